	.target	sm_80

	.elftype	@"ET_EXEC"


//--------------------- .note.nv.tkinfo           --------------------------
	.section	.note.nv.tkinfo,"",@"SHT_NOTE"
	.sectionflags	@"SHF_NOTE_NV_TKINFO"
	.tkinfo
        /*0018*/ 	.word	0x00000002
        /*0030*/ 	.string	""
        /*0030*/ 	.string	"ptxas"
        /*0030*/ 	.string	"Cuda compilation tools, release 13.0, V13.0.88"
        /*0030*/ 	.string	"Build cuda_13.0.r13.0/compiler.36424714_0"
        /*0030*/ 	.string	"-arch sm_80 -m 64 "



//--------------------- .note.nv.cuinfo           --------------------------
	.section	.note.nv.cuinfo,"",@"SHT_NOTE"
	.sectionflags	@"SHF_NOTE_NV_CUINFO"
        /*0018*/ 	.short	0x0002
        /*001a*/ 	.short	0x0050
        /*001c*/ 	.short	0x0082
	.zero		2


//--------------------- .nv.info                  --------------------------
	.section	.nv.info,"",@"SHT_CUDA_INFO"
	.align	4


	//----- nvinfo : EIATTR_REGCOUNT
	.align		4
        /*0000*/ 	.byte	0x04, 0x2f
        /*0002*/ 	.short	(.L_29 - .L_28)
	.align		4
.L_28:
        /*0004*/ 	.word	index@(_ZN2at6native50_GLOBAL__N__ca2a4b1e_17_FusedSgdKernel_cu_a550329a25multi_tensor_apply_kernelINS1_18TensorListMetadataILi3EEENS1_19FusedSgdMathFunctorIdLi3EEEJddPfddbbbS7_S7_EEEvT_T0_DpT1_)
        /*0008*/ 	.word	0x00000053


	//----- nvinfo : EIATTR_FRAME_SIZE
	.align		4
.L_29:
        /*000c*/ 	.byte	0x04, 0x11
        /*000e*/ 	.short	(.L_31 - .L_30)
	.align		4
.L_30:
        /*0010*/ 	.word	index@($__internal_1_$__cuda_sm20_div_rn_f64_full)
        /*0014*/ 	.word	0x00000000


	//----- nvinfo : EIATTR_FRAME_SIZE
	.align		4
.L_31:
        /*0018*/ 	.byte	0x04, 0x11
        /*001a*/ 	.short	(.L_33 - .L_32)
	.align		4
.L_32:
        /*001c*/ 	.word	index@(_ZN2at6native50_GLOBAL__N__ca2a4b1e_17_FusedSgdKernel_cu_a550329a25multi_tensor_apply_kernelINS1_18TensorListMetadataILi3EEENS1_19FusedSgdMathFunctorIdLi3EEEJddPfddbbbS7_S7_EEEvT_T0_DpT1_)
        /*0020*/ 	.word	0x00000000


	//----- nvinfo : EIATTR_REGCOUNT
	.align		4
.L_33:
        /*0024*/ 	.byte	0x04, 0x2f
        /*0026*/ 	.short	(.L_35 - .L_34)
	.align		4
.L_34:
        /*0028*/ 	.word	index@(_ZN2at6native50_GLOBAL__N__ca2a4b1e_17_FusedSgdKernel_cu_a550329a25multi_tensor_apply_kernelINS1_18TensorListMetadataILi3EEENS1_19FusedSgdMathFunctorIfLi3EEEJddPfddbbbS7_S7_EEEvT_T0_DpT1_)
        /*002c*/ 	.word	0x00000036


	//----- nvinfo : EIATTR_FRAME_SIZE
	.align		4
.L_35:
        /*0030*/ 	.byte	0x04, 0x11
        /*0032*/ 	.short	(.L_37 - .L_36)
	.align		4
.L_36:
        /*0034*/ 	.word	index@(_ZN2at6native50_GLOBAL__N__ca2a4b1e_17_FusedSgdKernel_cu_a550329a25multi_tensor_apply_kernelINS1_18TensorListMetadataILi3EEENS1_19FusedSgdMathFunctorIfLi3EEEJddPfddbbbS7_S7_EEEvT_T0_DpT1_)
        /*0038*/ 	.word	0x00000000


	//----- nvinfo : EIATTR_REGCOUNT
	.align		4
.L_37:
        /*003c*/ 	.byte	0x04, 0x2f
        /*003e*/ 	.short	(.L_39 - .L_38)
	.align		4
.L_38:
        /*0040*/ 	.word	index@(_ZN2at6native50_GLOBAL__N__ca2a4b1e_17_FusedSgdKernel_cu_a550329a25multi_tensor_apply_kernelINS1_18TensorListMetadataILi3EEENS1_19FusedSgdMathFunctorIN3c104HalfELi3EEEJddPfddbbbS9_S9_EEEvT_T0_DpT1_)
        /*0044*/ 	.word	0x00000034


	//----- nvinfo : EIATTR_FRAME_SIZE
	.align		4
.L_39:
        /*0048*/ 	.byte	0x04, 0x11
        /*004a*/ 	.short	(.L_41 - .L_40)
	.align		4
.L_40:
        /*004c*/ 	.word	index@(_ZN2at6native50_GLOBAL__N__ca2a4b1e_17_FusedSgdKernel_cu_a550329a25multi_tensor_apply_kernelINS1_18TensorListMetadataILi3EEENS1_19FusedSgdMathFunctorIN3c104HalfELi3EEEJddPfddbbbS9_S9_EEEvT_T0_DpT1_)
        /*0050*/ 	.word	0x00000000


	//----- nvinfo : EIATTR_REGCOUNT
	.align		4
.L_41:
        /*0054*/ 	.byte	0x04, 0x2f
        /*0056*/ 	.short	(.L_43 - .L_42)
	.align		4
.L_42:
        /*0058*/ 	.word	index@(_ZN2at6native50_GLOBAL__N__ca2a4b1e_17_FusedSgdKernel_cu_a550329a25multi_tensor_apply_kernelINS1_18TensorListMetadataILi3EEENS1_19FusedSgdMathFunctorIN3c108BFloat16ELi3EEEJddPfddbbbS9_S9_EEEvT_T0_DpT1_)
        /*005c*/ 	.word	0x00000034


	//----- nvinfo : EIATTR_FRAME_SIZE
	.align		4
.L_43:
        /*0060*/ 	.byte	0x04, 0x11
        /*0062*/ 	.short	(.L_45 - .L_44)
	.align		4
.L_44:
        /*0064*/ 	.word	index@(_ZN2at6native50_GLOBAL__N__ca2a4b1e_17_FusedSgdKernel_cu_a550329a25multi_tensor_apply_kernelINS1_18TensorListMetadataILi3EEENS1_19FusedSgdMathFunctorIN3c108BFloat16ELi3EEEJddPfddbbbS9_S9_EEEvT_T0_DpT1_)
        /*0068*/ 	.word	0x00000000


	//----- nvinfo : EIATTR_REGCOUNT
	.align		4
.L_45:
        /*006c*/ 	.byte	0x04, 0x2f
        /*006e*/ 	.short	(.L_47 - .L_46)
	.align		4
.L_46:
        /*0070*/ 	.word	index@(_ZN2at6native50_GLOBAL__N__ca2a4b1e_17_FusedSgdKernel_cu_a550329a25multi_tensor_apply_kernelINS1_18TensorListMetadataILi2EEENS1_19FusedSgdMathFunctorIdLi2EEEJddPfddbbbS7_S7_EEEvT_T0_DpT1_)
        /*0074*/ 	.word	0x0000004a


	//----- nvinfo : EIATTR_FRAME_SIZE
	.align		4
.L_47:
        /*0078*/ 	.byte	0x04, 0x11
        /*007a*/ 	.short	(.L_49 - .L_48)
	.align		4
.L_48:
        /*007c*/ 	.word	index@($__internal_0_$__cuda_sm20_div_rn_f64_full)
        /*0080*/ 	.word	0x00000000


	//----- nvinfo : EIATTR_FRAME_SIZE
	.align		4
.L_49:
        /*0084*/ 	.byte	0x04, 0x11
        /*0086*/ 	.short	(.L_51 - .L_50)
	.align		4
.L_50:
        /*0088*/ 	.word	index@(_ZN2at6native50_GLOBAL__N__ca2a4b1e_17_FusedSgdKernel_cu_a550329a25multi_tensor_apply_kernelINS1_18TensorListMetadataILi2EEENS1_19FusedSgdMathFunctorIdLi2EEEJddPfddbbbS7_S7_EEEvT_T0_DpT1_)
        /*008c*/ 	.word	0x00000000


	//----- nvinfo : EIATTR_REGCOUNT
	.align		4
.L_51:
        /*0090*/ 	.byte	0x04, 0x2f
        /*0092*/ 	.short	(.L_53 - .L_52)
	.align		4
.L_52:
        /*0094*/ 	.word	index@(_ZN2at6native50_GLOBAL__N__ca2a4b1e_17_FusedSgdKernel_cu_a550329a25multi_tensor_apply_kernelINS1_18TensorListMetadataILi2EEENS1_19FusedSgdMathFunctorIfLi2EEEJddPfddbbbS7_S7_EEEvT_T0_DpT1_)
        /*0098*/ 	.word	0x00000028


	//----- nvinfo : EIATTR_FRAME_SIZE
	.align		4
.L_53:
        /*009c*/ 	.byte	0x04, 0x11
        /*009e*/ 	.short	(.L_55 - .L_54)
	.align		4
.L_54:
        /*00a0*/ 	.word	index@(_ZN2at6native50_GLOBAL__N__ca2a4b1e_17_FusedSgdKernel_cu_a550329a25multi_tensor_apply_kernelINS1_18TensorListMetadataILi2EEENS1_19FusedSgdMathFunctorIfLi2EEEJddPfddbbbS7_S7_EEEvT_T0_DpT1_)
        /*00a4*/ 	.word	0x00000000


	//----- nvinfo : EIATTR_REGCOUNT
	.align		4
.L_55:
        /*00a8*/ 	.byte	0x04, 0x2f
        /*00aa*/ 	.short	(.L_57 - .L_56)
	.align		4
.L_56:
        /*00ac*/ 	.word	index@(_ZN2at6native50_GLOBAL__N__ca2a4b1e_17_FusedSgdKernel_cu_a550329a25multi_tensor_apply_kernelINS1_18TensorListMetadataILi2EEENS1_19FusedSgdMathFunctorIN3c104HalfELi2EEEJddPfddbbbS9_S9_EEEvT_T0_DpT1_)
        /*00b0*/ 	.word	0x00000028


	//----- nvinfo : EIATTR_FRAME_SIZE
	.align		4
.L_57:
        /*00b4*/ 	.byte	0x04, 0x11
        /*00b6*/ 	.short	(.L_59 - .L_58)
	.align		4
.L_58:
        /*00b8*/ 	.word	index@(_ZN2at6native50_GLOBAL__N__ca2a4b1e_17_FusedSgdKernel_cu_a550329a25multi_tensor_apply_kernelINS1_18TensorListMetadataILi2EEENS1_19FusedSgdMathFunctorIN3c104HalfELi2EEEJddPfddbbbS9_S9_EEEvT_T0_DpT1_)
        /*00bc*/ 	.word	0x00000000


	//----- nvinfo : EIATTR_REGCOUNT
	.align		4
.L_59:
        /*00c0*/ 	.byte	0x04, 0x2f
        /*00c2*/ 	.short	(.L_61 - .L_60)
	.align		4
.L_60:
        /*00c4*/ 	.word	index@(_ZN2at6native50_GLOBAL__N__ca2a4b1e_17_FusedSgdKernel_cu_a550329a25multi_tensor_apply_kernelINS1_18TensorListMetadataILi2EEENS1_19FusedSgdMathFunctorIN3c108BFloat16ELi2EEEJddPfddbbbS9_S9_EEEvT_T0_DpT1_)
        /*00c8*/ 	.word	0x00000028


	//----- nvinfo : EIATTR_FRAME_SIZE
	.align		4
.L_61:
        /*00cc*/ 	.byte	0x04, 0x11
        /*00ce*/ 	.short	(.L_63 - .L_62)
	.align		4
.L_62:
        /*00d0*/ 	.word	index@(_ZN2at6native50_GLOBAL__N__ca2a4b1e_17_FusedSgdKernel_cu_a550329a25multi_tensor_apply_kernelINS1_18TensorListMetadataILi2EEENS1_19FusedSgdMathFunctorIN3c108BFloat16ELi2EEEJddPfddbbbS9_S9_EEEvT_T0_DpT1_)
        /*00d4*/ 	.word	0x00000000


	//----- nvinfo : EIATTR_MIN_STACK_SIZE
	.align		4
.L_63:
        /*00d8*/ 	.byte	0x04, 0x12
        /*00da*/ 	.short	(.L_65 - .L_64)
	.align		4
.L_64:
        /*00dc*/ 	.word	index@(_ZN2at6native50_GLOBAL__N__ca2a4b1e_17_FusedSgdKernel_cu_a550329a25multi_tensor_apply_kernelINS1_18TensorListMetadataILi2EEENS1_19FusedSgdMathFunctorIN3c108BFloat16ELi2EEEJddPfddbbbS9_S9_EEEvT_T0_DpT1_)
        /*00e0*/ 	.word	0x00000000


	//----- nvinfo : EIATTR_MIN_STACK_SIZE
	.align		4
.L_65:
        /*00e4*/ 	.byte	0x04, 0x12
        /*00e6*/ 	.short	(.L_67 - .L_66)
	.align		4
.L_66:
        /*00e8*/ 	.word	index@(_ZN2at6native50_GLOBAL__N__ca2a4b1e_17_FusedSgdKernel_cu_a550329a25multi_tensor_apply_kernelINS1_18TensorListMetadataILi2EEENS1_19FusedSgdMathFunctorIN3c104HalfELi2EEEJddPfddbbbS9_S9_EEEvT_T0_DpT1_)
        /*00ec*/ 	.word	0x00000000


	//----- nvinfo : EIATTR_MIN_STACK_SIZE
	.align		4
.L_67:
        /*00f0*/ 	.byte	0x04, 0x12
        /*00f2*/ 	.short	(.L_69 - .L_68)
	.align		4
.L_68:
        /*00f4*/ 	.word	index@(_ZN2at6native50_GLOBAL__N__ca2a4b1e_17_FusedSgdKernel_cu_a550329a25multi_tensor_apply_kernelINS1_18TensorListMetadataILi2EEENS1_19FusedSgdMathFunctorIfLi2EEEJddPfddbbbS7_S7_EEEvT_T0_DpT1_)
        /*00f8*/ 	.word	0x00000000


	//----- nvinfo : EIATTR_MIN_STACK_SIZE
	.align		4
.L_69:
        /*00fc*/ 	.byte	0x04, 0x12
        /*00fe*/ 	.short	(.L_71 - .L_70)
	.align		4
.L_70:
        /*0100*/ 	.word	index@(_ZN2at6native50_GLOBAL__N__ca2a4b1e_17_FusedSgdKernel_cu_a550329a25multi_tensor_apply_kernelINS1_18TensorListMetadataILi2EEENS1_19FusedSgdMathFunctorIdLi2EEEJddPfddbbbS7_S7_EEEvT_T0_DpT1_)
        /*0104*/ 	.word	0x00000000


	//----- nvinfo : EIATTR_MIN_STACK_SIZE
	.align		4
.L_71:
        /*0108*/ 	.byte	0x04, 0x12
        /*010a*/ 	.short	(.L_73 - .L_72)
	.align		4
.L_72:
        /*010c*/ 	.word	index@(_ZN2at6native50_GLOBAL__N__ca2a4b1e_17_FusedSgdKernel_cu_a550329a25multi_tensor_apply_kernelINS1_18TensorListMetadataILi3EEENS1_19FusedSgdMathFunctorIN3c108BFloat16ELi3EEEJddPfddbbbS9_S9_EEEvT_T0_DpT1_)
        /*0110*/ 	.word	0x00000000


	//----- nvinfo : EIATTR_MIN_STACK_SIZE
	.align		4
.L_73:
        /*0114*/ 	.byte	0x04, 0x12
        /*0116*/ 	.short	(.L_75 - .L_74)
	.align		4
.L_74:
        /*0118*/ 	.word	index@(_ZN2at6native50_GLOBAL__N__ca2a4b1e_17_FusedSgdKernel_cu_a550329a25multi_tensor_apply_kernelINS1_18TensorListMetadataILi3EEENS1_19FusedSgdMathFunctorIN3c104HalfELi3EEEJddPfddbbbS9_S9_EEEvT_T0_DpT1_)
        /*011c*/ 	.word	0x00000000


	//----- nvinfo : EIATTR_MIN_STACK_SIZE
	.align		4
.L_75:
        /*0120*/ 	.byte	0x04, 0x12
        /*0122*/ 	.short	(.L_77 - .L_76)
	.align		4
.L_76:
        /*0124*/ 	.word	index@(_ZN2at6native50_GLOBAL__N__ca2a4b1e_17_FusedSgdKernel_cu_a550329a25multi_tensor_apply_kernelINS1_18TensorListMetadataILi3EEENS1_19FusedSgdMathFunctorIfLi3EEEJddPfddbbbS7_S7_EEEvT_T0_DpT1_)
        /*0128*/ 	.word	0x00000000


	//----- nvinfo : EIATTR_MIN_STACK_SIZE
	.align		4
.L_77:
        /*012c*/ 	.byte	0x04, 0x12
        /*012e*/ 	.short	(.L_79 - .L_78)
	.align		4
.L_78:
        /*0130*/ 	.word	index@(_ZN2at6native50_GLOBAL__N__ca2a4b1e_17_FusedSgdKernel_cu_a550329a25multi_tensor_apply_kernelINS1_18TensorListMetadataILi3EEENS1_19FusedSgdMathFunctorIdLi3EEEJddPfddbbbS7_S7_EEEvT_T0_DpT1_)
        /*0134*/ 	.word	0x00000000
.L_79:


//--------------------- .nv.info._ZN2at6native50_GLOBAL__N__ca2a4b1e_17_FusedSgdKernel_cu_a550329a25multi_tensor_apply_kernelINS1_18TensorListMetadataILi2EEENS1_19FusedSgdMathFunctorIN3c108BFloat16ELi2EEEJddPfddbbbS9_S9_EEEvT_T0_DpT1_ --------------------------
	.section	.nv.info._ZN2at6native50_GLOBAL__N__ca2a4b1e_17_FusedSgdKernel_cu_a550329a25multi_tensor_apply_kernelINS1_18TensorListMetadataILi2EEENS1_19FusedSgdMathFunctorIN3c108BFloat16ELi2EEEJddPfddbbbS9_S9_EEEvT_T0_DpT1_,"",@"SHT_CUDA_INFO"
	.sectionflags	@""
	.align	4


	//----- nvinfo : EIATTR_CUDA_API_VERSION
	.align		4
        /*0000*/ 	.byte	0x04, 0x37
        /*0002*/ 	.short	(.L_81 - .L_80)
.L_80:
        /*0004*/ 	.word	0x00000082


	//----- nvinfo : EIATTR_SW2861232_WAR
	.align		4
.L_81:
        /*0008*/ 	.byte	0x01, 0x35
	.zero		2


	//----- nvinfo : EIATTR_PARAM_CBANK
	.align		4
        /*000c*/ 	.byte	0x04, 0x0a
        /*000e*/ 	.short	(.L_83 - .L_82)
	.align		4
.L_82:
        /*0010*/ 	.word	index@(.nv.constant0._ZN2at6native50_GLOBAL__N__ca2a4b1e_17_FusedSgdKernel_cu_a550329a25multi_tensor_apply_kernelINS1_18TensorListMetadataILi2EEENS1_19FusedSgdMathFunctorIN3c108BFloat16ELi2EEEJddPfddbbbS9_S9_EEEvT_T0_DpT1_)
        /*0014*/ 	.short	0x0160
        /*0016*/ 	.short	0x0c90


	//----- nvinfo : EIATTR_CBANK_PARAM_SIZE
	.align		4
.L_83:
        /*0018*/ 	.byte	0x03, 0x19
        /*001a*/ 	.short	0x0c90


	//----- nvinfo : EIATTR_KPARAM_INFO
	.align		4
        /*001c*/ 	.byte	0x04, 0x17
        /*001e*/ 	.short	(.L_85 - .L_84)
.L_84:
        /*0020*/ 	.word	0x00000000
        /*0024*/ 	.short	0x000b
        /*0026*/ 	.short	0x0c88
        /*0028*/ 	.byte	0x00, 0xf0, 0x21, 0x00


	//----- nvinfo : EIATTR_KPARAM_INFO
	.align		4
.L_85:
        /*002c*/ 	.byte	0x04, 0x17
        /*002e*/ 	.short	(.L_87 - .L_86)
.L_86:
        /*0030*/ 	.word	0x00000000
        /*0034*/ 	.short	0x000a
        /*0036*/ 	.short	0x0c80
        /*0038*/ 	.byte	0x00, 0xf0, 0x21, 0x00


	//----- nvinfo : EIATTR_KPARAM_INFO
	.align		4
.L_87:
        /*003c*/ 	.byte	0x04, 0x17
        /*003e*/ 	.short	(.L_89 - .L_88)
.L_88:
        /*0040*/ 	.word	0x00000000
        /*0044*/ 	.short	0x0009
        /*0046*/ 	.short	0x0c7a
        /*0048*/ 	.byte	0x00, 0xf0, 0x05, 0x00


	//----- nvinfo : EIATTR_KPARAM_INFO
	.align		4
.L_89:
        /*004c*/ 	.byte	0x04, 0x17
        /*004e*/ 	.short	(.L_91 - .L_90)
.L_90:
        /*0050*/ 	.word	0x00000000
        /*0054*/ 	.short	0x0008
        /*0056*/ 	.short	0x0c79
        /*0058*/ 	.byte	0x00, 0xf0, 0x05, 0x00


	//----- nvinfo : EIATTR_KPARAM_INFO
	.align		4
.L_91:
        /*005c*/ 	.byte	0x04, 0x17
        /*005e*/ 	.short	(.L_93 - .L_92)
.L_92:
        /*0060*/ 	.word	0x00000000
        /*0064*/ 	.short	0x0007
        /*0066*/ 	.short	0x0c78
        /*0068*/ 	.byte	0x00, 0xf0, 0x05, 0x00


	//----- nvinfo : EIATTR_KPARAM_INFO
	.align		4
.L_93:
        /*006c*/ 	.byte	0x04, 0x17
        /*006e*/ 	.short	(.L_95 - .L_94)
.L_94:
        /*0070*/ 	.word	0x00000000
        /*0074*/ 	.short	0x0006
        /*0076*/ 	.short	0x0c70
        /*0078*/ 	.byte	0x00, 0xf0, 0x21, 0x00


	//----- nvinfo : EIATTR_KPARAM_INFO
	.align		4
.L_95:
        /*007c*/ 	.byte	0x04, 0x17
        /*007e*/ 	.short	(.L_97 - .L_96)
.L_96:
        /*0080*/ 	.word	0x00000000
        /*0084*/ 	.short	0x0005
        /*0086*/ 	.short	0x0c68
        /*0088*/ 	.byte	0x00, 0xf0, 0x21, 0x00


	//----- nvinfo : EIATTR_KPARAM_INFO
	.align		4
.L_97:
        /*008c*/ 	.byte	0x04, 0x17
        /*008e*/ 	.short	(.L_99 - .L_98)
.L_98:
        /*0090*/ 	.word	0x00000000
        /*0094*/ 	.short	0x0004
        /*0096*/ 	.short	0x0c60
        /*0098*/ 	.byte	0x00, 0xf0, 0x21, 0x00


	//----- nvinfo : EIATTR_KPARAM_INFO
	.align		4
.L_99:
        /*009c*/ 	.byte	0x04, 0x17
        /*009e*/ 	.short	(.L_101 - .L_100)
.L_100:
        /*00a0*/ 	.word	0x00000000
        /*00a4*/ 	.short	0x0003
        /*00a6*/ 	.short	0x0c58
        /*00a8*/ 	.byte	0x00, 0xf0, 0x21, 0x00


	//----- nvinfo : EIATTR_KPARAM_INFO
	.align		4
.L_101:
        /*00ac*/ 	.byte	0x04, 0x17
        /*00ae*/ 	.short	(.L_103 - .L_102)
.L_102:
        /*00b0*/ 	.word	0x00000000
        /*00b4*/ 	.short	0x0002
        /*00b6*/ 	.short	0x0c50
        /*00b8*/ 	.byte	0x00, 0xf0, 0x21, 0x00


	//----- nvinfo : EIATTR_KPARAM_INFO
	.align		4
.L_103:
        /*00bc*/ 	.byte	0x04, 0x17
        /*00be*/ 	.short	(.L_105 - .L_104)
.L_104:
        /*00c0*/ 	.word	0x00000000
        /*00c4*/ 	.short	0x0001
        /*00c6*/ 	.short	0x0c48
        /*00c8*/ 	.byte	0x00, 0xf0, 0x05, 0x00


	//----- nvinfo : EIATTR_KPARAM_INFO
	.align		4
.L_105:
        /*00cc*/ 	.byte	0x04, 0x17
        /*00ce*/ 	.short	(.L_107 - .L_106)
.L_106:
        /*00d0*/ 	.word	0x00000000
        /*00d4*/ 	.short	0x0000
        /*00d6*/ 	.short	0x0000
        /*00d8*/ 	.byte	0x00, 0xf0, 0x21, 0x31


	//----- nvinfo : EIATTR_MAXREG_COUNT
	.align		4
.L_107:
        /*00dc*/ 	.byte	0x03, 0x1b
        /*00de*/ 	.short	0x0080


	//----- nvinfo : EIATTR_MERCURY_ISA_VERSION
	.align		4
        /*00e0*/ 	.byte	0x03, 0x5f
        /*00e2*/ 	.short	0x0000


	//----- nvinfo : EIATTR_EXIT_INSTR_OFFSETS
	.align		4
        /*00e4*/ 	.byte	0x04, 0x1c
        /*00e6*/ 	.short	(.L_109 - .L_108)


	//   ....[0]....
.L_108:
        /*00e8*/ 	.word	0x00000090


	//   ....[1]....
        /*00ec*/ 	.word	0x00000330


	//   ....[2]....
        /*00f0*/ 	.word	0x00000fa0


	//   ....[3]....
        /*00f4*/ 	.word	0x00001000


	//   ....[4]....
        /*00f8*/ 	.word	0x000013f0


	//   ....[5]....
        /*00fc*/ 	.word	0x00001960


	//----- nvinfo : EIATTR_MAX_THREADS
	.align		4
.L_109:
        /*0100*/ 	.byte	0x04, 0x05
        /*0102*/ 	.short	(.L_111 - .L_110)
.L_110:
        /*0104*/ 	.word	0x00000200
        /*0108*/ 	.word	0x00000001
        /*010c*/ 	.word	0x00000001


	//----- nvinfo : EIATTR_CRS_STACK_SIZE
	.align		4
.L_111:
        /*0110*/ 	.byte	0x04, 0x1e
        /*0112*/ 	.short	(.L_113 - .L_112)
.L_112:
        /*0114*/ 	.word	0x00000000
.L_113:


//--------------------- .nv.info._ZN2at6native50_GLOBAL__N__ca2a4b1e_17_FusedSgdKernel_cu_a550329a25multi_tensor_apply_kernelINS1_18TensorListMetadataILi2EEENS1_19FusedSgdMathFunctorIN3c104HalfELi2EEEJddPfddbbbS9_S9_EEEvT_T0_DpT1_ --------------------------
	.section	.nv.info._ZN2at6native50_GLOBAL__N__ca2a4b1e_17_FusedSgdKernel_cu_a550329a25multi_tensor_apply_kernelINS1_18TensorListMetadataILi2EEENS1_19FusedSgdMathFunctorIN3c104HalfELi2EEEJddPfddbbbS9_S9_EEEvT_T0_DpT1_,"",@"SHT_CUDA_INFO"
	.sectionflags	@""
	.align	4


	//----- nvinfo : EIATTR_CUDA_API_VERSION
	.align		4
        /*0000*/ 	.byte	0x04, 0x37
        /*0002*/ 	.short	(.L_115 - .L_114)
.L_114:
        /*0004*/ 	.word	0x00000082


	//----- nvinfo : EIATTR_SW2861232_WAR
	.align		4
.L_115:
        /*0008*/ 	.byte	0x01, 0x35
	.zero		2


	//----- nvinfo : EIATTR_PARAM_CBANK
	.align		4
        /*000c*/ 	.byte	0x04, 0x0a
        /*000e*/ 	.short	(.L_117 - .L_116)
	.align		4
.L_116:
        /*0010*/ 	.word	index@(.nv.constant0._ZN2at6native50_GLOBAL__N__ca2a4b1e_17_FusedSgdKernel_cu_a550329a25multi_tensor_apply_kernelINS1_18TensorListMetadataILi2EEENS1_19FusedSgdMathFunctorIN3c104HalfELi2EEEJddPfddbbbS9_S9_EEEvT_T0_DpT1_)
        /*0014*/ 	.short	0x0160
        /*0016*/ 	.short	0x0c90


	//----- nvinfo : EIATTR_CBANK_PARAM_SIZE
	.align		4
.L_117:
        /*0018*/ 	.byte	0x03, 0x19
        /*001a*/ 	.short	0x0c90


	//----- nvinfo : EIATTR_KPARAM_INFO
	.align		4
        /*001c*/ 	.byte	0x04, 0x17
        /*001e*/ 	.short	(.L_119 - .L_118)
.L_118:
        /*0020*/ 	.word	0x00000000
        /*0024*/ 	.short	0x000b
        /*0026*/ 	.short	0x0c88
        /*0028*/ 	.byte	0x00, 0xf0, 0x21, 0x00


	//----- nvinfo : EIATTR_KPARAM_INFO
	.align		4
.L_119:
        /*002c*/ 	.byte	0x04, 0x17
        /*002e*/ 	.short	(.L_121 - .L_120)
.L_120:
        /*0030*/ 	.word	0x00000000
        /*0034*/ 	.short	0x000a
        /*0036*/ 	.short	0x0c80
        /*0038*/ 	.byte	0x00, 0xf0, 0x21, 0x00


	//----- nvinfo : EIATTR_KPARAM_INFO
	.align		4
.L_121:
        /*003c*/ 	.byte	0x04, 0x17
        /*003e*/ 	.short	(.L_123 - .L_122)
.L_122:
        /*0040*/ 	.word	0x00000000
        /*0044*/ 	.short	0x0009
        /*0046*/ 	.short	0x0c7a
        /*0048*/ 	.byte	0x00, 0xf0, 0x05, 0x00


	//----- nvinfo : EIATTR_KPARAM_INFO
	.align		4
.L_123:
        /*004c*/ 	.byte	0x04, 0x17
        /*004e*/ 	.short	(.L_125 - .L_124)
.L_124:
        /*0050*/ 	.word	0x00000000
        /*0054*/ 	.short	0x0008
        /*0056*/ 	.short	0x0c79
        /*0058*/ 	.byte	0x00, 0xf0, 0x05, 0x00


	//----- nvinfo : EIATTR_KPARAM_INFO
	.align		4
.L_125:
        /*005c*/ 	.byte	0x04, 0x17
        /*005e*/ 	.short	(.L_127 - .L_126)
.L_126:
        /*0060*/ 	.word	0x00000000
        /*0064*/ 	.short	0x0007
        /*0066*/ 	.short	0x0c78
        /*0068*/ 	.byte	0x00, 0xf0, 0x05, 0x00


	//----- nvinfo : EIATTR_KPARAM_INFO
	.align		4
.L_127:
        /*006c*/ 	.byte	0x04, 0x17
        /*006e*/ 	.short	(.L_129 - .L_128)
.L_128:
        /*0070*/ 	.word	0x00000000
        /*0074*/ 	.short	0x0006
        /*0076*/ 	.short	0x0c70
        /*0078*/ 	.byte	0x00, 0xf0, 0x21, 0x00


	//----- nvinfo : EIATTR_KPARAM_INFO
	.align		4
.L_129:
        /*007c*/ 	.byte	0x04, 0x17
        /*007e*/ 	.short	(.L_131 - .L_130)
.L_130:
        /*0080*/ 	.word	0x00000000
        /*0084*/ 	.short	0x0005
        /*0086*/ 	.short	0x0c68
        /*0088*/ 	.byte	0x00, 0xf0, 0x21, 0x00


	//----- nvinfo : EIATTR_KPARAM_INFO
	.align		4
.L_131:
        /*008c*/ 	.byte	0x04, 0x17
        /*008e*/ 	.short	(.L_133 - .L_132)
.L_132:
        /*0090*/ 	.word	0x00000000
        /*0094*/ 	.short	0x0004
        /*0096*/ 	.short	0x0c60
        /*0098*/ 	.byte	0x00, 0xf0, 0x21, 0x00


	//----- nvinfo : EIATTR_KPARAM_INFO
	.align		4
.L_133:
        /*009c*/ 	.byte	0x04, 0x17
        /*009e*/ 	.short	(.L_135 - .L_134)
.L_134:
        /*00a0*/ 	.word	0x00000000
        /*00a4*/ 	.short	0x0003
        /*00a6*/ 	.short	0x0c58
        /*00a8*/ 	.byte	0x00, 0xf0, 0x21, 0x00


	//----- nvinfo : EIATTR_KPARAM_INFO
	.align		4
.L_135:
        /*00ac*/ 	.byte	0x04, 0x17
        /*00ae*/ 	.short	(.L_137 - .L_136)
.L_136:
        /*00b0*/ 	.word	0x00000000
        /*00b4*/ 	.short	0x0002
        /*00b6*/ 	.short	0x0c50
        /*00b8*/ 	.byte	0x00, 0xf0, 0x21, 0x00


	//----- nvinfo : EIATTR_KPARAM_INFO
	.align		4
.L_137:
        /*00bc*/ 	.byte	0x04, 0x17
        /*00be*/ 	.short	(.L_139 - .L_138)
.L_138:
        /*00c0*/ 	.word	0x00000000
        /*00c4*/ 	.short	0x0001
        /*00c6*/ 	.short	0x0c48
        /*00c8*/ 	.byte	0x00, 0xf0, 0x05, 0x00


	//----- nvinfo : EIATTR_KPARAM_INFO
	.align		4
.L_139:
        /*00cc*/ 	.byte	0x04, 0x17
        /*00ce*/ 	.short	(.L_141 - .L_140)
.L_140:
        /*00d0*/ 	.word	0x00000000
        /*00d4*/ 	.short	0x0000
        /*00d6*/ 	.short	0x0000
        /*00d8*/ 	.byte	0x00, 0xf0, 0x21, 0x31


	//----- nvinfo : EIATTR_MAXREG_COUNT
	.align		4
.L_141:
        /*00dc*/ 	.byte	0x03, 0x1b
        /*00de*/ 	.short	0x0080


	//----- nvinfo : EIATTR_MERCURY_ISA_VERSION
	.align		4
        /*00e0*/ 	.byte	0x03, 0x5f
        /*00e2*/ 	.short	0x0000


	//----- nvinfo : EIATTR_EXIT_INSTR_OFFSETS
	.align		4
        /*00e4*/ 	.byte	0x04, 0x1c
        /*00e6*/ 	.short	(.L_143 - .L_142)


	//   ....[0]....
.L_142:
        /*00e8*/ 	.word	0x00000090


	//   ....[1]....
        /*00ec*/ 	.word	0x00000330


	//   ....[2]....
        /*00f0*/ 	.word	0x00000f90


	//   ....[3]....
        /*00f4*/ 	.word	0x00000ff0


	//   ....[4]....
        /*00f8*/ 	.word	0x000013e0


	//   ....[5]....
        /*00fc*/ 	.word	0x00001950


	//----- nvinfo : EIATTR_MAX_THREADS
	.align		4
.L_143:
        /*0100*/ 	.byte	0x04, 0x05
        /*0102*/ 	.short	(.L_145 - .L_144)
.L_144:
        /*0104*/ 	.word	0x00000200
        /*0108*/ 	.word	0x00000001
        /*010c*/ 	.word	0x00000001


	//----- nvinfo : EIATTR_CRS_STACK_SIZE
	.align		4
.L_145:
        /*0110*/ 	.byte	0x04, 0x1e
        /*0112*/ 	.short	(.L_147 - .L_146)
.L_146:
        /*0114*/ 	.word	0x00000000
.L_147:


//--------------------- .nv.info._ZN2at6native50_GLOBAL__N__ca2a4b1e_17_FusedSgdKernel_cu_a550329a25multi_tensor_apply_kernelINS1_18TensorListMetadataILi2EEENS1_19FusedSgdMathFunctorIfLi2EEEJddPfddbbbS7_S7_EEEvT_T0_DpT1_ --------------------------
	.section	.nv.info._ZN2at6native50_GLOBAL__N__ca2a4b1e_17_FusedSgdKernel_cu_a550329a25multi_tensor_apply_kernelINS1_18TensorListMetadataILi2EEENS1_19FusedSgdMathFunctorIfLi2EEEJddPfddbbbS7_S7_EEEvT_T0_DpT1_,"",@"SHT_CUDA_INFO"
	.sectionflags	@""
	.align	4


	//----- nvinfo : EIATTR_CUDA_API_VERSION
	.align		4
        /*0000*/ 	.byte	0x04, 0x37
        /*0002*/ 	.short	(.L_149 - .L_148)
.L_148:
        /*0004*/ 	.word	0x00000082


	//----- nvinfo : EIATTR_SW2861232_WAR
	.align		4
.L_149:
        /*0008*/ 	.byte	0x01, 0x35
	.zero		2


	//----- nvinfo : EIATTR_PARAM_CBANK
	.align		4
        /*000c*/ 	.byte	0x04, 0x0a
        /*000e*/ 	.short	(.L_151 - .L_150)
	.align		4
.L_150:
        /*0010*/ 	.word	index@(.nv.constant0._ZN2at6native50_GLOBAL__N__ca2a4b1e_17_FusedSgdKernel_cu_a550329a25multi_tensor_apply_kernelINS1_18TensorListMetadataILi2EEENS1_19FusedSgdMathFunctorIfLi2EEEJddPfddbbbS7_S7_EEEvT_T0_DpT1_)
        /*0014*/ 	.short	0x0160
        /*0016*/ 	.short	0x0c90


	//----- nvinfo : EIATTR_CBANK_PARAM_SIZE
	.align		4
.L_151:
        /*0018*/ 	.byte	0x03, 0x19
        /*001a*/ 	.short	0x0c90


	//----- nvinfo : EIATTR_KPARAM_INFO
	.align		4
        /*001c*/ 	.byte	0x04, 0x17
        /*001e*/ 	.short	(.L_153 - .L_152)
.L_152:
        /*0020*/ 	.word	0x00000000
        /*0024*/ 	.short	0x000b
        /*0026*/ 	.short	0x0c88
        /*0028*/ 	.byte	0x00, 0xf0, 0x21, 0x00


	//----- nvinfo : EIATTR_KPARAM_INFO
	.align		4
.L_153:
        /*002c*/ 	.byte	0x04, 0x17
        /*002e*/ 	.short	(.L_155 - .L_154)
.L_154:
        /*0030*/ 	.word	0x00000000
        /*0034*/ 	.short	0x000a
        /*0036*/ 	.short	0x0c80
        /*0038*/ 	.byte	0x00, 0xf0, 0x21, 0x00


	//----- nvinfo : EIATTR_KPARAM_INFO
	.align		4
.L_155:
        /*003c*/ 	.byte	0x04, 0x17
        /*003e*/ 	.short	(.L_157 - .L_156)
.L_156:
        /*0040*/ 	.word	0x00000000
        /*0044*/ 	.short	0x0009
        /*0046*/ 	.short	0x0c7a
        /*0048*/ 	.byte	0x00, 0xf0, 0x05, 0x00


	//----- nvinfo : EIATTR_KPARAM_INFO
	.align		4
.L_157:
        /*004c*/ 	.byte	0x04, 0x17
        /*004e*/ 	.short	(.L_159 - .L_158)
.L_158:
        /*0050*/ 	.word	0x00000000
        /*0054*/ 	.short	0x0008
        /*0056*/ 	.short	0x0c79
        /*0058*/ 	.byte	0x00, 0xf0, 0x05, 0x00


	//----- nvinfo : EIATTR_KPARAM_INFO
	.align		4
.L_159:
        /*005c*/ 	.byte	0x04, 0x17
        /*005e*/ 	.short	(.L_161 - .L_160)
.L_160:
        /*0060*/ 	.word	0x00000000
        /*0064*/ 	.short	0x0007
        /*0066*/ 	.short	0x0c78
        /*0068*/ 	.byte	0x00, 0xf0, 0x05, 0x00


	//----- nvinfo : EIATTR_KPARAM_INFO
	.align		4
.L_161:
        /*006c*/ 	.byte	0x04, 0x17
        /*006e*/ 	.short	(.L_163 - .L_162)
.L_162:
        /*0070*/ 	.word	0x00000000
        /*0074*/ 	.short	0x0006
        /*0076*/ 	.short	0x0c70
        /*0078*/ 	.byte	0x00, 0xf0, 0x21, 0x00


	//----- nvinfo : EIATTR_KPARAM_INFO
	.align		4
.L_163:
        /*007c*/ 	.byte	0x04, 0x17
        /*007e*/ 	.short	(.L_165 - .L_164)
.L_164:
        /*0080*/ 	.word	0x00000000
        /*0084*/ 	.short	0x0005
        /*0086*/ 	.short	0x0c68
        /*0088*/ 	.byte	0x00, 0xf0, 0x21, 0x00


	//----- nvinfo : EIATTR_KPARAM_INFO
	.align		4
.L_165:
        /*008c*/ 	.byte	0x04, 0x17
        /*008e*/ 	.short	(.L_167 - .L_166)
.L_166:
        /*0090*/ 	.word	0x00000000
        /*0094*/ 	.short	0x0004
        /*0096*/ 	.short	0x0c60
        /*0098*/ 	.byte	0x00, 0xf0, 0x21, 0x00


	//----- nvinfo : EIATTR_KPARAM_INFO
	.align		4
.L_167:
        /*009c*/ 	.byte	0x04, 0x17
        /*009e*/ 	.short	(.L_169 - .L_168)
.L_168:
        /*00a0*/ 	.word	0x00000000
        /*00a4*/ 	.short	0x0003
        /*00a6*/ 	.short	0x0c58
        /*00a8*/ 	.byte	0x00, 0xf0, 0x21, 0x00


	//----- nvinfo : EIATTR_KPARAM_INFO
	.align		4
.L_169:
        /*00ac*/ 	.byte	0x04, 0x17
        /*00ae*/ 	.short	(.L_171 - .L_170)
.L_170:
        /*00b0*/ 	.word	0x00000000
        /*00b4*/ 	.short	0x0002
        /*00b6*/ 	.short	0x0c50
        /*00b8*/ 	.byte	0x00, 0xf0, 0x21, 0x00


	//----- nvinfo : EIATTR_KPARAM_INFO
	.align		4
.L_171:
        /*00bc*/ 	.byte	0x04, 0x17
        /*00be*/ 	.short	(.L_173 - .L_172)
.L_172:
        /*00c0*/ 	.word	0x00000000
        /*00c4*/ 	.short	0x0001
        /*00c6*/ 	.short	0x0c48
        /*00c8*/ 	.byte	0x00, 0xf0, 0x05, 0x00


	//----- nvinfo : EIATTR_KPARAM_INFO
	.align		4
.L_173:
        /*00cc*/ 	.byte	0x04, 0x17
        /*00ce*/ 	.short	(.L_175 - .L_174)
.L_174:
        /*00d0*/ 	.word	0x00000000
        /*00d4*/ 	.short	0x0000
        /*00d6*/ 	.short	0x0000
        /*00d8*/ 	.byte	0x00, 0xf0, 0x21, 0x31


	//----- nvinfo : EIATTR_MAXREG_COUNT
	.align		4
.L_175:
        /*00dc*/ 	.byte	0x03, 0x1b
        /*00de*/ 	.short	0x0080


	//----- nvinfo : EIATTR_MERCURY_ISA_VERSION
	.align		4
        /*00e0*/ 	.byte	0x03, 0x5f
        /*00e2*/ 	.short	0x0000


	//----- nvinfo : EIATTR_EXIT_INSTR_OFFSETS
	.align		4
        /*00e4*/ 	.byte	0x04, 0x1c
        /*00e6*/ 	.short	(.L_177 - .L_176)


	//   ....[0]....
.L_176:
        /*00e8*/ 	.word	0x00000090


	//   ....[1]....
        /*00ec*/ 	.word	0x00000330


	//   ....[2]....
        /*00f0*/ 	.word	0x00000ca0


	//   ....[3]....
        /*00f4*/ 	.word	0x00000d00


	//   ....[4]....
        /*00f8*/ 	.word	0x00001030


	//   ....[5]....
        /*00fc*/ 	.word	0x00001350


	//----- nvinfo : EIATTR_MAX_THREADS
	.align		4
.L_177:
        /*0100*/ 	.byte	0x04, 0x05
        /*0102*/ 	.short	(.L_179 - .L_178)
.L_178:
        /*0104*/ 	.word	0x00000200
        /*0108*/ 	.word	0x00000001
        /*010c*/ 	.word	0x00000001


	//----- nvinfo : EIATTR_CRS_STACK_SIZE
	.align		4
.L_179:
        /*0110*/ 	.byte	0x04, 0x1e
        /*0112*/ 	.short	(.L_181 - .L_180)
.L_180:
        /*0114*/ 	.word	0x00000000
.L_181:


//--------------------- .nv.info._ZN2at6native50_GLOBAL__N__ca2a4b1e_17_FusedSgdKernel_cu_a550329a25multi_tensor_apply_kernelINS1_18TensorListMetadataILi2EEENS1_19FusedSgdMathFunctorIdLi2EEEJddPfddbbbS7_S7_EEEvT_T0_DpT1_ --------------------------
	.section	.nv.info._ZN2at6native50_GLOBAL__N__ca2a4b1e_17_FusedSgdKernel_cu_a550329a25multi_tensor_apply_kernelINS1_18TensorListMetadataILi2EEENS1_19FusedSgdMathFunctorIdLi2EEEJddPfddbbbS7_S7_EEEvT_T0_DpT1_,"",@"SHT_CUDA_INFO"
	.sectionflags	@""
	.align	4


	//----- nvinfo : EIATTR_CUDA_API_VERSION
	.align		4
        /*0000*/ 	.byte	0x04, 0x37
        /*0002*/ 	.short	(.L_183 - .L_182)
.L_182:
        /*0004*/ 	.word	0x00000082


	//----- nvinfo : EIATTR_SW2861232_WAR
	.align		4
.L_183:
        /*0008*/ 	.byte	0x01, 0x35
	.zero		2


	//----- nvinfo : EIATTR_PARAM_CBANK
	.align		4
        /*000c*/ 	.byte	0x04, 0x0a
        /*000e*/ 	.short	(.L_185 - .L_184)
	.align		4
.L_184:
        /*0010*/ 	.word	index@(.nv.constant0._ZN2at6native50_GLOBAL__N__ca2a4b1e_17_FusedSgdKernel_cu_a550329a25multi_tensor_apply_kernelINS1_18TensorListMetadataILi2EEENS1_19FusedSgdMathFunctorIdLi2EEEJddPfddbbbS7_S7_EEEvT_T0_DpT1_)
        /*0014*/ 	.short	0x0160
        /*0016*/ 	.short	0x0c90


	//----- nvinfo : EIATTR_CBANK_PARAM_SIZE
	.align		4
.L_185:
        /*0018*/ 	.byte	0x03, 0x19
        /*001a*/ 	.short	0x0c90


	//----- nvinfo : EIATTR_KPARAM_INFO
	.align		4
        /*001c*/ 	.byte	0x04, 0x17
        /*001e*/ 	.short	(.L_187 - .L_186)
.L_186:
        /*0020*/ 	.word	0x00000000
        /*0024*/ 	.short	0x000b
        /*0026*/ 	.short	0x0c88
        /*0028*/ 	.byte	0x00, 0xf0, 0x21, 0x00


	//----- nvinfo : EIATTR_KPARAM_INFO
	.align		4
.L_187:
        /*002c*/ 	.byte	0x04, 0x17
        /*002e*/ 	.short	(.L_189 - .L_188)
.L_188:
        /*0030*/ 	.word	0x00000000
        /*0034*/ 	.short	0x000a
        /*0036*/ 	.short	0x0c80
        /*0038*/ 	.byte	0x00, 0xf0, 0x21, 0x00


	//----- nvinfo : EIATTR_KPARAM_INFO
	.align		4
.L_189:
        /*003c*/ 	.byte	0x04, 0x17
        /*003e*/ 	.short	(.L_191 - .L_190)
.L_190:
        /*0040*/ 	.word	0x00000000
        /*0044*/ 	.short	0x0009
        /*0046*/ 	.short	0x0c7a
        /*0048*/ 	.byte	0x00, 0xf0, 0x05, 0x00


	//----- nvinfo : EIATTR_KPARAM_INFO
	.align		4
.L_191:
        /*004c*/ 	.byte	0x04, 0x17
        /*004e*/ 	.short	(.L_193 - .L_192)
.L_192:
        /*0050*/ 	.word	0x00000000
        /*0054*/ 	.short	0x0008
        /*0056*/ 	.short	0x0c79
        /*0058*/ 	.byte	0x00, 0xf0, 0x05, 0x00


	//----- nvinfo : EIATTR_KPARAM_INFO
	.align		4
.L_193:
        /*005c*/ 	.byte	0x04, 0x17
        /*005e*/ 	.short	(.L_195 - .L_194)
.L_194:
        /*0060*/ 	.word	0x00000000
        /*0064*/ 	.short	0x0007
        /*0066*/ 	.short	0x0c78
        /*0068*/ 	.byte	0x00, 0xf0, 0x05, 0x00


	//----- nvinfo : EIATTR_KPARAM_INFO
	.align		4
.L_195:
        /*006c*/ 	.byte	0x04, 0x17
        /*006e*/ 	.short	(.L_197 - .L_196)
.L_196:
        /*0070*/ 	.word	0x00000000
        /*0074*/ 	.short	0x0006
        /*0076*/ 	.short	0x0c70
        /*0078*/ 	.byte	0x00, 0xf0, 0x21, 0x00


	//----- nvinfo : EIATTR_KPARAM_INFO
	.align		4
.L_197:
        /*007c*/ 	.byte	0x04, 0x17
        /*007e*/ 	.short	(.L_199 - .L_198)
.L_198:
        /*0080*/ 	.word	0x00000000
        /*0084*/ 	.short	0x0005
        /*0086*/ 	.short	0x0c68
        /*0088*/ 	.byte	0x00, 0xf0, 0x21, 0x00


	//----- nvinfo : EIATTR_KPARAM_INFO
	.align		4
.L_199:
        /*008c*/ 	.byte	0x04, 0x17
        /*008e*/ 	.short	(.L_201 - .L_200)
.L_200:
        /*0090*/ 	.word	0x00000000
        /*0094*/ 	.short	0x0004
        /*0096*/ 	.short	0x0c60
        /*0098*/ 	.byte	0x00, 0xf0, 0x21, 0x00


	//----- nvinfo : EIATTR_KPARAM_INFO
	.align		4
.L_201:
        /*009c*/ 	.byte	0x04, 0x17
        /*009e*/ 	.short	(.L_203 - .L_202)
.L_202:
        /*00a0*/ 	.word	0x00000000
        /*00a4*/ 	.short	0x0003
        /*00a6*/ 	.short	0x0c58
        /*00a8*/ 	.byte	0x00, 0xf0, 0x21, 0x00


	//----- nvinfo : EIATTR_KPARAM_INFO
	.align		4
.L_203:
        /*00ac*/ 	.byte	0x04, 0x17
        /*00ae*/ 	.short	(.L_205 - .L_204)
.L_204:
        /*00b0*/ 	.word	0x00000000
        /*00b4*/ 	.short	0x0002
        /*00b6*/ 	.short	0x0c50
        /*00b8*/ 	.byte	0x00, 0xf0, 0x21, 0x00


	//----- nvinfo : EIATTR_KPARAM_INFO
	.align		4
.L_205:
        /*00bc*/ 	.byte	0x04, 0x17
        /*00be*/ 	.short	(.L_207 - .L_206)
.L_206:
        /*00c0*/ 	.word	0x00000000
        /*00c4*/ 	.short	0x0001
        /*00c6*/ 	.short	0x0c48
        /*00c8*/ 	.byte	0x00, 0xf0, 0x05, 0x00


	//----- nvinfo : EIATTR_KPARAM_INFO
	.align		4
.L_207:
        /*00cc*/ 	.byte	0x04, 0x17
        /*00ce*/ 	.short	(.L_209 - .L_208)
.L_208:
        /*00d0*/ 	.word	0x00000000
        /*00d4*/ 	.short	0x0000
        /*00d6*/ 	.short	0x0000
        /*00d8*/ 	.byte	0x00, 0xf0, 0x21, 0x31


	//----- nvinfo : EIATTR_MAXREG_COUNT
	.align		4
.L_209:
        /*00dc*/ 	.byte	0x03, 0x1b
        /*00de*/ 	.short	0x0080


	//----- nvinfo : EIATTR_MERCURY_ISA_VERSION
	.align		4
        /*00e0*/ 	.byte	0x03, 0x5f
        /*00e2*/ 	.short	0x0000


	//----- nvinfo : EIATTR_EXIT_INSTR_OFFSETS
	.align		4
        /*00e4*/ 	.byte	0x04, 0x1c
        /*00e6*/ 	.short	(.L_211 - .L_210)


	//   ....[0]....
.L_210:
        /*00e8*/ 	.word	0x00000090


	//   ....[1]....
        /*00ec*/ 	.word	0x00000270


	//   ....[2]....
        /*00f0*/ 	.word	0x00001340


	//   ....[3]....
        /*00f4*/ 	.word	0x000013a0


	//   ....[4]....
        /*00f8*/ 	.word	0x00001dd0


	//   ....[5]....
        /*00fc*/ 	.word	0x00002120


	//----- nvinfo : EIATTR_MAX_THREADS
	.align		4
.L_211:
        /*0100*/ 	.byte	0x04, 0x05
        /*0102*/ 	.short	(.L_213 - .L_212)
.L_212:
        /*0104*/ 	.word	0x00000200
        /*0108*/ 	.word	0x00000001
        /*010c*/ 	.word	0x00000001


	//----- nvinfo : EIATTR_CRS_STACK_SIZE
	.align		4
.L_213:
        /*0110*/ 	.byte	0x04, 0x1e
        /*0112*/ 	.short	(.L_215 - .L_214)
.L_214:
        /*0114*/ 	.word	0x00000000
.L_215:


//--------------------- .nv.info._ZN2at6native50_GLOBAL__N__ca2a4b1e_17_FusedSgdKernel_cu_a550329a25multi_tensor_apply_kernelINS1_18TensorListMetadataILi3EEENS1_19FusedSgdMathFunctorIN3c108BFloat16ELi3EEEJddPfddbbbS9_S9_EEEvT_T0_DpT1_ --------------------------
	.section	.nv.info._ZN2at6native50_GLOBAL__N__ca2a4b1e_17_FusedSgdKernel_cu_a550329a25multi_tensor_apply_kernelINS1_18TensorListMetadataILi3EEENS1_19FusedSgdMathFunctorIN3c108BFloat16ELi3EEEJddPfddbbbS9_S9_EEEvT_T0_DpT1_,"",@"SHT_CUDA_INFO"
	.sectionflags	@""
	.align	4


	//----- nvinfo : EIATTR_CUDA_API_VERSION
	.align		4
        /*0000*/ 	.byte	0x04, 0x37
        /*0002*/ 	.short	(.L_217 - .L_216)
.L_216:
        /*0004*/ 	.word	0x00000082


	//----- nvinfo : EIATTR_SW2861232_WAR
	.align		4
.L_217:
        /*0008*/ 	.byte	0x01, 0x35
	.zero		2


	//----- nvinfo : EIATTR_PARAM_CBANK
	.align		4
        /*000c*/ 	.byte	0x04, 0x0a
        /*000e*/ 	.short	(.L_219 - .L_218)
	.align		4
.L_218:
        /*0010*/ 	.word	index@(.nv.constant0._ZN2at6native50_GLOBAL__N__ca2a4b1e_17_FusedSgdKernel_cu_a550329a25multi_tensor_apply_kernelINS1_18TensorListMetadataILi3EEENS1_19FusedSgdMathFunctorIN3c108BFloat16ELi3EEEJddPfddbbbS9_S9_EEEvT_T0_DpT1_)
        /*0014*/ 	.short	0x0160
        /*0016*/ 	.short	0x0c90


	//----- nvinfo : EIATTR_CBANK_PARAM_SIZE
	.align		4
.L_219:
        /*0018*/ 	.byte	0x03, 0x19
        /*001a*/ 	.short	0x0c90


	//----- nvinfo : EIATTR_KPARAM_INFO
	.align		4
        /*001c*/ 	.byte	0x04, 0x17
        /*001e*/ 	.short	(.L_221 - .L_220)
.L_220:
        /*0020*/ 	.word	0x00000000
        /*0024*/ 	.short	0x000b
        /*0026*/ 	.short	0x0c88
        /*0028*/ 	.byte	0x00, 0xf0, 0x21, 0x00


	//----- nvinfo : EIATTR_KPARAM_INFO
	.align		4
.L_221:
        /*002c*/ 	.byte	0x04, 0x17
        /*002e*/ 	.short	(.L_223 - .L_222)
.L_222:
        /*0030*/ 	.word	0x00000000
        /*0034*/ 	.short	0x000a
        /*0036*/ 	.short	0x0c80
        /*0038*/ 	.byte	0x00, 0xf0, 0x21, 0x00


	//----- nvinfo : EIATTR_KPARAM_INFO
	.align		4
.L_223:
        /*003c*/ 	.byte	0x04, 0x17
        /*003e*/ 	.short	(.L_225 - .L_224)
.L_224:
        /*0040*/ 	.word	0x00000000
        /*0044*/ 	.short	0x0009
        /*0046*/ 	.short	0x0c7a
        /*0048*/ 	.byte	0x00, 0xf0, 0x05, 0x00


	//----- nvinfo : EIATTR_KPARAM_INFO
	.align		4
.L_225:
        /*004c*/ 	.byte	0x04, 0x17
        /*004e*/ 	.short	(.L_227 - .L_226)
.L_226:
        /*0050*/ 	.word	0x00000000
        /*0054*/ 	.short	0x0008
        /*0056*/ 	.short	0x0c79
        /*0058*/ 	.byte	0x00, 0xf0, 0x05, 0x00


	//----- nvinfo : EIATTR_KPARAM_INFO
	.align		4
.L_227:
        /*005c*/ 	.byte	0x04, 0x17
        /*005e*/ 	.short	(.L_229 - .L_228)
.L_228:
        /*0060*/ 	.word	0x00000000
        /*0064*/ 	.short	0x0007
        /*0066*/ 	.short	0x0c78
        /*0068*/ 	.byte	0x00, 0xf0, 0x05, 0x00


	//----- nvinfo : EIATTR_KPARAM_INFO
	.align		4
.L_229:
        /*006c*/ 	.byte	0x04, 0x17
        /*006e*/ 	.short	(.L_231 - .L_230)
.L_230:
        /*0070*/ 	.word	0x00000000
        /*0074*/ 	.short	0x0006
        /*0076*/ 	.short	0x0c70
        /*0078*/ 	.byte	0x00, 0xf0, 0x21, 0x00


	//----- nvinfo : EIATTR_KPARAM_INFO
	.align		4
.L_231:
        /*007c*/ 	.byte	0x04, 0x17
        /*007e*/ 	.short	(.L_233 - .L_232)
.L_232:
        /*0080*/ 	.word	0x00000000
        /*0084*/ 	.short	0x0005
        /*0086*/ 	.short	0x0c68
        /*0088*/ 	.byte	0x00, 0xf0, 0x21, 0x00


	//----- nvinfo : EIATTR_KPARAM_INFO
	.align		4
.L_233:
        /*008c*/ 	.byte	0x04, 0x17
        /*008e*/ 	.short	(.L_235 - .L_234)
.L_234:
        /*0090*/ 	.word	0x00000000
        /*0094*/ 	.short	0x0004
        /*0096*/ 	.short	0x0c60
        /*0098*/ 	.byte	0x00, 0xf0, 0x21, 0x00


	//----- nvinfo : EIATTR_KPARAM_INFO
	.align		4
.L_235:
        /*009c*/ 	.byte	0x04, 0x17
        /*009e*/ 	.short	(.L_237 - .L_236)
.L_236:
        /*00a0*/ 	.word	0x00000000
        /*00a4*/ 	.short	0x0003
        /*00a6*/ 	.short	0x0c58
        /*00a8*/ 	.byte	0x00, 0xf0, 0x21, 0x00


	//----- nvinfo : EIATTR_KPARAM_INFO
	.align		4
.L_237:
        /*00ac*/ 	.byte	0x04, 0x17
        /*00ae*/ 	.short	(.L_239 - .L_238)
.L_238:
        /*00b0*/ 	.word	0x00000000
        /*00b4*/ 	.short	0x0002
        /*00b6*/ 	.short	0x0c50
        /*00b8*/ 	.byte	0x00, 0xf0, 0x21, 0x00


	//----- nvinfo : EIATTR_KPARAM_INFO
	.align		4
.L_239:
        /*00bc*/ 	.byte	0x04, 0x17
        /*00be*/ 	.short	(.L_241 - .L_240)
.L_240:
        /*00c0*/ 	.word	0x00000000
        /*00c4*/ 	.short	0x0001
        /*00c6*/ 	.short	0x0c48
        /*00c8*/ 	.byte	0x00, 0xf0, 0x05, 0x00


	//----- nvinfo : EIATTR_KPARAM_INFO
	.align		4
.L_241:
        /*00cc*/ 	.byte	0x04, 0x17
        /*00ce*/ 	.short	(.L_243 - .L_242)
.L_242:
        /*00d0*/ 	.word	0x00000000
        /*00d4*/ 	.short	0x0000
        /*00d6*/ 	.short	0x0000
        /*00d8*/ 	.byte	0x00, 0xf0, 0x21, 0x31


	//----- nvinfo : EIATTR_MAXREG_COUNT
	.align		4
.L_243:
        /*00dc*/ 	.byte	0x03, 0x1b
        /*00de*/ 	.short	0x0080


	//----- nvinfo : EIATTR_MERCURY_ISA_VERSION
	.align		4
        /*00e0*/ 	.byte	0x03, 0x5f
        /*00e2*/ 	.short	0x0000


	//----- nvinfo : EIATTR_EXIT_INSTR_OFFSETS
	.align		4
        /*00e4*/ 	.byte	0x04, 0x1c
        /*00e6*/ 	.short	(.L_245 - .L_244)


	//   ....[0]....
.L_244:
        /*00e8*/ 	.word	0x00000090


	//   ....[1]....
        /*00ec*/ 	.word	0x000003f0


	//   ....[2]....
        /*00f0*/ 	.word	0x00001740


	//   ....[3]....
        /*00f4*/ 	.word	0x000017a0


	//   ....[4]....
        /*00f8*/ 	.word	0x00001e20


	//   ....[5]....
        /*00fc*/ 	.word	0x00003390


	//----- nvinfo : EIATTR_MAX_THREADS
	.align		4
.L_245:
        /*0100*/ 	.byte	0x04, 0x05
        /*0102*/ 	.short	(.L_247 - .L_246)
.L_246:
        /*0104*/ 	.word	0x00000200
        /*0108*/ 	.word	0x00000001
        /*010c*/ 	.word	0x00000001


	//----- nvinfo : EIATTR_CRS_STACK_SIZE
	.align		4
.L_247:
        /*0110*/ 	.byte	0x04, 0x1e
        /*0112*/ 	.short	(.L_249 - .L_248)
.L_248:
        /*0114*/ 	.word	0x00000000
.L_249:


//--------------------- .nv.info._ZN2at6native50_GLOBAL__N__ca2a4b1e_17_FusedSgdKernel_cu_a550329a25multi_tensor_apply_kernelINS1_18TensorListMetadataILi3EEENS1_19FusedSgdMathFunctorIN3c104HalfELi3EEEJddPfddbbbS9_S9_EEEvT_T0_DpT1_ --------------------------
	.section	.nv.info._ZN2at6native50_GLOBAL__N__ca2a4b1e_17_FusedSgdKernel_cu_a550329a25multi_tensor_apply_kernelINS1_18TensorListMetadataILi3EEENS1_19FusedSgdMathFunctorIN3c104HalfELi3EEEJddPfddbbbS9_S9_EEEvT_T0_DpT1_,"",@"SHT_CUDA_INFO"
	.sectionflags	@""
	.align	4


	//----- nvinfo : EIATTR_CUDA_API_VERSION
	.align		4
        /*0000*/ 	.byte	0x04, 0x37
        /*0002*/ 	.short	(.L_251 - .L_250)
.L_250:
        /*0004*/ 	.word	0x00000082


	//----- nvinfo : EIATTR_SW2861232_WAR
	.align		4
.L_251:
        /*0008*/ 	.byte	0x01, 0x35
	.zero		2


	//----- nvinfo : EIATTR_PARAM_CBANK
	.align		4
        /*000c*/ 	.byte	0x04, 0x0a
        /*000e*/ 	.short	(.L_253 - .L_252)
	.align		4
.L_252:
        /*0010*/ 	.word	index@(.nv.constant0._ZN2at6native50_GLOBAL__N__ca2a4b1e_17_FusedSgdKernel_cu_a550329a25multi_tensor_apply_kernelINS1_18TensorListMetadataILi3EEENS1_19FusedSgdMathFunctorIN3c104HalfELi3EEEJddPfddbbbS9_S9_EEEvT_T0_DpT1_)
        /*0014*/ 	.short	0x0160
        /*0016*/ 	.short	0x0c90


	//----- nvinfo : EIATTR_CBANK_PARAM_SIZE
	.align		4
.L_253:
        /*0018*/ 	.byte	0x03, 0x19
        /*001a*/ 	.short	0x0c90


	//----- nvinfo : EIATTR_KPARAM_INFO
	.align		4
        /*001c*/ 	.byte	0x04, 0x17
        /*001e*/ 	.short	(.L_255 - .L_254)
.L_254:
        /*0020*/ 	.word	0x00000000
        /*0024*/ 	.short	0x000b
        /*0026*/ 	.short	0x0c88
        /*0028*/ 	.byte	0x00, 0xf0, 0x21, 0x00


	//----- nvinfo : EIATTR_KPARAM_INFO
	.align		4
.L_255:
        /*002c*/ 	.byte	0x04, 0x17
        /*002e*/ 	.short	(.L_257 - .L_256)
.L_256:
        /*0030*/ 	.word	0x00000000
        /*0034*/ 	.short	0x000a
        /*0036*/ 	.short	0x0c80
        /*0038*/ 	.byte	0x00, 0xf0, 0x21, 0x00


	//----- nvinfo : EIATTR_KPARAM_INFO
	.align		4
.L_257:
        /*003c*/ 	.byte	0x04, 0x17
        /*003e*/ 	.short	(.L_259 - .L_258)
.L_258:
        /*0040*/ 	.word	0x00000000
        /*0044*/ 	.short	0x0009
        /*0046*/ 	.short	0x0c7a
        /*0048*/ 	.byte	0x00, 0xf0, 0x05, 0x00


	//----- nvinfo : EIATTR_KPARAM_INFO
	.align		4
.L_259:
        /*004c*/ 	.byte	0x04, 0x17
        /*004e*/ 	.short	(.L_261 - .L_260)
.L_260:
        /*0050*/ 	.word	0x00000000
        /*0054*/ 	.short	0x0008
        /*0056*/ 	.short	0x0c79
        /*0058*/ 	.byte	0x00, 0xf0, 0x05, 0x00


	//----- nvinfo : EIATTR_KPARAM_INFO
	.align		4
.L_261:
        /*005c*/ 	.byte	0x04, 0x17
        /*005e*/ 	.short	(.L_263 - .L_262)
.L_262:
        /*0060*/ 	.word	0x00000000
        /*0064*/ 	.short	0x0007
        /*0066*/ 	.short	0x0c78
        /*0068*/ 	.byte	0x00, 0xf0, 0x05, 0x00


	//----- nvinfo : EIATTR_KPARAM_INFO
	.align		4
.L_263:
        /*006c*/ 	.byte	0x04, 0x17
        /*006e*/ 	.short	(.L_265 - .L_264)
.L_264:
        /*0070*/ 	.word	0x00000000
        /*0074*/ 	.short	0x0006
        /*0076*/ 	.short	0x0c70
        /*0078*/ 	.byte	0x00, 0xf0, 0x21, 0x00


	//----- nvinfo : EIATTR_KPARAM_INFO
	.align		4
.L_265:
        /*007c*/ 	.byte	0x04, 0x17
        /*007e*/ 	.short	(.L_267 - .L_266)
.L_266:
        /*0080*/ 	.word	0x00000000
        /*0084*/ 	.short	0x0005
        /*0086*/ 	.short	0x0c68
        /*0088*/ 	.byte	0x00, 0xf0, 0x21, 0x00


	//----- nvinfo : EIATTR_KPARAM_INFO
	.align		4
.L_267:
        /*008c*/ 	.byte	0x04, 0x17
        /*008e*/ 	.short	(.L_269 - .L_268)
.L_268:
        /*0090*/ 	.word	0x00000000
        /*0094*/ 	.short	0x0004
        /*0096*/ 	.short	0x0c60
        /*0098*/ 	.byte	0x00, 0xf0, 0x21, 0x00


	//----- nvinfo : EIATTR_KPARAM_INFO
	.align		4
.L_269:
        /*009c*/ 	.byte	0x04, 0x17
        /*009e*/ 	.short	(.L_271 - .L_270)
.L_270:
        /*00a0*/ 	.word	0x00000000
        /*00a4*/ 	.short	0x0003
        /*00a6*/ 	.short	0x0c58
        /*00a8*/ 	.byte	0x00, 0xf0, 0x21, 0x00


	//----- nvinfo : EIATTR_KPARAM_INFO
	.align		4
.L_271:
        /*00ac*/ 	.byte	0x04, 0x17
        /*00ae*/ 	.short	(.L_273 - .L_272)
.L_272:
        /*00b0*/ 	.word	0x00000000
        /*00b4*/ 	.short	0x0002
        /*00b6*/ 	.short	0x0c50
        /*00b8*/ 	.byte	0x00, 0xf0, 0x21, 0x00


	//----- nvinfo : EIATTR_KPARAM_INFO
	.align		4
.L_273:
        /*00bc*/ 	.byte	0x04, 0x17
        /*00be*/ 	.short	(.L_275 - .L_274)
.L_274:
        /*00c0*/ 	.word	0x00000000
        /*00c4*/ 	.short	0x0001
        /*00c6*/ 	.short	0x0c48
        /*00c8*/ 	.byte	0x00, 0xf0, 0x05, 0x00


	//----- nvinfo : EIATTR_KPARAM_INFO
	.align		4
.L_275:
        /*00cc*/ 	.byte	0x04, 0x17
        /*00ce*/ 	.short	(.L_277 - .L_276)
.L_276:
        /*00d0*/ 	.word	0x00000000
        /*00d4*/ 	.short	0x0000
        /*00d6*/ 	.short	0x0000
        /*00d8*/ 	.byte	0x00, 0xf0, 0x21, 0x31


	//----- nvinfo : EIATTR_MAXREG_COUNT
	.align		4
.L_277:
        /*00dc*/ 	.byte	0x03, 0x1b
        /*00de*/ 	.short	0x0080


	//----- nvinfo : EIATTR_MERCURY_ISA_VERSION
	.align		4
        /*00e0*/ 	.byte	0x03, 0x5f
        /*00e2*/ 	.short	0x0000


	//----- nvinfo : EIATTR_EXIT_INSTR_OFFSETS
	.align		4
        /*00e4*/ 	.byte	0x04, 0x1c
        /*00e6*/ 	.short	(.L_279 - .L_278)


	//   ....[0]....
.L_278:
        /*00e8*/ 	.word	0x00000090


	//   ....[1]....
        /*00ec*/ 	.word	0x000003f0


	//   ....[2]....
        /*00f0*/ 	.word	0x00001740


	//   ....[3]....
        /*00f4*/ 	.word	0x000017a0


	//   ....[4]....
        /*00f8*/ 	.word	0x00001e20


	//   ....[5]....
        /*00fc*/ 	.word	0x00003390


	//----- nvinfo : EIATTR_MAX_THREADS
	.align		4
.L_279:
        /*0100*/ 	.byte	0x04, 0x05
        /*0102*/ 	.short	(.L_281 - .L_280)
.L_280:
        /*0104*/ 	.word	0x00000200
        /*0108*/ 	.word	0x00000001
        /*010c*/ 	.word	0x00000001


	//----- nvinfo : EIATTR_CRS_STACK_SIZE
	.align		4
.L_281:
        /*0110*/ 	.byte	0x04, 0x1e
        /*0112*/ 	.short	(.L_283 - .L_282)
.L_282:
        /*0114*/ 	.word	0x00000000
.L_283:


//--------------------- .nv.info._ZN2at6native50_GLOBAL__N__ca2a4b1e_17_FusedSgdKernel_cu_a550329a25multi_tensor_apply_kernelINS1_18TensorListMetadataILi3EEENS1_19FusedSgdMathFunctorIfLi3EEEJddPfddbbbS7_S7_EEEvT_T0_DpT1_ --------------------------
	.section	.nv.info._ZN2at6native50_GLOBAL__N__ca2a4b1e_17_FusedSgdKernel_cu_a550329a25multi_tensor_apply_kernelINS1_18TensorListMetadataILi3EEENS1_19FusedSgdMathFunctorIfLi3EEEJddPfddbbbS7_S7_EEEvT_T0_DpT1_,"",@"SHT_CUDA_INFO"
	.sectionflags	@""
	.align	4


	//----- nvinfo : EIATTR_CUDA_API_VERSION
	.align		4
        /*0000*/ 	.byte	0x04, 0x37
        /*0002*/ 	.short	(.L_285 - .L_284)
.L_284:
        /*0004*/ 	.word	0x00000082


	//----- nvinfo : EIATTR_SW2861232_WAR
	.align		4
.L_285:
        /*0008*/ 	.byte	0x01, 0x35
	.zero		2


	//----- nvinfo : EIATTR_PARAM_CBANK
	.align		4
        /*000c*/ 	.byte	0x04, 0x0a
        /*000e*/ 	.short	(.L_287 - .L_286)
	.align		4
.L_286:
        /*0010*/ 	.word	index@(.nv.constant0._ZN2at6native50_GLOBAL__N__ca2a4b1e_17_FusedSgdKernel_cu_a550329a25multi_tensor_apply_kernelINS1_18TensorListMetadataILi3EEENS1_19FusedSgdMathFunctorIfLi3EEEJddPfddbbbS7_S7_EEEvT_T0_DpT1_)
        /*0014*/ 	.short	0x0160
        /*0016*/ 	.short	0x0c90


	//----- nvinfo : EIATTR_CBANK_PARAM_SIZE
	.align		4
.L_287:
        /*0018*/ 	.byte	0x03, 0x19
        /*001a*/ 	.short	0x0c90


	//----- nvinfo : EIATTR_KPARAM_INFO
	.align		4
        /*001c*/ 	.byte	0x04, 0x17
        /*001e*/ 	.short	(.L_289 - .L_288)
.L_288:
        /*0020*/ 	.word	0x00000000
        /*0024*/ 	.short	0x000b
        /*0026*/ 	.short	0x0c88
        /*0028*/ 	.byte	0x00, 0xf0, 0x21, 0x00


	//----- nvinfo : EIATTR_KPARAM_INFO
	.align		4
.L_289:
        /*002c*/ 	.byte	0x04, 0x17
        /*002e*/ 	.short	(.L_291 - .L_290)
.L_290:
        /*0030*/ 	.word	0x00000000
        /*0034*/ 	.short	0x000a
        /*0036*/ 	.short	0x0c80
        /*0038*/ 	.byte	0x00, 0xf0, 0x21, 0x00


	//----- nvinfo : EIATTR_KPARAM_INFO
	.align		4
.L_291:
        /*003c*/ 	.byte	0x04, 0x17
        /*003e*/ 	.short	(.L_293 - .L_292)
.L_292:
        /*0040*/ 	.word	0x00000000
        /*0044*/ 	.short	0x0009
        /*0046*/ 	.short	0x0c7a
        /*0048*/ 	.byte	0x00, 0xf0, 0x05, 0x00


	//----- nvinfo : EIATTR_KPARAM_INFO
	.align		4
.L_293:
        /*004c*/ 	.byte	0x04, 0x17
        /*004e*/ 	.short	(.L_295 - .L_294)
.L_294:
        /*0050*/ 	.word	0x00000000
        /*0054*/ 	.short	0x0008
        /*0056*/ 	.short	0x0c79
        /*0058*/ 	.byte	0x00, 0xf0, 0x05, 0x00


	//----- nvinfo : EIATTR_KPARAM_INFO
	.align		4
.L_295:
        /*005c*/ 	.byte	0x04, 0x17
        /*005e*/ 	.short	(.L_297 - .L_296)
.L_296:
        /*0060*/ 	.word	0x00000000
        /*0064*/ 	.short	0x0007
        /*0066*/ 	.short	0x0c78
        /*0068*/ 	.byte	0x00, 0xf0, 0x05, 0x00


	//----- nvinfo : EIATTR_KPARAM_INFO
	.align		4
.L_297:
        /*006c*/ 	.byte	0x04, 0x17
        /*006e*/ 	.short	(.L_299 - .L_298)
.L_298:
        /*0070*/ 	.word	0x00000000
        /*0074*/ 	.short	0x0006
        /*0076*/ 	.short	0x0c70
        /*0078*/ 	.byte	0x00, 0xf0, 0x21, 0x00


	//----- nvinfo : EIATTR_KPARAM_INFO
	.align		4
.L_299:
        /*007c*/ 	.byte	0x04, 0x17
        /*007e*/ 	.short	(.L_301 - .L_300)
.L_300:
        /*0080*/ 	.word	0x00000000
        /*0084*/ 	.short	0x0005
        /*0086*/ 	.short	0x0c68
        /*0088*/ 	.byte	0x00, 0xf0, 0x21, 0x00


	//----- nvinfo : EIATTR_KPARAM_INFO
	.align		4
.L_301:
        /*008c*/ 	.byte	0x04, 0x17
        /*008e*/ 	.short	(.L_303 - .L_302)
.L_302:
        /*0090*/ 	.word	0x00000000
        /*0094*/ 	.short	0x0004
        /*0096*/ 	.short	0x0c60
        /*0098*/ 	.byte	0x00, 0xf0, 0x21, 0x00


	//----- nvinfo : EIATTR_KPARAM_INFO
	.align		4
.L_303:
        /*009c*/ 	.byte	0x04, 0x17
        /*009e*/ 	.short	(.L_305 - .L_304)
.L_304:
        /*00a0*/ 	.word	0x00000000
        /*00a4*/ 	.short	0x0003
        /*00a6*/ 	.short	0x0c58
        /*00a8*/ 	.byte	0x00, 0xf0, 0x21, 0x00


	//----- nvinfo : EIATTR_KPARAM_INFO
	.align		4
.L_305:
        /*00ac*/ 	.byte	0x04, 0x17
        /*00ae*/ 	.short	(.L_307 - .L_306)
.L_306:
        /*00b0*/ 	.word	0x00000000
        /*00b4*/ 	.short	0x0002
        /*00b6*/ 	.short	0x0c50
        /*00b8*/ 	.byte	0x00, 0xf0, 0x21, 0x00


	//----- nvinfo : EIATTR_KPARAM_INFO
	.align		4
.L_307:
        /*00bc*/ 	.byte	0x04, 0x17
        /*00be*/ 	.short	(.L_309 - .L_308)
.L_308:
        /*00c0*/ 	.word	0x00000000
        /*00c4*/ 	.short	0x0001
        /*00c6*/ 	.short	0x0c48
        /*00c8*/ 	.byte	0x00, 0xf0, 0x05, 0x00


	//----- nvinfo : EIATTR_KPARAM_INFO
	.align		4
.L_309:
        /*00cc*/ 	.byte	0x04, 0x17
        /*00ce*/ 	.short	(.L_311 - .L_310)
.L_310:
        /*00d0*/ 	.word	0x00000000
        /*00d4*/ 	.short	0x0000
        /*00d6*/ 	.short	0x0000
        /*00d8*/ 	.byte	0x00, 0xf0, 0x21, 0x31


	//----- nvinfo : EIATTR_MAXREG_COUNT
	.align		4
.L_311:
        /*00dc*/ 	.byte	0x03, 0x1b
        /*00de*/ 	.short	0x0080


	//----- nvinfo : EIATTR_MERCURY_ISA_VERSION
	.align		4
        /*00e0*/ 	.byte	0x03, 0x5f
        /*00e2*/ 	.short	0x0000


	//----- nvinfo : EIATTR_EXIT_INSTR_OFFSETS
	.align		4
        /*00e4*/ 	.byte	0x04, 0x1c
        /*00e6*/ 	.short	(.L_313 - .L_312)


	//   ....[0]....
.L_312:
        /*00e8*/ 	.word	0x00000090


	//   ....[1]....
        /*00ec*/ 	.word	0x000003f0


	//   ....[2]....
        /*00f0*/ 	.word	0x00001280


	//   ....[3]....
        /*00f4*/ 	.word	0x000012e0


	//   ....[4]....
        /*00f8*/ 	.word	0x00001840


	//   ....[5]....
        /*00fc*/ 	.word	0x00002430


	//----- nvinfo : EIATTR_MAX_THREADS
	.align		4
.L_313:
        /*0100*/ 	.byte	0x04, 0x05
        /*0102*/ 	.short	(.L_315 - .L_314)
.L_314:
        /*0104*/ 	.word	0x00000200
        /*0108*/ 	.word	0x00000001
        /*010c*/ 	.word	0x00000001


	//----- nvinfo : EIATTR_CRS_STACK_SIZE
	.align		4
.L_315:
        /*0110*/ 	.byte	0x04, 0x1e
        /*0112*/ 	.short	(.L_317 - .L_316)
.L_316:
        /*0114*/ 	.word	0x00000000
.L_317:


//--------------------- .nv.info._ZN2at6native50_GLOBAL__N__ca2a4b1e_17_FusedSgdKernel_cu_a550329a25multi_tensor_apply_kernelINS1_18TensorListMetadataILi3EEENS1_19FusedSgdMathFunctorIdLi3EEEJddPfddbbbS7_S7_EEEvT_T0_DpT1_ --------------------------
	.section	.nv.info._ZN2at6native50_GLOBAL__N__ca2a4b1e_17_FusedSgdKernel_cu_a550329a25multi_tensor_apply_kernelINS1_18TensorListMetadataILi3EEENS1_19FusedSgdMathFunctorIdLi3EEEJddPfddbbbS7_S7_EEEvT_T0_DpT1_,"",@"SHT_CUDA_INFO"
	.sectionflags	@""
	.align	4


	//----- nvinfo : EIATTR_CUDA_API_VERSION
	.align		4
        /*0000*/ 	.byte	0x04, 0x37
        /*0002*/ 	.short	(.L_319 - .L_318)
.L_318:
        /*0004*/ 	.word	0x00000082


	//----- nvinfo : EIATTR_SW2861232_WAR
	.align		4
.L_319:
        /*0008*/ 	.byte	0x01, 0x35
	.zero		2


	//----- nvinfo : EIATTR_PARAM_CBANK
	.align		4
        /*000c*/ 	.byte	0x04, 0x0a
        /*000e*/ 	.short	(.L_321 - .L_320)
	.align		4
.L_320:
        /*0010*/ 	.word	index@(.nv.constant0._ZN2at6native50_GLOBAL__N__ca2a4b1e_17_FusedSgdKernel_cu_a550329a25multi_tensor_apply_kernelINS1_18TensorListMetadataILi3EEENS1_19FusedSgdMathFunctorIdLi3EEEJddPfddbbbS7_S7_EEEvT_T0_DpT1_)
        /*0014*/ 	.short	0x0160
        /*0016*/ 	.short	0x0c90


	//----- nvinfo : EIATTR_CBANK_PARAM_SIZE
	.align		4
.L_321:
        /*0018*/ 	.byte	0x03, 0x19
        /*001a*/ 	.short	0x0c90


	//----- nvinfo : EIATTR_KPARAM_INFO
	.align		4
        /*001c*/ 	.byte	0x04, 0x17
        /*001e*/ 	.short	(.L_323 - .L_322)
.L_322:
        /*0020*/ 	.word	0x00000000
        /*0024*/ 	.short	0x000b
        /*0026*/ 	.short	0x0c88
        /*0028*/ 	.byte	0x00, 0xf0, 0x21, 0x00


	//----- nvinfo : EIATTR_KPARAM_INFO
	.align		4
.L_323:
        /*002c*/ 	.byte	0x04, 0x17
        /*002e*/ 	.short	(.L_325 - .L_324)
.L_324:
        /*0030*/ 	.word	0x00000000
        /*0034*/ 	.short	0x000a
        /*0036*/ 	.short	0x0c80
        /*0038*/ 	.byte	0x00, 0xf0, 0x21, 0x00


	//----- nvinfo : EIATTR_KPARAM_INFO
	.align		4
.L_325:
        /*003c*/ 	.byte	0x04, 0x17
        /*003e*/ 	.short	(.L_327 - .L_326)
.L_326:
        /*0040*/ 	.word	0x00000000
        /*0044*/ 	.short	0x0009
        /*0046*/ 	.short	0x0c7a
        /*0048*/ 	.byte	0x00, 0xf0, 0x05, 0x00


	//----- nvinfo : EIATTR_KPARAM_INFO
	.align		4
.L_327:
        /*004c*/ 	.byte	0x04, 0x17
        /*004e*/ 	.short	(.L_329 - .L_328)
.L_328:
        /*0050*/ 	.word	0x00000000
        /*0054*/ 	.short	0x0008
        /*0056*/ 	.short	0x0c79
        /*0058*/ 	.byte	0x00, 0xf0, 0x05, 0x00


	//----- nvinfo : EIATTR_KPARAM_INFO
	.align		4
.L_329:
        /*005c*/ 	.byte	0x04, 0x17
        /*005e*/ 	.short	(.L_331 - .L_330)
.L_330:
        /*0060*/ 	.word	0x00000000
        /*0064*/ 	.short	0x0007
        /*0066*/ 	.short	0x0c78
        /*0068*/ 	.byte	0x00, 0xf0, 0x05, 0x00


	//----- nvinfo : EIATTR_KPARAM_INFO
	.align		4
.L_331:
        /*006c*/ 	.byte	0x04, 0x17
        /*006e*/ 	.short	(.L_333 - .L_332)
.L_332:
        /*0070*/ 	.word	0x00000000
        /*0074*/ 	.short	0x0006
        /*0076*/ 	.short	0x0c70
        /*0078*/ 	.byte	0x00, 0xf0, 0x21, 0x00


	//----- nvinfo : EIATTR_KPARAM_INFO
	.align		4
.L_333:
        /*007c*/ 	.byte	0x04, 0x17
        /*007e*/ 	.short	(.L_335 - .L_334)
.L_334:
        /*0080*/ 	.word	0x00000000
        /*0084*/ 	.short	0x0005
        /*0086*/ 	.short	0x0c68
        /*0088*/ 	.byte	0x00, 0xf0, 0x21, 0x00


	//----- nvinfo : EIATTR_KPARAM_INFO
	.align		4
.L_335:
        /*008c*/ 	.byte	0x04, 0x17
        /*008e*/ 	.short	(.L_337 - .L_336)
.L_336:
        /*0090*/ 	.word	0x00000000
        /*0094*/ 	.short	0x0004
        /*0096*/ 	.short	0x0c60
        /*0098*/ 	.byte	0x00, 0xf0, 0x21, 0x00


	//----- nvinfo : EIATTR_KPARAM_INFO
	.align		4
.L_337:
        /*009c*/ 	.byte	0x04, 0x17
        /*009e*/ 	.short	(.L_339 - .L_338)
.L_338:
        /*00a0*/ 	.word	0x00000000
        /*00a4*/ 	.short	0x0003
        /*00a6*/ 	.short	0x0c58
        /*00a8*/ 	.byte	0x00, 0xf0, 0x21, 0x00


	//----- nvinfo : EIATTR_KPARAM_INFO
	.align		4
.L_339:
        /*00ac*/ 	.byte	0x04, 0x17
        /*00ae*/ 	.short	(.L_341 - .L_340)
.L_340:
        /*00b0*/ 	.word	0x00000000
        /*00b4*/ 	.short	0x0002
        /*00b6*/ 	.short	0x0c50
        /*00b8*/ 	.byte	0x00, 0xf0, 0x21, 0x00


	//----- nvinfo : EIATTR_KPARAM_INFO
	.align		4
.L_341:
        /*00bc*/ 	.byte	0x04, 0x17
        /*00be*/ 	.short	(.L_343 - .L_342)
.L_342:
        /*00c0*/ 	.word	0x00000000
        /*00c4*/ 	.short	0x0001
        /*00c6*/ 	.short	0x0c48
        /*00c8*/ 	.byte	0x00, 0xf0, 0x05, 0x00


	//----- nvinfo : EIATTR_KPARAM_INFO
	.align		4
.L_343:
        /*00cc*/ 	.byte	0x04, 0x17
        /*00ce*/ 	.short	(.L_345 - .L_344)
.L_344:
        /*00d0*/ 	.word	0x00000000
        /*00d4*/ 	.short	0x0000
        /*00d6*/ 	.short	0x0000
        /*00d8*/ 	.byte	0x00, 0xf0, 0x21, 0x31


	//----- nvinfo : EIATTR_MAXREG_COUNT
	.align		4
.L_345:
        /*00dc*/ 	.byte	0x03, 0x1b
        /*00de*/ 	.short	0x0080


	//----- nvinfo : EIATTR_MERCURY_ISA_VERSION
	.align		4
        /*00e0*/ 	.byte	0x03, 0x5f
        /*00e2*/ 	.short	0x0000


	//----- nvinfo : EIATTR_EXIT_INSTR_OFFSETS
	.align		4
        /*00e4*/ 	.byte	0x04, 0x1c
        /*00e6*/ 	.short	(.L_347 - .L_346)


	//   ....[0]....
.L_346:
        /*00e8*/ 	.word	0x000000a0


	//   ....[1]....
        /*00ec*/ 	.word	0x00000320


	//   ....[2]....
        /*00f0*/ 	.word	0x00001b30


	//   ....[3]....
        /*00f4*/ 	.word	0x00001b90


	//   ....[4]....
        /*00f8*/ 	.word	0x00002e00


	//----- nvinfo : EIATTR_MAX_THREADS
	.align		4
.L_347:
        /*00fc*/ 	.byte	0x04, 0x05
        /*00fe*/ 	.short	(.L_349 - .L_348)
.L_348:
        /*0100*/ 	.word	0x00000200
        /*0104*/ 	.word	0x00000001
        /*0108*/ 	.word	0x00000001


	//----- nvinfo : EIATTR_CRS_STACK_SIZE
	.align		4
.L_349:
        /*010c*/ 	.byte	0x04, 0x1e
        /*010e*/ 	.short	(.L_351 - .L_350)
.L_350:
        /*0110*/ 	.word	0x00000000
.L_351:


//--------------------- .nv.callgraph             --------------------------
	.section	.nv.callgraph,"",@"SHT_CUDA_CALLGRAPH"
	.align	4
	.sectionentsize	8
	.align		4
        /*0000*/ 	.word	0x00000000
	.align		4
        /*0004*/ 	.word	0xffffffff
	.align		4
        /*0008*/ 	.word	0x00000000
	.align		4
        /*000c*/ 	.word	0xfffffffe
	.align		4
        /*0010*/ 	.word	0x00000000
	.align		4
        /*0014*/ 	.word	0xfffffffd
	.align		4
        /*0018*/ 	.word	0x00000000
	.align		4
        /*001c*/ 	.word	0xfffffffc


//--------------------- .nv.rel.action            --------------------------
	.section	.nv.rel.action,"",@"SHT_CUDA_RELOCINFO"
	.align	8
	.sectionentsize	8
        /*0000*/ 	.byte	0x73, 0x00, 0x00, 0x00, 0x00, 0x00, 0x00, 0x00, 0x00, 0x00, 0x00, 0x11, 0x25, 0x00, 0x05, 0x36


//--------------------- .nv.constant4             --------------------------
	.section	.nv.constant4,"a",@progbits
	.align	8
	.align		8
.nv.constant4:
        /*0000*/ 	.dword	_ZN48_INTERNAL_ca2a4b1e_17_FusedSgdKernel_cu_a550329a4cuda3std3__45__cpo5beginE
	.align		8
        /*0008*/ 	.dword	_ZN48_INTERNAL_ca2a4b1e_17_FusedSgdKernel_cu_a550329a4cuda3std3__45__cpo3endE
	.align		8
        /*0010*/ 	.dword	_ZN48_INTERNAL_ca2a4b1e_17_FusedSgdKernel_cu_a550329a4cuda3std3__45__cpo6cbeginE
	.align		8
        /*0018*/ 	.dword	_ZN48_INTERNAL_ca2a4b1e_17_FusedSgdKernel_cu_a550329a4cuda3std3__45__cpo4cendE
	.align		8
        /*0020*/ 	.dword	_ZN48_INTERNAL_ca2a4b1e_17_FusedSgdKernel_cu_a550329a4cuda3std3__45__cpo6rbeginE
	.align		8
        /*0028*/ 	.dword	_ZN48_INTERNAL_ca2a4b1e_17_FusedSgdKernel_cu_a550329a4cuda3std3__45__cpo4rendE
	.align		8
        /*0030*/ 	.dword	_ZN48_INTERNAL_ca2a4b1e_17_FusedSgdKernel_cu_a550329a4cuda3std3__45__cpo7crbeginE
	.align		8
        /*0038*/ 	.dword	_ZN48_INTERNAL_ca2a4b1e_17_FusedSgdKernel_cu_a550329a4cuda3std3__45__cpo5crendE
	.align		8
        /*0040*/ 	.dword	_ZN48_INTERNAL_ca2a4b1e_17_FusedSgdKernel_cu_a550329a4cuda3std3__450_GLOBAL__N__ca2a4b1e_17_FusedSgdKernel_cu_a550329a6ignoreE
	.align		8
        /*0048*/ 	.dword	_ZN48_INTERNAL_ca2a4b1e_17_FusedSgdKernel_cu_a550329a4cuda3std3__419piecewise_constructE
	.align		8
        /*0050*/ 	.dword	_ZN48_INTERNAL_ca2a4b1e_17_FusedSgdKernel_cu_a550329a4cuda3std3__48in_placeE
	.align		8
        /*0058*/ 	.dword	_ZN48_INTERNAL_ca2a4b1e_17_FusedSgdKernel_cu_a550329a4cuda3std3__420unreachable_sentinelE
	.align		8
        /*0060*/ 	.dword	_ZN48_INTERNAL_ca2a4b1e_17_FusedSgdKernel_cu_a550329a4cuda3std6ranges3__45__cpo4swapE
	.align		8
        /*0068*/ 	.dword	_ZN48_INTERNAL_ca2a4b1e_17_FusedSgdKernel_cu_a550329a4cuda3std6ranges3__45__cpo9iter_moveE
	.align		8
        /*0070*/ 	.dword	_ZN48_INTERNAL_ca2a4b1e_17_FusedSgdKernel_cu_a550329a4cuda3std6ranges3__45__cpo5beginE
	.align		8
        /*0078*/ 	.dword	_ZN48_INTERNAL_ca2a4b1e_17_FusedSgdKernel_cu_a550329a4cuda3std6ranges3__45__cpo3endE
	.align		8
        /*0080*/ 	.dword	_ZN48_INTERNAL_ca2a4b1e_17_FusedSgdKernel_cu_a550329a4cuda3std6ranges3__45__cpo6cbeginE
	.align		8
        /*0088*/ 	.dword	_ZN48_INTERNAL_ca2a4b1e_17_FusedSgdKernel_cu_a550329a4cuda3std6ranges3__45__cpo4cendE
	.align		8
        /*0090*/ 	.dword	_ZN48_INTERNAL_ca2a4b1e_17_FusedSgdKernel_cu_a550329a4cuda3std6ranges3__45__cpo7advanceE
	.align		8
        /*0098*/ 	.dword	_ZN48_INTERNAL_ca2a4b1e_17_FusedSgdKernel_cu_a550329a4cuda3std6ranges3__45__cpo9iter_swapE
	.align		8
        /*00a0*/ 	.dword	_ZN48_INTERNAL_ca2a4b1e_17_FusedSgdKernel_cu_a550329a4cuda3std6ranges3__45__cpo4nextE
	.align		8
        /*00a8*/ 	.dword	_ZN48_INTERNAL_ca2a4b1e_17_FusedSgdKernel_cu_a550329a4cuda3std6ranges3__45__cpo4prevE
	.align		8
        /*00b0*/ 	.dword	_ZN48_INTERNAL_ca2a4b1e_17_FusedSgdKernel_cu_a550329a4cuda3std6ranges3__45__cpo4dataE
	.align		8
        /*00b8*/ 	.dword	_ZN48_INTERNAL_ca2a4b1e_17_FusedSgdKernel_cu_a550329a4cuda3std6ranges3__45__cpo5cdataE
	.align		8
        /*00c0*/ 	.dword	_ZN48_INTERNAL_ca2a4b1e_17_FusedSgdKernel_cu_a550329a4cuda3std6ranges3__45__cpo4sizeE
	.align		8
        /*00c8*/ 	.dword	_ZN48_INTERNAL_ca2a4b1e_17_FusedSgdKernel_cu_a550329a4cuda3std6ranges3__45__cpo5ssizeE
	.align		8
        /*00d0*/ 	.dword	_ZN48_INTERNAL_ca2a4b1e_17_FusedSgdKernel_cu_a550329a4cuda3std6ranges3__45__cpo8distanceE
	.align		8
        /*00d8*/ 	.dword	_ZN48_INTERNAL_ca2a4b1e_17_FusedSgdKernel_cu_a550329a6thrust23THRUST_300001_SM_800_NS6system6detail10sequential3seqE


//--------------------- .nv.constant2._ZN2at6native50_GLOBAL__N__ca2a4b1e_17_FusedSgdKernel_cu_a550329a25multi_tensor_apply_kernelINS1_18TensorListMetadataILi2EEENS1_19FusedSgdMathFunctorIN3c108BFloat16ELi2EEEJddPfddbbbS9_S9_EEEvT_T0_DpT1_ --------------------------
	.section	.nv.constant2._ZN2at6native50_GLOBAL__N__ca2a4b1e_17_FusedSgdKernel_cu_a550329a25multi_tensor_apply_kernelINS1_18TensorListMetadataILi2EEENS1_19FusedSgdMathFunctorIN3c108BFloat16ELi2EEEJddPfddbbbS9_S9_EEEvT_T0_DpT1_,"a",@progbits
	.sectionflags	@""
	.align	4
.nv.constant2._ZN2at6native50_GLOBAL__N__ca2a4b1e_17_FusedSgdKernel_cu_a550329a25multi_tensor_apply_kernelINS1_18TensorListMetadataILi2EEENS1_19FusedSgdMathFunctorIN3c108BFloat16ELi2EEEJddPfddbbbS9_S9_EEEvT_T0_DpT1_:
        /*0000*/ 	.byte	0x40, 0x07, 0x00, 0x00, 0x00, 0x00, 0x00, 0x00, 0x00, 0x00, 0x00, 0xf0, 0xff, 0xff, 0x0f, 0x38


//--------------------- .nv.constant0._ZN2at6native50_GLOBAL__N__ca2a4b1e_17_FusedSgdKernel_cu_a550329a25multi_tensor_apply_kernelINS1_18TensorListMetadataILi2EEENS1_19FusedSgdMathFunctorIN3c108BFloat16ELi2EEEJddPfddbbbS9_S9_EEEvT_T0_DpT1_ --------------------------
	.section	.nv.constant0._ZN2at6native50_GLOBAL__N__ca2a4b1e_17_FusedSgdKernel_cu_a550329a25multi_tensor_apply_kernelINS1_18TensorListMetadataILi2EEENS1_19FusedSgdMathFunctorIN3c108BFloat16ELi2EEEJddPfddbbbS9_S9_EEEvT_T0_DpT1_,"a",@progbits
	.sectionflags	@""
	.align	4
.nv.constant0._ZN2at6native50_GLOBAL__N__ca2a4b1e_17_FusedSgdKernel_cu_a550329a25multi_tensor_apply_kernelINS1_18TensorListMetadataILi2EEENS1_19FusedSgdMathFunctorIN3c108BFloat16ELi2EEEJddPfddbbbS9_S9_EEEvT_T0_DpT1_:
	.zero		3568


//--------------------- .nv.constant2._ZN2at6native50_GLOBAL__N__ca2a4b1e_17_FusedSgdKernel_cu_a550329a25multi_tensor_apply_kernelINS1_18TensorListMetadataILi2EEENS1_19FusedSgdMathFunctorIN3c104HalfELi2EEEJddPfddbbbS9_S9_EEEvT_T0_DpT1_ --------------------------
	.section	.nv.constant2._ZN2at6native50_GLOBAL__N__ca2a4b1e_17_FusedSgdKernel_cu_a550329a25multi_tensor_apply_kernelINS1_18TensorListMetadataILi2EEENS1_19FusedSgdMathFunctorIN3c104HalfELi2EEEJddPfddbbbS9_S9_EEEvT_T0_DpT1_,"a",@progbits
	.sectionflags	@""
	.align	4
.nv.constant2._ZN2at6native50_GLOBAL__N__ca2a4b1e_17_FusedSgdKernel_cu_a550329a25multi_tensor_apply_kernelINS1_18TensorListMetadataILi2EEENS1_19FusedSgdMathFunctorIN3c104HalfELi2EEEJddPfddbbbS9_S9_EEEvT_T0_DpT1_:
        /*0000*/ 	.byte	0x40, 0x07, 0x00, 0x00, 0x00, 0x00, 0x00, 0x00, 0x00, 0x00, 0x00, 0xf0, 0xff, 0xff, 0x0f, 0x38


//--------------------- .nv.constant0._ZN2at6native50_GLOBAL__N__ca2a4b1e_17_FusedSgdKernel_cu_a550329a25multi_tensor_apply_kernelINS1_18TensorListMetadataILi2EEENS1_19FusedSgdMathFunctorIN3c104HalfELi2EEEJddPfddbbbS9_S9_EEEvT_T0_DpT1_ --------------------------
	.section	.nv.constant0._ZN2at6native50_GLOBAL__N__ca2a4b1e_17_FusedSgdKernel_cu_a550329a25multi_tensor_apply_kernelINS1_18TensorListMetadataILi2EEENS1_19FusedSgdMathFunctorIN3c104HalfELi2EEEJddPfddbbbS9_S9_EEEvT_T0_DpT1_,"a",@progbits
	.sectionflags	@""
	.align	4
.nv.constant0._ZN2at6native50_GLOBAL__N__ca2a4b1e_17_FusedSgdKernel_cu_a550329a25multi_tensor_apply_kernelINS1_18TensorListMetadataILi2EEENS1_19FusedSgdMathFunctorIN3c104HalfELi2EEEJddPfddbbbS9_S9_EEEvT_T0_DpT1_:
	.zero		3568


//--------------------- .nv.constant2._ZN2at6native50_GLOBAL__N__ca2a4b1e_17_FusedSgdKernel_cu_a550329a25multi_tensor_apply_kernelINS1_18TensorListMetadataILi2EEENS1_19FusedSgdMathFunctorIfLi2EEEJddPfddbbbS7_S7_EEEvT_T0_DpT1_ --------------------------
	.section	.nv.constant2._ZN2at6native50_GLOBAL__N__ca2a4b1e_17_FusedSgdKernel_cu_a550329a25multi_tensor_apply_kernelINS1_18TensorListMetadataILi2EEENS1_19FusedSgdMathFunctorIfLi2EEEJddPfddbbbS7_S7_EEEvT_T0_DpT1_,"a",@progbits
	.sectionflags	@""
	.align	4
.nv.constant2._ZN2at6native50_GLOBAL__N__ca2a4b1e_17_FusedSgdKernel_cu_a550329a25multi_tensor_apply_kernelINS1_18TensorListMetadataILi2EEENS1_19FusedSgdMathFunctorIfLi2EEEJddPfddbbbS7_S7_EEEvT_T0_DpT1_:
        /*0000*/ 	.byte	0x40, 0x07, 0x00, 0x00, 0x00, 0x00, 0x00, 0x00, 0x00, 0x00, 0x00, 0xf0, 0xff, 0xff, 0x0f, 0x38


//--------------------- .nv.constant0._ZN2at6native50_GLOBAL__N__ca2a4b1e_17_FusedSgdKernel_cu_a550329a25multi_tensor_apply_kernelINS1_18TensorListMetadataILi2EEENS1_19FusedSgdMathFunctorIfLi2EEEJddPfddbbbS7_S7_EEEvT_T0_DpT1_ --------------------------
	.section	.nv.constant0._ZN2at6native50_GLOBAL__N__ca2a4b1e_17_FusedSgdKernel_cu_a550329a25multi_tensor_apply_kernelINS1_18TensorListMetadataILi2EEENS1_19FusedSgdMathFunctorIfLi2EEEJddPfddbbbS7_S7_EEEvT_T0_DpT1_,"a",@progbits
	.sectionflags	@""
	.align	4
.nv.constant0._ZN2at6native50_GLOBAL__N__ca2a4b1e_17_FusedSgdKernel_cu_a550329a25multi_tensor_apply_kernelINS1_18TensorListMetadataILi2EEENS1_19FusedSgdMathFunctorIfLi2EEEJddPfddbbbS7_S7_EEEvT_T0_DpT1_:
	.zero		3568


//--------------------- .nv.constant2._ZN2at6native50_GLOBAL__N__ca2a4b1e_17_FusedSgdKernel_cu_a550329a25multi_tensor_apply_kernelINS1_18TensorListMetadataILi2EEENS1_19FusedSgdMathFunctorIdLi2EEEJddPfddbbbS7_S7_EEEvT_T0_DpT1_ --------------------------
	.section	.nv.constant2._ZN2at6native50_GLOBAL__N__ca2a4b1e_17_FusedSgdKernel_cu_a550329a25multi_tensor_apply_kernelINS1_18TensorListMetadataILi2EEENS1_19FusedSgdMathFunctorIdLi2EEEJddPfddbbbS7_S7_EEEvT_T0_DpT1_,"a",@progbits
	.sectionflags	@""
	.align	4
.nv.constant2._ZN2at6native50_GLOBAL__N__ca2a4b1e_17_FusedSgdKernel_cu_a550329a25multi_tensor_apply_kernelINS1_18TensorListMetadataILi2EEENS1_19FusedSgdMathFunctorIdLi2EEEJddPfddbbbS7_S7_EEEvT_T0_DpT1_:
        /*0000*/ 	.byte	0x40, 0x07, 0x00, 0x00, 0x00, 0x00, 0x00, 0x00


//--------------------- .nv.constant0._ZN2at6native50_GLOBAL__N__ca2a4b1e_17_FusedSgdKernel_cu_a550329a25multi_tensor_apply_kernelINS1_18TensorListMetadataILi2EEENS1_19FusedSgdMathFunctorIdLi2EEEJddPfddbbbS7_S7_EEEvT_T0_DpT1_ --------------------------
	.section	.nv.constant0._ZN2at6native50_GLOBAL__N__ca2a4b1e_17_FusedSgdKernel_cu_a550329a25multi_tensor_apply_kernelINS1_18TensorListMetadataILi2EEENS1_19FusedSgdMathFunctorIdLi2EEEJddPfddbbbS7_S7_EEEvT_T0_DpT1_,"a",@progbits
	.sectionflags	@""
	.align	4
.nv.constant0._ZN2at6native50_GLOBAL__N__ca2a4b1e_17_FusedSgdKernel_cu_a550329a25multi_tensor_apply_kernelINS1_18TensorListMetadataILi2EEENS1_19FusedSgdMathFunctorIdLi2EEEJddPfddbbbS7_S7_EEEvT_T0_DpT1_:
	.zero		3568


//--------------------- .nv.constant2._ZN2at6native50_GLOBAL__N__ca2a4b1e_17_FusedSgdKernel_cu_a550329a25multi_tensor_apply_kernelINS1_18TensorListMetadataILi3EEENS1_19FusedSgdMathFunctorIN3c108BFloat16ELi3EEEJddPfddbbbS9_S9_EEEvT_T0_DpT1_ --------------------------
	.section	.nv.constant2._ZN2at6native50_GLOBAL__N__ca2a4b1e_17_FusedSgdKernel_cu_a550329a25multi_tensor_apply_kernelINS1_18TensorListMetadataILi3EEENS1_19FusedSgdMathFunctorIN3c108BFloat16ELi3EEEJddPfddbbbS9_S9_EEEvT_T0_DpT1_,"a",@progbits
	.sectionflags	@""
	.align	4
.nv.constant2._ZN2at6native50_GLOBAL__N__ca2a4b1e_17_FusedSgdKernel_cu_a550329a25multi_tensor_apply_kernelINS1_18TensorListMetadataILi3EEENS1_19FusedSgdMathFunctorIN3c108BFloat16ELi3EEEJddPfddbbbS9_S9_EEEvT_T0_DpT1_:
        /*0000*/ 	.byte	0x40, 0x07, 0x00, 0x00, 0x00, 0x00, 0x00, 0x00, 0x00, 0x00, 0x00, 0xf0, 0xff, 0xff, 0x0f, 0x38


//--------------------- .nv.constant0._ZN2at6native50_GLOBAL__N__ca2a4b1e_17_FusedSgdKernel_cu_a550329a25multi_tensor_apply_kernelINS1_18TensorListMetadataILi3EEENS1_19FusedSgdMathFunctorIN3c108BFloat16ELi3EEEJddPfddbbbS9_S9_EEEvT_T0_DpT1_ --------------------------
	.section	.nv.constant0._ZN2at6native50_GLOBAL__N__ca2a4b1e_17_FusedSgdKernel_cu_a550329a25multi_tensor_apply_kernelINS1_18TensorListMetadataILi3EEENS1_19FusedSgdMathFunctorIN3c108BFloat16ELi3EEEJddPfddbbbS9_S9_EEEvT_T0_DpT1_,"a",@progbits
	.sectionflags	@""
	.align	4
.nv.constant0._ZN2at6native50_GLOBAL__N__ca2a4b1e_17_FusedSgdKernel_cu_a550329a25multi_tensor_apply_kernelINS1_18TensorListMetadataILi3EEENS1_19FusedSgdMathFunctorIN3c108BFloat16ELi3EEEJddPfddbbbS9_S9_EEEvT_T0_DpT1_:
	.zero		3568


//--------------------- .nv.constant2._ZN2at6native50_GLOBAL__N__ca2a4b1e_17_FusedSgdKernel_cu_a550329a25multi_tensor_apply_kernelINS1_18TensorListMetadataILi3EEENS1_19FusedSgdMathFunctorIN3c104HalfELi3EEEJddPfddbbbS9_S9_EEEvT_T0_DpT1_ --------------------------
	.section	.nv.constant2._ZN2at6native50_GLOBAL__N__ca2a4b1e_17_FusedSgdKernel_cu_a550329a25multi_tensor_apply_kernelINS1_18TensorListMetadataILi3EEENS1_19FusedSgdMathFunctorIN3c104HalfELi3EEEJddPfddbbbS9_S9_EEEvT_T0_DpT1_,"a",@progbits
	.sectionflags	@""
	.align	4
.nv.constant2._ZN2at6native50_GLOBAL__N__ca2a4b1e_17_FusedSgdKernel_cu_a550329a25multi_tensor_apply_kernelINS1_18TensorListMetadataILi3EEENS1_19FusedSgdMathFunctorIN3c104HalfELi3EEEJddPfddbbbS9_S9_EEEvT_T0_DpT1_:
        /*0000*/ 	.byte	0x40, 0x07, 0x00, 0x00, 0x00, 0x00, 0x00, 0x00, 0x00, 0x00, 0x00, 0xf0, 0xff, 0xff, 0x0f, 0x38


//--------------------- .nv.constant0._ZN2at6native50_GLOBAL__N__ca2a4b1e_17_FusedSgdKernel_cu_a550329a25multi_tensor_apply_kernelINS1_18TensorListMetadataILi3EEENS1_19FusedSgdMathFunctorIN3c104HalfELi3EEEJddPfddbbbS9_S9_EEEvT_T0_DpT1_ --------------------------
	.section	.nv.constant0._ZN2at6native50_GLOBAL__N__ca2a4b1e_17_FusedSgdKernel_cu_a550329a25multi_tensor_apply_kernelINS1_18TensorListMetadataILi3EEENS1_19FusedSgdMathFunctorIN3c104HalfELi3EEEJddPfddbbbS9_S9_EEEvT_T0_DpT1_,"a",@progbits
	.sectionflags	@""
	.align	4
.nv.constant0._ZN2at6native50_GLOBAL__N__ca2a4b1e_17_FusedSgdKernel_cu_a550329a25multi_tensor_apply_kernelINS1_18TensorListMetadataILi3EEENS1_19FusedSgdMathFunctorIN3c104HalfELi3EEEJddPfddbbbS9_S9_EEEvT_T0_DpT1_:
	.zero		3568


//--------------------- .nv.constant2._ZN2at6native50_GLOBAL__N__ca2a4b1e_17_FusedSgdKernel_cu_a550329a25multi_tensor_apply_kernelINS1_18TensorListMetadataILi3EEENS1_19FusedSgdMathFunctorIfLi3EEEJddPfddbbbS7_S7_EEEvT_T0_DpT1_ --------------------------
	.section	.nv.constant2._ZN2at6native50_GLOBAL__N__ca2a4b1e_17_FusedSgdKernel_cu_a550329a25multi_tensor_apply_kernelINS1_18TensorListMetadataILi3EEENS1_19FusedSgdMathFunctorIfLi3EEEJddPfddbbbS7_S7_EEEvT_T0_DpT1_,"a",@progbits
	.sectionflags	@""
	.align	4
.nv.constant2._ZN2at6native50_GLOBAL__N__ca2a4b1e_17_FusedSgdKernel_cu_a550329a25multi_tensor_apply_kernelINS1_18TensorListMetadataILi3EEENS1_19FusedSgdMathFunctorIfLi3EEEJddPfddbbbS7_S7_EEEvT_T0_DpT1_:
        /*0000*/ 	.byte	0x40, 0x07, 0x00, 0x00, 0x00, 0x00, 0x00, 0x00, 0x00, 0x00, 0x00, 0xf0, 0xff, 0xff, 0x0f, 0x38


//--------------------- .nv.constant0._ZN2at6native50_GLOBAL__N__ca2a4b1e_17_FusedSgdKernel_cu_a550329a25multi_tensor_apply_kernelINS1_18TensorListMetadataILi3EEENS1_19FusedSgdMathFunctorIfLi3EEEJddPfddbbbS7_S7_EEEvT_T0_DpT1_ --------------------------
	.section	.nv.constant0._ZN2at6native50_GLOBAL__N__ca2a4b1e_17_FusedSgdKernel_cu_a550329a25multi_tensor_apply_kernelINS1_18TensorListMetadataILi3EEENS1_19FusedSgdMathFunctorIfLi3EEEJddPfddbbbS7_S7_EEEvT_T0_DpT1_,"a",@progbits
	.sectionflags	@""
	.align	4
.nv.constant0._ZN2at6native50_GLOBAL__N__ca2a4b1e_17_FusedSgdKernel_cu_a550329a25multi_tensor_apply_kernelINS1_18TensorListMetadataILi3EEENS1_19FusedSgdMathFunctorIfLi3EEEJddPfddbbbS7_S7_EEEvT_T0_DpT1_:
	.zero		3568


//--------------------- .nv.constant2._ZN2at6native50_GLOBAL__N__ca2a4b1e_17_FusedSgdKernel_cu_a550329a25multi_tensor_apply_kernelINS1_18TensorListMetadataILi3EEENS1_19FusedSgdMathFunctorIdLi3EEEJddPfddbbbS7_S7_EEEvT_T0_DpT1_ --------------------------
	.section	.nv.constant2._ZN2at6native50_GLOBAL__N__ca2a4b1e_17_FusedSgdKernel_cu_a550329a25multi_tensor_apply_kernelINS1_18TensorListMetadataILi3EEENS1_19FusedSgdMathFunctorIdLi3EEEJddPfddbbbS7_S7_EEEvT_T0_DpT1_,"a",@progbits
	.sectionflags	@""
	.align	4
.nv.constant2._ZN2at6native50_GLOBAL__N__ca2a4b1e_17_FusedSgdKernel_cu_a550329a25multi_tensor_apply_kernelINS1_18TensorListMetadataILi3EEENS1_19FusedSgdMathFunctorIdLi3EEEJddPfddbbbS7_S7_EEEvT_T0_DpT1_:
        /*0000*/ 	.byte	0x40, 0x07, 0x00, 0x00, 0x00, 0x00, 0x00, 0x00


//--------------------- .nv.constant0._ZN2at6native50_GLOBAL__N__ca2a4b1e_17_FusedSgdKernel_cu_a550329a25multi_tensor_apply_kernelINS1_18TensorListMetadataILi3EEENS1_19FusedSgdMathFunctorIdLi3EEEJddPfddbbbS7_S7_EEEvT_T0_DpT1_ --------------------------
	.section	.nv.constant0._ZN2at6native50_GLOBAL__N__ca2a4b1e_17_FusedSgdKernel_cu_a550329a25multi_tensor_apply_kernelINS1_18TensorListMetadataILi3EEENS1_19FusedSgdMathFunctorIdLi3EEEJddPfddbbbS7_S7_EEEvT_T0_DpT1_,"a",@progbits
	.sectionflags	@""
	.align	4
.nv.constant0._ZN2at6native50_GLOBAL__N__ca2a4b1e_17_FusedSgdKernel_cu_a550329a25multi_tensor_apply_kernelINS1_18TensorListMetadataILi3EEENS1_19FusedSgdMathFunctorIdLi3EEEJddPfddbbbS7_S7_EEEvT_T0_DpT1_:
	.zero		3568


//--------------------- .text._ZN2at6native50_GLOBAL__N__ca2a4b1e_17_FusedSgdKernel_cu_a550329a25multi_tensor_apply_kernelINS1_18TensorListMetadataILi2EEENS1_19FusedSgdMathFunctorIN3c108BFloat16ELi2EEEJddPfddbbbS9_S9_EEEvT_T0_DpT1_ --------------------------
	.section	.text._ZN2at6native50_GLOBAL__N__ca2a4b1e_17_FusedSgdKernel_cu_a550329a25multi_tensor_apply_kernelINS1_18TensorListMetadataILi2EEENS1_19FusedSgdMathFunctorIN3c108BFloat16ELi2EEEJddPfddbbbS9_S9_EEEvT_T0_DpT1_,"ax",@progbits
	.sectioninfo	@"SHI_REGISTERS=40"
	.align	128
.text._ZN2at6native50_GLOBAL__N__ca2a4b1e_17_FusedSgdKernel_cu_a550329a25multi_tensor_apply_kernelINS1_18TensorListMetadataILi2EEENS1_19FusedSgdMathFunctorIN3c108BFloat16ELi2EEEJddPfddbbbS9_S9_EEEvT_T0_DpT1_:
        .type           _ZN2at6native50_GLOBAL__N__ca2a4b1e_17_FusedSgdKernel_cu_a550329a25multi_tensor_apply_kernelINS1_18TensorListMetadataILi2EEENS1_19FusedSgdMathFunctorIN3c108BFloat16ELi2EEEJddPfddbbbS9_S9_EEEvT_T0_DpT1_,@function
        .size           _ZN2at6native50_GLOBAL__N__ca2a4b1e_17_FusedSgdKernel_cu_a550329a25multi_tensor_apply_kernelINS1_18TensorListMetadataILi2EEENS1_19FusedSgdMathFunctorIN3c108BFloat16ELi2EEEJddPfddbbbS9_S9_EEEvT_T0_DpT1_,(.L_x_180 - _ZN2at6native50_GLOBAL__N__ca2a4b1e_17_FusedSgdKernel_cu_a550329a25multi_tensor_apply_kernelINS1_18TensorListMetadataILi2EEENS1_19FusedSgdMathFunctorIN3c108BFloat16ELi2EEEJddPfddbbbS9_S9_EEEvT_T0_DpT1_)
        .other          _ZN2at6native50_GLOBAL__N__ca2a4b1e_17_FusedSgdKernel_cu_a550329a25multi_tensor_apply_kernelINS1_18TensorListMetadataILi2EEENS1_19FusedSgdMathFunctorIN3c108BFloat16ELi2EEEJddPfddbbbS9_S9_EEEvT_T0_DpT1_,@"STO_CUDA_ENTRY STV_DEFAULT"
_ZN2at6native50_GLOBAL__N__ca2a4b1e_17_FusedSgdKernel_cu_a550329a25multi_tensor_apply_kernelINS1_18TensorListMetadataILi2EEENS1_19FusedSgdMathFunctorIN3c108BFloat16ELi2EEEJddPfddbbbS9_S9_EEEvT_T0_DpT1_:
[----:B------:R-:W-:Y:S02]  /*0000*/  IMAD.MOV.U32 R1, RZ, RZ, c[0x0][0x28] ;  /* 0x00000a00ff017624 */ /* 0x000fe400078e00ff */
[----:B------:R-:W-:Y:S01]  /*0010*/  ISETP.NE.U32.AND P0, PT, RZ, c[0x0][0xde8], PT ;  /* 0x00037a00ff007a0c */ /* 0x000fe20003f05070 */
[----:B------:R-:W-:-:S03]  /*0020*/  ULDC.64 UR14, c[0x0][0x118] ;  /* 0x00004600000e7ab9 */ /* 0x000fc60000000a00 */
[----:B------:R-:W-:-:S13]  /*0030*/  ISETP.NE.AND.EX P0, PT, RZ, c[0x0][0xdec], PT, P0 ;  /* 0x00037b00ff007a0c */ /* 0x000fda0003f05300 */
[----:B------:R-:W-:Y:S05]  /*0040*/  @!P0 BRA `(.L_x_0) ;  /* 0x0000005000008947 */ /* 0x000fea0003800000 */
[----:B------:R-:W-:Y:S02]  /*0050*/  IMAD.MOV.U32 R2, RZ, RZ, c[0x0][0xde8] ;  /* 0x00037a00ff027624 */ /* 0x000fe400078e00ff */
[----:B------:R-:W-:-:S05]  /*0060*/  IMAD.MOV.U32 R3, RZ, RZ, c[0x0][0xdec] ;  /* 0x00037b00ff037624 */ /* 0x000fca00078e00ff */
[----:B------:R-:W2:Y:S02]  /*0070*/  LDG.E R2, [R2.64] ;  /* 0x0000000e02027981 */ /* 0x000ea4000c1e1900 */
[----:B--2---:R-:W-:-:S13]  /*0080*/  FSETP.NEU.FTZ.AND P0, PT, R2, 1, PT ;  /* 0x3f8000000200780b */ /* 0x004fda0003f1d000 */
[----:B------:R-:W-:Y:S05]  /*0090*/  @!P0 EXIT ;  /* 0x000000000000894d */ /* 0x000fea0003800000 */
.L_x_0:
[----:B------:R-:W-:-:S04]  /*00a0*/  ISETP.NE.U32.AND P1, PT, RZ, c[0x0][0xdc0], PT ;  /* 0x00037000ff007a0c */ /* 0x000fc80003f25070 */
[----:B------:R-:W-:-:S13]  /*00b0*/  ISETP.NE.AND.EX P1, PT, RZ, c[0x0][0xdc4], PT, P1 ;  /* 0x00037100ff007a0c */ /* 0x000fda0003f25310 */
[----:B------:R-:W-:Y:S02]  /*00c0*/  @P1 IMAD.MOV.U32 R2, RZ, RZ, c[0x0][0xdc0] ;  /* 0x00037000ff021624 */ /* 0x000fe400078e00ff */
[----:B------:R-:W-:-:S05]  /*00d0*/  @P1 IMAD.MOV.U32 R3, RZ, RZ, c[0x0][0xdc4] ;  /* 0x00037100ff031624 */ /* 0x000fca00078e00ff */
[----:B------:R0:W5:Y:S01]  /*00e0*/  @P1 LDG.E R27, [R2.64] ;  /* 0x0000000e021b1981 */ /* 0x000162000c1e1900 */
[----:B------:R-:W1:Y:S01]  /*00f0*/  S2UR UR4, SR_CTAID.X ;  /* 0x00000000000479c3 */ /* 0x000e620000002500 */
[----:B------:R-:W-:Y:S01]  /*0100*/  UMOV UR5, 0x4 ;  /* 0x0000000400057882 */ /* 0x000fe20000000000 */
[----:B------:R-:W-:Y:S01]  /*0110*/  @!P1 IMAD.MOV.U32 R4, RZ, RZ, c[0x0][0xdc8] ;  /* 0x00037200ff049624 */ /* 0x000fe200078e00ff */
[----:B------:R-:W-:Y:S01]  /*0120*/  ULDC UR6, c[0x2][0x0] ;  /* 0x0080000000067ab9 */ /* 0x000fe20000000800 */
[----:B------:R-:W-:Y:S01]  /*0130*/  @!P1 IMAD.MOV.U32 R5, RZ, RZ, c[0x0][0xdcc] ;  /* 0x00037300ff059624 */ /* 0x000fe200078e00ff */
[----:B------:R-:W2:Y:S01]  /*0140*/  @!P1 F2F.F32.F64 R0, c[0x0][0xdc8] ;  /* 0x0003720000009b10 */ /* 0x000ea20000301000 */
[----:B------:R-:W-:Y:S01]  /*0150*/  PLOP3.LUT P0, PT, PT, PT, PT, 0x80, 0x0 ;  /* 0x000000000000781c */ /* 0x000fe20003f0f070 */
[----:B0-----:R-:W-:-:S03]  /*0160*/  IMAD.MOV.U32 R2, RZ, RZ, c[0x0][0xdb0] ;  /* 0x00036c00ff027624 */ /* 0x001fc600078e00ff */
[----:B------:R-:W0:Y:S01]  /*0170*/  @!P1 DSETP.GEU.AND P2, PT, |R4|, c[0x2][0x8], PT ;  /* 0x008002000400962a */ /* 0x000e220003f4e200 */
[----:B------:R-:W-:Y:S02]  /*0180*/  IMAD.MOV.U32 R3, RZ, RZ, c[0x0][0xdb4] ;  /* 0x00036d00ff037624 */ /* 0x000fe400078e00ff */
[----:B------:R-:W3:Y:S03]  /*0190*/  F2F.F32.F64 R26, c[0x0][0xdb0] ;  /* 0x00036c00001a7b10 */ /* 0x000ee60000301000 */
[----:B0-----:R-:W-:Y:S01]  /*01a0*/  @!P1 PLOP3.LUT P0, PT, P2, PT, PT, 0x80, 0x0 ;  /* 0x000000000000981c */ /* 0x001fe2000170f070 */
[----:B------:R-:W3:Y:S01]  /*01b0*/  DSETP.GEU.AND P2, PT, |R2|, c[0x2][0x8], PT ;  /* 0x008002000200762a */ /* 0x000ee20003f4e200 */
[----:B-1----:R-:W-:-:S03]  /*01c0*/  UIMAD UR5, UR4, UR5, UR6 ;  /* 0x00000005040572a4 */ /* 0x002fc6000f8e0206 */
[----:B------:R-:W-:Y:S02]  /*01d0*/  ULDC.U8 UR4, c[0x0][UR4+0x760] ;  /* 0x0001d80004047abb */ /* 0x000fe40008000000 */
[----:B------:R-:W-:-:S06]  /*01e0*/  USHF.L.U32 UR10, UR4, 0x3, URZ ;  /* 0x00000003040a7899 */ /* 0x000fcc000800063f */
[----:B--2---:R-:W-:Y:S02]  /*01f0*/  @!P0 FMUL R0, R0, 1.175494350822287508e-38 ;  /* 0x0080000000008820 */ /* 0x004fe40000400000 */
[----:B---3--:R-:W-:Y:S01]  /*0200*/  @!P2 FMUL R26, R26, 1.175494350822287508e-38 ;  /* 0x008000001a1aa820 */ /* 0x008fe20000400000 */
[----:B------:R-:W-:Y:S02]  /*0210*/  ULDC UR12, c[0x0][UR5+0x160] ;  /* 0x00005800050c7abb */ /* 0x000fe40008000800 */
[----:B------:R-:W-:Y:S02]  /*0220*/  UIMAD.WIDE UR4, UR12, 0x10000, URZ ;  /* 0x000100000c0478a5 */ /* 0x000fe4000f8e023f */
[----:B------:R-:W-:Y:S02]  /*0230*/  ULDC.64 UR6, c[0x0][UR10+0x560] ;  /* 0x000158000a067abb */ /* 0x000fe40008000a00 */
[----:B------:R-:W-:Y:S02]  /*0240*/  ULDC.64 UR8, c[0x0][UR10+0x160] ;  /* 0x000058000a087abb */ /* 0x000fe40008000a00 */
[----:B------:R-:W-:-:S02]  /*0250*/  ULDC.64 UR10, c[0x0][UR10+0x360] ;  /* 0x0000d8000a0a7abb */ /* 0x000fc40008000a00 */
[----:B------:R-:W-:Y:S02]  /*0260*/  UIMAD.WIDE UR8, UR12, 0x20000, UR8 ;  /* 0x000200000c0878a5 */ /* 0x000fe4000f8e0208 */
[----:B------:R-:W-:Y:S02]  /*0270*/  UIMAD.WIDE UR10, UR12, 0x20000, UR10 ;  /* 0x000200000c0a78a5 */ /* 0x000fe4000f8e020a */
[----:B------:R-:W-:Y:S02]  /*0280*/  UIADD3 UR6, UP1, -UR4, UR6, URZ ;  /* 0x0000000604067290 */ /* 0x000fe4000ff3e13f */
[----:B------:R-:W-:Y:S02]  /*0290*/  ULOP3.LUT UR4, UR10, 0x7, UR8, 0xc8, !UPT ;  /* 0x000000070a047892 */ /* 0x000fe4000f8ec808 */
[----:B------:R-:W-:Y:S02]  /*02a0*/  UIADD3.X UR5, ~UR5, UR7, URZ, UP1, !UPT ;  /* 0x0000000705057290 */ /* 0x000fe40008ffe53f */
[----:B------:R-:W-:-:S04]  /*02b0*/  ULOP3.LUT UP0, URZ, UR4, 0x3, UR6, 0xf8, !UPT ;  /* 0x00000003043f7892 */ /* 0x000fc8000f80f806 */
[----:B------:R-:W-:-:S06]  /*02c0*/  ULOP3.LUT UP0, URZ, URZ, URZ, URZ, 0xfc, UP0 ;  /* 0x0000003f3f3f7292 */ /* 0x000fcc000800fc3f */
[----:B------:R-:W-:Y:S01]  /*02d0*/  PLOP3.LUT P0, PT, PT, PT, UP0, 0x80, 0x0 ;  /* 0x000000000000781c */ /* 0x000fe20003f0f008 */
[----:B------:R-:W-:-:S12]  /*02e0*/  @!P1 IMAD.MOV.U32 R27, RZ, RZ, R0 ;  /* 0x000000ffff1b9224 */ /* 0x000fd800078e0000 */
[----:B------:R-:W-:Y:S05]  /*02f0*/  @!P0 BRA `(.L_x_1) ;  /* 0x00000cb000008947 */ /* 0x000fea0003800000 */
[----:B------:R-:W-:-:S04]  /*0300*/  UISETP.GE.U32.AND UP0, UPT, UR6, 0x1, UPT ;  /* 0x000000010600788c */ /* 0x000fc8000bf06070 */
[----:B------:R-:W-:-:S06]  /*0310*/  UISETP.GE.AND.EX UP0, UPT, UR5, URZ, UPT, UP0 ;  /* 0x0000003f0500728c */ /* 0x000fcc000bf06300 */
[----:B------:R-:W-:-:S13]  /*0320*/  PLOP3.LUT P0, PT, PT, PT, UP0, 0x80, 0x0 ;  /* 0x000000000000781c */ /* 0x000fda0003f0f008 */
[----:B------:R-:W-:Y:S05]  /*0330*/  @!P0 EXIT ;  /* 0x000000000000894d */ /* 0x000fea0003800000 */
[----:B------:R-:W0:Y:S01]  /*0340*/  S2R R25, SR_TID.X ;  /* 0x0000000000197919 */ /* 0x000e220000002100 */
[----:B------:R-:W-:Y:S01]  /*0350*/  IMAD.MOV.U32 R24, RZ, RZ, c[0x0][0x0] ;  /* 0x00000000ff187624 */ /* 0x000fe200078e00ff */
[----:B------:R-:W-:Y:S01]  /*0360*/  CS2R R22, SRZ ;  /* 0x0000000000167805 */ /* 0x000fe2000001ff00 */
[----:B------:R-:W-:-:S05]  /*0370*/  IMAD.MOV.U32 R2, RZ, RZ, RZ ;  /* 0x000000ffff027224 */ /* 0x000fca00078e00ff */
.L_x_8:
[----:B0-----:R-:W-:Y:S01]  /*0380*/  IADD3 R7, P0, R25, R22, RZ ;  /* 0x0000001619077210 */ /* 0x001fe20007f1e0ff */
[----:B------:R-:W-:Y:S01]  /*0390*/  IMAD.MOV.U32 R22, RZ, RZ, c[0x0][0x0] ;  /* 0x00000000ff167624 */ /* 0x000fe200078e00ff */
[----:B------:R-:W-:Y:S02]  /*03a0*/  PRMT R28, RZ, 0x7610, R28 ;  /* 0x00007610ff1c7816 */ /* 0x000fe4000000001c */
[C---:B-1----:R-:W-:Y:S01]  /*03b0*/  IADD3 R5, P2, R7.reuse, c[0x0][0x0], RZ ;  /* 0x0000000007057a10 */ /* 0x042fe20007f5e0ff */
[----:B------:R-:W-:Y:S01]  /*03c0*/  IMAD.X R14, RZ, RZ, R2, P0 ;  /* 0x000000ffff0e7224 */ /* 0x000fe200000e0602 */
[----:B------:R-:W-:Y:S01]  /*03d0*/  LEA R3, P6, R24, R7, 0x1 ;  /* 0x0000000718037211 */ /* 0x000fe200078c08ff */
[----:B------:R-:W-:Y:S01]  /*03e0*/  IMAD R2, R22, 0x3, RZ ;  /* 0x0000000316027824 */ /* 0x000fe200078e02ff */
[----:B------:R-:W-:Y:S01]  /*03f0*/  ISETP.GE.U32.AND P1, PT, R7, 0x10000, PT ;  /* 0x000100000700780c */ /* 0x000fe20003f26070 */
[--C-:B------:R-:W-:Y:S01]  /*0400*/  IMAD.X R8, RZ, RZ, R14.reuse, P2 ;  /* 0x000000ffff087224 */ /* 0x100fe200010e060e */
[----:B------:R-:W-:Y:S01]  /*0410*/  ISETP.GE.U32.AND P4, PT, R5, 0x10000, PT ;  /* 0x000100000500780c */ /* 0x000fe20003f86070 */
[----:B------:R-:W-:Y:S01]  /*0420*/  IMAD.X R6, RZ, RZ, R14, P6 ;  /* 0x000000ffff067224 */ /* 0x000fe200030e060e */
[C---:B------:R-:W-:Y:S01]  /*0430*/  ISETP.LT.U32.AND P0, PT, R7.reuse, UR6, PT ;  /* 0x0000000607007c0c */ /* 0x040fe2000bf01070 */
[----:B------:R-:W-:Y:S01]  /*0440*/  IMAD.SHL.U32 R4, R7, 0x2, RZ ;  /* 0x0000000207047824 */ /* 0x000fe200078e00ff */
[----:B------:R-:W-:Y:S01]  /*0450*/  ISETP.GE.AND.EX P1, PT, R14, RZ, PT, P1 ;  /* 0x000000ff0e00720c */ /* 0x000fe20003f26310 */
[----:B------:R-:W-:Y:S01]  /*0460*/  IMAD.SHL.U32 R12, R3, 0x2, RZ ;  /* 0x00000002030c7824 */ /* 0x000fe200078e00ff */
[----:B------:R-:W-:-:S02]  /*0470*/  ISETP.LT.U32.AND P3, PT, R5, UR6, PT ;  /* 0x0000000605007c0c */ /* 0x000fc4000bf61070 */
[----:B------:R-:W-:Y:S02]  /*0480*/  ISETP.GE.AND.EX P4, PT, R8, RZ, PT, P4 ;  /* 0x000000ff0800720c */ /* 0x000fe40003f86340 */
[----:B------:R-:W-:Y:S02]  /*0490*/  ISETP.GE.U32.AND P2, PT, R3, 0x10000, PT ;  /* 0x000100000300780c */ /* 0x000fe40003f46070 */
[----:B------:R-:W-:Y:S02]  /*04a0*/  ISETP.LT.AND.EX P0, PT, R14, UR5, !P1, P0 ;  /* 0x000000050e007c0c */ /* 0x000fe4000cf01300 */
[----:B------:R-:W-:Y:S02]  /*04b0*/  ISETP.LT.AND.EX P3, PT, R8, UR5, !P4, P3 ;  /* 0x0000000508007c0c */ /* 0x000fe4000e761330 */
[C---:B------:R-:W-:Y:S01]  /*04c0*/  SHF.L.U64.HI R9, R5.reuse, 0x1, R8 ;  /* 0x0000000105097819 */ /* 0x040fe20000010208 */
[----:B------:R-:W-:Y:S01]  /*04d0*/  IMAD.SHL.U32 R8, R5, 0x2, RZ ;  /* 0x0000000205087824 */ /* 0x000fe200078e00ff */
[----:B------:R-:W-:-:S02]  /*04e0*/  IADD3 R11, P5, R2, R7, RZ ;  /* 0x00000007020b7210 */ /* 0x000fc40007fbe0ff */
[----:B------:R-:W-:Y:S02]  /*04f0*/  ISETP.LT.U32.AND P1, PT, R3, UR6, PT ;  /* 0x0000000603007c0c */ /* 0x000fe4000bf21070 */
[----:B------:R-:W-:Y:S01]  /*0500*/  ISETP.GE.AND.EX P2, PT, R6, RZ, PT, P2 ;  /* 0x000000ff0600720c */ /* 0x000fe20003f46320 */
[----:B------:R-:W-:Y:S01]  /*0510*/  IMAD.SHL.U32 R16, R11, 0x2, RZ ;  /* 0x000000020b107824 */ /* 0x000fe200078e00ff */
[--C-:B------:R-:W-:Y:S01]  /*0520*/  SHF.L.U64.HI R7, R7, 0x1, R14.reuse ;  /* 0x0000000107077819 */ /* 0x100fe2000001020e */
[----:B------:R-:W-:Y:S01]  /*0530*/  IMAD.X R14, RZ, RZ, R14, P5 ;  /* 0x000000ffff0e7224 */ /* 0x000fe200028e060e */
[C---:B------:R-:W-:Y:S02]  /*0540*/  IADD3 R2, P6, R4.reuse, UR8, RZ ;  /* 0x0000000804027c10 */ /* 0x040fe4000ffde0ff */
[----:B------:R-:W-:Y:S02]  /*0550*/  IADD3 R4, P4, R4, UR10, RZ ;  /* 0x0000000a04047c10 */ /* 0x000fe4000ff9e0ff */
[----:B------:R-:W-:-:S02]  /*0560*/  ISETP.LT.AND.EX P1, PT, R6, UR5, !P2, P1 ;  /* 0x0000000506007c0c */ /* 0x000fc4000d721310 */
[----:B------:R-:W-:Y:S02]  /*0570*/  SHF.L.U64.HI R13, R3, 0x1, R6 ;  /* 0x00000001030d7819 */ /* 0x000fe40000010206 */
[C---:B------:R-:W-:Y:S02]  /*0580*/  IADD3.X R3, R7.reuse, UR9, RZ, P6, !PT ;  /* 0x0000000907037c10 */ /* 0x040fe4000b7fe4ff */
[C---:B------:R-:W-:Y:S02]  /*0590*/  IADD3 R6, P2, R8.reuse, UR8, RZ ;  /* 0x0000000808067c10 */ /* 0x040fe4000ff5e0ff */
[----:B------:R-:W-:Y:S01]  /*05a0*/  IADD3.X R5, R7, UR11, RZ, P4, !PT ;  /* 0x0000000b07057c10 */ /* 0x000fe2000a7fe4ff */
[----:B------:R-:W2:Y:S01]  /*05b0*/  @P0 LDG.E.U16 R28, [R2.64] ;  /* 0x0000000e021c0981 */ /* 0x000ea2000c1e1500 */
[----:B------:R-:W-:Y:S02]  /*05c0*/  ISETP.GE.U32.AND P6, PT, R11, 0x10000, PT ;  /* 0x000100000b00780c */ /* 0x000fe40003fc6070 */
[----:B------:R-:W-:-:S02]  /*05d0*/  IADD3 R8, P4, R8, UR10, RZ ;  /* 0x0000000a08087c10 */ /* 0x000fc4000ff9e0ff */
[----:B------:R-:W-:Y:S02]  /*05e0*/  IADD3.X R7, R9, UR9, RZ, P2, !PT ;  /* 0x0000000909077c10 */ /* 0x000fe400097fe4ff */
[----:B------:R-:W-:Y:S02]  /*05f0*/  ISETP.LT.U32.AND P2, PT, R11, UR6, PT ;  /* 0x000000060b007c0c */ /* 0x000fe4000bf41070 */
[----:B------:R-:W-:Y:S02]  /*0600*/  ISETP.GE.AND.EX P6, PT, R14, RZ, PT, P6 ;  /* 0x000000ff0e00720c */ /* 0x000fe40003fc6360 */
[----:B------:R-:W-:Y:S02]  /*0610*/  IADD3.X R9, R9, UR11, RZ, P4, !PT ;  /* 0x0000000b09097c10 */ /* 0x000fe4000a7fe4ff */
[C---:B------:R-:W-:Y:S02]  /*0620*/  IADD3 R10, P4, R12.reuse, UR8, RZ ;  /* 0x000000080c0a7c10 */ /* 0x040fe4000ff9e0ff */
[----:B------:R-:W-:-:S02]  /*0630*/  IADD3 R12, P5, R12, UR10, RZ ;  /* 0x0000000a0c0c7c10 */ /* 0x000fc4000ffbe0ff */
[----:B------:R-:W-:Y:S02]  /*0640*/  ISETP.LT.AND.EX P2, PT, R14, UR5, !P6, P2 ;  /* 0x000000050e007c0c */ /* 0x000fe4000f741320 */
[----:B------:R-:W-:Y:S02]  /*0650*/  SHF.L.U64.HI R17, R11, 0x1, R14 ;  /* 0x000000010b117819 */ /* 0x000fe4000001020e */
[C---:B------:R-:W-:Y:S02]  /*0660*/  IADD3.X R11, R13.reuse, UR9, RZ, P4, !PT ;  /* 0x000000090d0b7c10 */ /* 0x040fe4000a7fe4ff */
[----:B------:R-:W-:Y:S02]  /*0670*/  PRMT R19, RZ, 0x7610, R19 ;  /* 0x00007610ff137816 */ /* 0x000fe40000000013 */
[----:B------:R-:W-:Y:S02]  /*0680*/  IADD3.X R13, R13, UR11, RZ, P5, !PT ;  /* 0x0000000b0d0d7c10 */ /* 0x000fe4000affe4ff */
[----:B------:R-:W-:-:S02]  /*0690*/  IADD3 R14, P4, R16, UR8, RZ ;  /* 0x00000008100e7c10 */ /* 0x000fc4000ff9e0ff */
[----:B------:R-:W-:Y:S01]  /*06a0*/  IADD3 R16, P5, R16, UR10, RZ ;  /* 0x0000000a10107c10 */ /* 0x000fe2000ffbe0ff */
[----:B------:R-:W3:Y:S01]  /*06b0*/  @P0 LDG.E.U16 R19, [R4.64] ;  /* 0x0000000e04130981 */ /* 0x000ee2000c1e1500 */
[----:B------:R-:W-:Y:S02]  /*06c0*/  PRMT R20, RZ, 0x7610, R20 ;  /* 0x00007610ff147816 */ /* 0x000fe40000000014 */
[----:B------:R-:W-:Y:S02]  /*06d0*/  PRMT R29, RZ, 0x7610, R29 ;  /* 0x00007610ff1d7816 */ /* 0x000fe4000000001d */
[----:B------:R-:W-:Y:S02]  /*06e0*/  PRMT R21, RZ, 0x7610, R21 ;  /* 0x00007610ff157816 */ /* 0x000fe40000000015 */
[----:B------:R-:W-:Y:S01]  /*06f0*/  PRMT R31, RZ, 0x7610, R31 ;  /* 0x00007610ff1f7816 */ /* 0x000fe2000000001f */
[----:B-----5:R0:W5:Y:S01]  /*0700*/  @P3 LDG.E.U16 R20, [R6.64] ;  /* 0x0000000e06143981 */ /* 0x020162000c1e1500 */
[----:B------:R-:W-:-:S02]  /*0710*/  PRMT R0, RZ, 0x7610, R0 ;  /* 0x00007610ff007816 */ /* 0x000fc40000000000 */
[----:B------:R-:W-:Y:S01]  /*0720*/  PRMT R33, RZ, 0x7610, R33 ;  /* 0x00007610ff217816 */ /* 0x000fe20000000021 */
[----:B------:R0:W5:Y:S01]  /*0730*/  @P3 LDG.E.U16 R29, [R8.64] ;  /* 0x0000000e081d3981 */ /* 0x000162000c1e1500 */
[C---:B------:R-:W-:Y:S02]  /*0740*/  IADD3.X R15, R17.reuse, UR9, RZ, P4, !PT ;  /* 0x00000009110f7c10 */ /* 0x040fe4000a7fe4ff */
[----:B------:R-:W-:Y:S01]  /*0750*/  IADD3.X R17, R17, UR11, RZ, P5, !PT ;  /* 0x0000000b11117c10 */ /* 0x000fe2000affe4ff */
[----:B------:R0:W5:Y:S04]  /*0760*/  @P1 LDG.E.U16 R21, [R10.64] ;  /* 0x0000000e0a151981 */ /* 0x000168000c1e1500 */
[----:B------:R0:W5:Y:S04]  /*0770*/  @P1 LDG.E.U16 R31, [R12.64] ;  /* 0x0000000e0c1f1981 */ /* 0x000168000c1e1500 */
[----:B------:R0:W5:Y:S04]  /*0780*/  @P2 LDG.E.U16 R0, [R14.64] ;  /* 0x0000000e0e002981 */ /* 0x000168000c1e1500 */
[----:B------:R0:W5:Y:S01]  /*0790*/  @P2 LDG.E.U16 R33, [R16.64] ;  /* 0x0000000e10212981 */ /* 0x000162000c1e1500 */
[----:B------:R-:W-:-:S04]  /*07a0*/  ISETP.NE.U32.AND P4, PT, RZ, c[0x0][0xde0], PT ;  /* 0x00037800ff007a0c */ /* 0x000fc80003f85070 */
[----:B------:R-:W-:Y:S02]  /*07b0*/  ISETP.NE.AND.EX P4, PT, RZ, c[0x0][0xde4], PT, P4 ;  /* 0x00037900ff007a0c */ /* 0x000fe40003f85340 */
[----:B--2---:R-:W-:Y:S02]  /*07c0*/  PRMT R28, RZ, 0x5410, R28 ;  /* 0x00005410ff1c7816 */ /* 0x004fe4000000001c */
[----:B---3--:R-:W-:-:S09]  /*07d0*/  PRMT R35, RZ, 0x5410, R19 ;  /* 0x00005410ff237816 */ /* 0x008fd20000000013 */
[----:B------:R-:W-:Y:S05]  /*07e0*/  @!P4 BRA `(.L_x_2) ;  /* 0x000002600000c947 */ /* 0x000fea0003800000 */
[----:B0-----:R-:W-:Y:S02]  /*07f0*/  IMAD.MOV.U32 R18, RZ, RZ, c[0x0][0xde0] ;  /* 0x00037800ff127624 */ /* 0x001fe400078e00ff */
[----:B------:R-:W-:-:S05]  /*0800*/  IMAD.MOV.U32 R19, RZ, RZ, c[0x0][0xde4] ;  /* 0x00037900ff137624 */ /* 0x000fca00078e00ff */
[----:B------:R-:W2:Y:S01]  /*0810*/  LDG.E R18, [R18.64] ;  /* 0x0000000e12127981 */ /* 0x000ea2000c1e1900 */
[----:B------:R-:W-:Y:S01]  /*0820*/  ULDC.S8 UR4, c[0x0][0xdd9] ;  /* 0x0003764000047ab9 */ /* 0x000fe20000000200 */
[----:B------:R-:W-:Y:S02]  /*0830*/  FSETP.NEU.FTZ.AND P5, PT, R26, RZ, PT ;  /* 0x000000ff1a00720b */ /* 0x000fe40003fbd000 */
[----:B------:R-:W-:Y:S02]  /*0840*/  ISETP.NE.AND P6, PT, RZ, UR4, PT ;  /* 0x00000004ff007c0c */ /* 0x000fe4000bfc5270 */
[----:B-----5:R-:W-:Y:S02]  /*0850*/  PRMT R29, RZ, 0x5410, R29 ;  /* 0x00005410ff1d7816 */ /* 0x020fe4000000001d */
[----:B------:R-:W-:Y:S02]  /*0860*/  PRMT R37, RZ, 0x5410, R31 ;  /* 0x00005410ff257816 */ /* 0x000fe4000000001f */
[----:B------:R-:W-:-:S02]  /*0870*/  PRMT R33, RZ, 0x5410, R33 ;  /* 0x00005410ff217816 */ /* 0x000fc40000000021 */
[----:B------:R-:W-:Y:S02]  /*0880*/  PRMT R20, RZ, 0x5410, R20 ;  /* 0x00005410ff147816 */ /* 0x000fe40000000014 */
[----:B------:R-:W-:Y:S01]  /*0890*/  PRMT R34, RZ, 0x5410, R21 ;  /* 0x00005410ff227816 */ /* 0x000fe20000000015 */
[----:B--2---:R-:W0:Y:S02]  /*08a0*/  MUFU.RCP R30, R18 ;  /* 0x00000012001e7308 */ /* 0x004e240000001000 */
[-C--:B0-----:R-:W-:Y:S02]  /*08b0*/  FMUL.FTZ R35, R35, R30.reuse ;  /* 0x0000001e23237220 */ /* 0x081fe40000410000 */
[-C--:B------:R-:W-:Y:S02]  /*08c0*/  FMUL.FTZ R31, R29, R30.reuse ;  /* 0x0000001e1d1f7220 */ /* 0x080fe40000410000 */
[-C--:B------:R-:W-:Y:S01]  /*08d0*/  FMUL.FTZ R29, R37, R30.reuse ;  /* 0x0000001e251d7220 */ /* 0x080fe20000410000 */
[----:B------:R-:W-:Y:S01]  /*08e0*/  F2FP.BF16.PACK_AB R19, RZ, R35 ;  /* 0x00000023ff13723e */ /* 0x000fe200000010ff */
[----:B------:R-:W-:Y:S01]  /*08f0*/  @P6 FADD.FTZ R35, -R35, -RZ ;  /* 0x800000ff23236221 */ /* 0x000fe20000010100 */
[----:B------:R-:W-:Y:S01]  /*0900*/  F2FP.BF16.PACK_AB R32, RZ, R31 ;  /* 0x0000001fff20723e */ /* 0x000fe200000010ff */
[----:B------:R-:W-:-:S02]  /*0910*/  FMUL.FTZ R30, R33, R30 ;  /* 0x0000001e211e7220 */ /* 0x000fc40000410000 */
[----:B------:R-:W-:Y:S02]  /*0920*/  @P5 FFMA.FTZ R35, R28, R26, R35 ;  /* 0x0000001a1c235223 */ /* 0x000fe40000010023 */
[----:B------:R-:W-:Y:S01]  /*0930*/  @P6 FADD.FTZ R31, -R31, -RZ ;  /* 0x800000ff1f1f6221 */ /* 0x000fe20000010100 */
[----:B------:R-:W-:Y:S01]  /*0940*/  F2FP.BF16.PACK_AB R33, RZ, R30 ;  /* 0x0000001eff21723e */ /* 0x000fe200000010ff */
[----:B------:R-:W-:Y:S01]  /*0950*/  FFMA.FTZ R18, R35, -R27, R28 ;  /* 0x8000001b23127223 */ /* 0x000fe2000001001c */
[----:B------:R-:W-:Y:S01]  /*0960*/  F2FP.BF16.PACK_AB R28, RZ, R29 ;  /* 0x0000001dff1c723e */ /* 0x000fe200000010ff */
[----:B------:R-:W-:Y:S01]  /*0970*/  @P6 FADD.FTZ R29, -R29, -RZ ;  /* 0x800000ff1d1d6221 */ /* 0x000fe20000010100 */
[----:B------:R-:W-:Y:S01]  /*0980*/  PRMT R35, RZ, 0x5410, R0 ;  /* 0x00005410ff237816 */ /* 0x000fe20000000000 */
[----:B------:R-:W-:Y:S02]  /*0990*/  @P6 FADD.FTZ R30, -R30, -RZ ;  /* 0x800000ff1e1e6221 */ /* 0x000fe40000010100 */
[----:B------:R-:W-:-:S02]  /*09a0*/  @P5 FFMA.FTZ R31, R20, R26, R31 ;  /* 0x0000001a141f5223 */ /* 0x000fc4000001001f */
[-C--:B------:R-:W-:Y:S02]  /*09b0*/  @P5 FFMA.FTZ R29, R34, R26.reuse, R29 ;  /* 0x0000001a221d5223 */ /* 0x080fe4000001001d */
[----:B------:R-:W-:Y:S02]  /*09c0*/  @P5 FFMA.FTZ R30, R35, R26, R30 ;  /* 0x0000001a231e5223 */ /* 0x000fe4000001001e */
[-C--:B------:R-:W-:Y:S01]  /*09d0*/  FFMA.FTZ R21, R31, -R27.reuse, R20 ;  /* 0x8000001b1f157223 */ /* 0x080fe20000010014 */
[----:B------:R-:W-:Y:S01]  /*09e0*/  PRMT R31, R28, 0x7610, R31 ;  /* 0x000076101c1f7816 */ /* 0x000fe2000000001f */
[-C--:B------:R-:W-:Y:S01]  /*09f0*/  FFMA.FTZ R0, R29, -R27.reuse, R34 ;  /* 0x8000001b1d007223 */ /* 0x080fe20000010022 */
[----:B------:R-:W-:Y:S01]  /*0a00*/  PRMT R29, R32, 0x7610, R29 ;  /* 0x00007610201d7816 */ /* 0x000fe2000000001d */
[----:B------:R-:W-:Y:S01]  /*0a10*/  FFMA.FTZ R35, R30, -R27, R35 ;  /* 0x8000001b1e237223 */ /* 0x000fe20000010023 */
[----:B------:R-:W-:-:S04]  /*0a20*/  F2FP.BF16.PACK_AB R18, R21, R18 ;  /* 0x000000121512723e */ /* 0x000fc800000010ff */
[----:B------:R-:W-:Y:S01]  /*0a30*/  F2FP.BF16.PACK_AB R0, R35, R0 ;  /* 0x000000002300723e */ /* 0x000fe200000010ff */
[----:B------:R-:W-:Y:S05]  /*0a40*/  BRA `(.L_x_3) ;  /* 0x0000042000007947 */ /* 0x000fea0003800000 */
.L_x_2:
[----:B0-----:R-:W-:Y:S02]  /*0a50*/  ULDC.S8 UR4, c[0x0][0xdd9] ;  /* 0x0003764000047ab9 */ /* 0x001fe40000000200 */
[----:B------:R-:W-:-:S13]  /*0a60*/  ISETP.NE.AND P5, PT, RZ, UR4, PT ;  /* 0x00000004ff007c0c */ /* 0x000fda000bfa5270 */
[----:B------:R-:W-:Y:S05]  /*0a70*/  @!P5 BRA `(.L_x_4) ;  /* 0x000002000000d947 */ /* 0x000fea0003800000 */
[----:B------:R-:W-:-:S13]  /*0a80*/  FSETP.NEU.FTZ.AND P5, PT, R26, RZ, PT ;  /* 0x000000ff1a00720b */ /* 0x000fda0003fbd000 */
[----:B------:R-:W-:Y:S05]  /*0a90*/  @P5 BRA `(.L_x_5) ;  /* 0x000000d000005947 */ /* 0x000fea0003800000 */
[-C--:B------:R-:W-:Y:S01]  /*0aa0*/  FFMA.FTZ R18, R35, R27.reuse, R28 ;  /* 0x0000001b23127223 */ /* 0x080fe2000001001c */
[----:B-----5:R-:W-:Y:S02]  /*0ab0*/  PRMT R28, RZ, 0x5410, R21 ;  /* 0x00005410ff1c7816 */ /* 0x020fe40000000015 */
[----:B------:R-:W-:Y:S02]  /*0ac0*/  PRMT R20, RZ, 0x5410, R20 ;  /* 0x00005410ff147816 */ /* 0x000fe40000000014 */
[----:B------:R-:W-:Y:S02]  /*0ad0*/  PRMT R21, RZ, 0x5410, R29 ;  /* 0x00005410ff157816 */ /* 0x000fe4000000001d */
[----:B------:R-:W-:Y:S02]  /*0ae0*/  PRMT R0, RZ, 0x5410, R0 ;  /* 0x00005410ff007816 */ /* 0x000fe40000000000 */
[----:B------:R-:W-:Y:S01]  /*0af0*/  PRMT R35, RZ, 0x5410, R33 ;  /* 0x00005410ff237816 */ /* 0x000fe20000000021 */
[----:B------:R-:W-:Y:S01]  /*0b00*/  FFMA.FTZ R21, R21, R27, R20 ;  /* 0x0000001b15157223 */ /* 0x000fe20000010014 */
[----:B------:R-:W-:-:S03]  /*0b10*/  PRMT R20, RZ, 0x5410, R31 ;  /* 0x00005410ff147816 */ /* 0x000fc6000000001f */
[-C--:B------:R-:W-:Y:S01]  /*0b20*/  FFMA.FTZ R35, R35, R27.reuse, R0 ;  /* 0x0000001b23237223 */ /* 0x080fe20000010000 */
[----:B------:R-:W-:Y:S01]  /*0b30*/  F2FP.BF16.PACK_AB R18, R21, R18 ;  /* 0x000000121512723e */ /* 0x000fe200000010ff */
[----:B------:R-:W-:-:S05]  /*0b40*/  FFMA.FTZ R20, R20, R27, R28 ;  /* 0x0000001b14147223 */ /* 0x000fca000001001c */
[----:B------:R-:W-:Y:S01]  /*0b50*/  F2FP.BF16.PACK_AB R0, R35, R20 ;  /* 0x000000142300723e */ /* 0x000fe200000010ff */
[----:B------:R-:W-:Y:S05]  /*0b60*/  BRA `(.L_x_3) ;  /* 0x0000030000007947 */ /* 0x000fea0003800000 */
.L_x_5:
[----:B------:R-:W-:Y:S01]  /*0b70*/  FFMA.FTZ R18, R28, R26, -R35 ;  /* 0x0000001a1c127223 */ /* 0x000fe20000010823 */
[----:B-----5:R-:W-:Y:S02]  /*0b80*/  PRMT R35, RZ, 0x5410, R20 ;  /* 0x00005410ff237816 */ /* 0x020fe40000000014 */
[----:B------:R-:W-:Y:S01]  /*0b90*/  PRMT R20, RZ, 0x5410, R29 ;  /* 0x00005410ff147816 */ /* 0x000fe2000000001d */
[----:B------:R-:W-:Y:S01]  /*0ba0*/  FFMA.FTZ R18, R18, -R27, R28 ;  /* 0x8000001b12127223 */ /* 0x000fe2000001001c */
[----:B------:R-:W-:-:S03]  /*0bb0*/  PRMT R37, RZ, 0x5410, R21 ;  /* 0x00005410ff257816 */ /* 0x000fc60000000015 */
[----:B------:R-:W-:-:S04]  /*0bc0*/  FFMA.FTZ R20, R35, R26, -R20 ;  /* 0x0000001a23147223 */ /* 0x000fc80000010814 */
[----:B------:R-:W-:Y:S01]  /*0bd0*/  FFMA.FTZ R21, R20, -R27, R35 ;  /* 0x8000001b14157223 */ /* 0x000fe20000010023 */
[----:B------:R-:W-:Y:S02]  /*0be0*/  PRMT R35, RZ, 0x5410, R0 ;  /* 0x00005410ff237816 */ /* 0x000fe40000000000 */
[----:B------:R-:W-:Y:S02]  /*0bf0*/  PRMT R0, RZ, 0x5410, R31 ;  /* 0x00005410ff007816 */ /* 0x000fe4000000001f */
[----:B------:R-:W-:Y:S02]  /*0c00*/  PRMT R20, RZ, 0x5410, R33 ;  /* 0x00005410ff147816 */ /* 0x000fe40000000021 */
[----:B------:R-:W-:Y:S01]  /*0c10*/  F2FP.BF16.PACK_AB R18, R21, R18 ;  /* 0x000000121512723e */ /* 0x000fe200000010ff */
[-C--:B------:R-:W-:Y:S02]  /*0c20*/  FFMA.FTZ R0, R37, R26.reuse, -R0 ;  /* 0x0000001a25007223 */ /* 0x080fe40000010800 */
[----:B------:R-:W-:-:S02]  /*0c30*/  FFMA.FTZ R20, R35, R26, -R20 ;  /* 0x0000001a23147223 */ /* 0x000fc40000010814 */
[-C--:B------:R-:W-:Y:S02]  /*0c40*/  FFMA.FTZ R0, R0, -R27.reuse, R37 ;  /* 0x8000001b00007223 */ /* 0x080fe40000010025 */
[----:B------:R-:W-:-:S05]  /*0c50*/  FFMA.FTZ R35, R20, -R27, R35 ;  /* 0x8000001b14237223 */ /* 0x000fca0000010023 */
[----:B------:R-:W-:Y:S01]  /*0c60*/  F2FP.BF16.PACK_AB R0, R35, R0 ;  /* 0x000000002300723e */ /* 0x000fe200000010ff */
[----:B------:R-:W-:Y:S05]  /*0c70*/  BRA `(.L_x_3) ;  /* 0x000001f000007947 */ /* 0x000fea0003800000 */
.L_x_4:
[----:B------:R-:W-:-:S13]  /*0c80*/  FSETP.NEU.FTZ.AND P5, PT, R26, RZ, PT ;  /* 0x000000ff1a00720b */ /* 0x000fda0003fbd000 */
[----:B------:R-:W-:Y:S05]  /*0c90*/  @P5 BRA `(.L_x_6) ;  /* 0x000000d000005947 */ /* 0x000fea0003800000 */
[-C--:B------:R-:W-:Y:S01]  /*0ca0*/  FFMA.FTZ R18, R35, -R27.reuse, R28 ;  /* 0x8000001b23127223 */ /* 0x080fe2000001001c */
[----:B-----5:R-:W-:Y:S02]  /*0cb0*/  PRMT R28, RZ, 0x5410, R21 ;  /* 0x00005410ff1c7816 */ /* 0x020fe40000000015 */
[----:B------:R-:W-:Y:S02]  /*0cc0*/  PRMT R20, RZ, 0x5410, R20 ;  /* 0x00005410ff147816 */ /* 0x000fe40000000014 */
[----:B------:R-:W-:Y:S02]  /*0cd0*/  PRMT R21, RZ, 0x5410, R29 ;  /* 0x00005410ff157816 */ /* 0x000fe4000000001d */
[----:B------:R-:W-:Y:S02]  /*0ce0*/  PRMT R0, RZ, 0x5410, R0 ;  /* 0x00005410ff007816 */ /* 0x000fe40000000000 */
[----:B------:R-:W-:Y:S01]  /*0cf0*/  PRMT R35, RZ, 0x5410, R33 ;  /* 0x00005410ff237816 */ /* 0x000fe20000000021 */
[----:B------:R-:W-:Y:S01]  /*0d00*/  FFMA.FTZ R21, R21, -R27, R20 ;  /* 0x8000001b15157223 */ /* 0x000fe20000010014 */
[----:B------:R-:W-:-:S03]  /*0d10*/  PRMT R20, RZ, 0x5410, R31 ;  /* 0x00005410ff147816 */ /* 0x000fc6000000001f */
[-C--:B------:R-:W-:Y:S01]  /*0d20*/  FFMA.FTZ R35, R35, -R27.reuse, R0 ;  /* 0x8000001b23237223 */ /* 0x080fe20000010000 */
[----:B------:R-:W-:Y:S01]  /*0d30*/  F2FP.BF16.PACK_AB R18, R21, R18 ;  /* 0x000000121512723e */ /* 0x000fe200000010ff */
[----:B------:R-:W-:-:S05]  /*0d40*/  FFMA.FTZ R20, R20, -R27, R28 ;  /* 0x8000001b14147223 */ /* 0x000fca000001001c */
[----:B------:R-:W-:Y:S01]  /*0d50*/  F2FP.BF16.PACK_AB R0, R35, R20 ;  /* 0x000000142300723e */ /* 0x000fe200000010ff */
[----:B------:R-:W-:Y:S05]  /*0d60*/  BRA `(.L_x_3) ;  /* 0x0000010000007947 */ /* 0x000fea0003800000 */
.L_x_6:
[----:B------:R-:W-:Y:S01]  /*0d70*/  FFMA.FTZ R18, R28, R26, R35 ;  /* 0x0000001a1c127223 */ /* 0x000fe20000010023 */
[----:B-----5:R-:W-:Y:S02]  /*0d80*/  PRMT R35, RZ, 0x5410, R20 ;  /* 0x00005410ff237816 */ /* 0x020fe40000000014 */
[----:B------:R-:W-:Y:S01]  /*0d90*/  PRMT R20, RZ, 0x5410, R29 ;  /* 0x00005410ff147816 */ /* 0x000fe2000000001d */
[----:B------:R-:W-:Y:S01]  /*0da0*/  FFMA.FTZ R18, R18, -R27, R28 ;  /* 0x8000001b12127223 */ /* 0x000fe2000001001c */
[----:B------:R-:W-:-:S03]  /*0db0*/  PRMT R37, RZ, 0x5410, R21 ;  /* 0x00005410ff257816 */ /* 0x000fc60000000015 */
[----:B------:R-:W-:-:S04]  /*0dc0*/  FFMA.FTZ R20, R35, R26, R20 ;  /* 0x0000001a23147223 */ /* 0x000fc80000010014 */
[----:B------:R-:W-:Y:S01]  /*0dd0*/  FFMA.FTZ R21, R20, -R27, R35 ;  /* 0x8000001b14157223 */ /* 0x000fe20000010023 */
[----:B------:R-:W-:Y:S02]  /*0de0*/  PRMT R35, RZ, 0x5410, R0 ;  /* 0x00005410ff237816 */ /* 0x000fe40000000000 */
[----:B------:R-:W-:Y:S02]  /*0df0*/  PRMT R0, RZ, 0x5410, R31 ;  /* 0x00005410ff007816 */ /* 0x000fe4000000001f */
[----:B------:R-:W-:Y:S02]  /*0e00*/  PRMT R20, RZ, 0x5410, R33 ;  /* 0x00005410ff147816 */ /* 0x000fe40000000021 */
[----:B------:R-:W-:Y:S01]  /*0e10*/  F2FP.BF16.PACK_AB R18, R21, R18 ;  /* 0x000000121512723e */ /* 0x000fe200000010ff */
[-C--:B------:R-:W-:Y:S02]  /*0e20*/  FFMA.FTZ R0, R37, R26.reuse, R0 ;  /* 0x0000001a25007223 */ /* 0x080fe40000010000 */
[----:B------:R-:W-:-:S02]  /*0e30*/  FFMA.FTZ R20, R35, R26, R20 ;  /* 0x0000001a23147223 */ /* 0x000fc40000010014 */
[-C--:B------:R-:W-:Y:S02]  /*0e40*/  FFMA.FTZ R0, R0, -R27.reuse, R37 ;  /* 0x8000001b00007223 */ /* 0x080fe40000010025 */
[----:B------:R-:W-:-:S05]  /*0e50*/  FFMA.FTZ R35, R20, -R27, R35 ;  /* 0x8000001b14237223 */ /* 0x000fca0000010023 */
[----:B------:R-:W-:Y:S02]  /*0e60*/  F2FP.BF16.PACK_AB R0, R35, R0 ;  /* 0x000000002300723e */ /* 0x000fe400000010ff */
.L_x_3:
[----:B------:R-:W-:Y:S01]  /*0e70*/  PRMT R20, R18, 0x7632, R20 ;  /* 0x0000763212147816 */ /* 0x000fe20000000014 */
[----:B------:R0:W-:Y:S01]  /*0e80*/  @P0 STG.E.U16 [R2.64], R18 ;  /* 0x0000001202000986 */ /* 0x0001e2000c10150e */
[----:B------:R-:W-:-:S03]  /*0e90*/  PRMT R21, R0, 0x7632, R21 ;  /* 0x0000763200157816 */ /* 0x000fc60000000015 */
[----:B------:R0:W-:Y:S04]  /*0ea0*/  @P3 STG.E.U16 [R6.64], R20 ;  /* 0x0000001406003986 */ /* 0x0001e8000c10150e */
[----:B------:R0:W-:Y:S04]  /*0eb0*/  @P1 STG.E.U16 [R10.64], R0 ;  /* 0x000000000a001986 */ /* 0x0001e8000c10150e */
[----:B------:R0:W-:Y:S01]  /*0ec0*/  @P2 STG.E.U16 [R14.64], R21 ;  /* 0x000000150e002986 */ /* 0x0001e2000c10150e */
[----:B------:R-:W-:Y:S05]  /*0ed0*/  @!P4 BRA `(.L_x_7) ;  /* 0x000000400000c947 */ /* 0x000fea0003800000 */
[----:B------:R1:W-:Y:S04]  /*0ee0*/  @P0 STG.E.U16 [R4.64], R19 ;  /* 0x0000001304000986 */ /* 0x0003e8000c10150e */
[----:B------:R1:W-:Y:S04]  /*0ef0*/  @P3 STG.E.U16 [R8.64], R29 ;  /* 0x0000001d08003986 */ /* 0x0003e8000c10150e */
[----:B------:R1:W-:Y:S04]  /*0f00*/  @P1 STG.E.U16 [R12.64], R31 ;  /* 0x0000001f0c001986 */ /* 0x0003e8000c10150e */
[----:B------:R1:W-:Y:S02]  /*0f10*/  @P2 STG.E.U16 [R16.64], R33 ;  /* 0x0000002110002986 */ /* 0x0003e4000c10150e */
.L_x_7:
[----:B------:R-:W-:Y:S02]  /*0f20*/  IMAD R22, R22, 0x4, R23 ;  /* 0x0000000416167824 */ /* 0x000fe400078e0217 */
[----:B0-----:R-:W-:-:S02]  /*0f30*/  IMAD.U32 R3, RZ, RZ, UR5 ;  /* 0x00000005ff037e24 */ /* 0x001fc4000f8e00ff */
[--C-:B------:R-:W-:Y:S01]  /*0f40*/  IMAD.MOV.U32 R23, RZ, RZ, R22.reuse ;  /* 0x000000ffff177224 */ /* 0x100fe200078e0016 */
[C---:B------:R-:W-:Y:S02]  /*0f50*/  ISETP.LT.U32.AND P0, PT, R22.reuse, UR6, PT ;  /* 0x0000000616007c0c */ /* 0x040fe4000bf01070 */
[----:B------:R-:W-:Y:S02]  /*0f60*/  SHF.R.S32.HI R2, RZ, 0x1f, R22 ;  /* 0x0000001fff027819 */ /* 0x000fe40000011416 */
[----:B------:R-:W-:Y:S02]  /*0f70*/  ISETP.LT.AND P1, PT, R22, 0x10000, PT ;  /* 0x000100001600780c */ /* 0x000fe40003f21270 */
[----:B------:R-:W-:-:S13]  /*0f80*/  ISETP.GT.AND.EX P0, PT, R3, R2, PT, P0 ;  /* 0x000000020300720c */ /* 0x000fda0003f04300 */
[----:B------:R-:W-:Y:S05]  /*0f90*/  @P0 BRA P1, `(.L_x_8) ;  /* 0xfffff3e000000947 */ /* 0x000fea000083ffff */
[----:B------:R-:W-:Y:S05]  /*0fa0*/  EXIT ;  /* 0x000000000000794d */ /* 0x000fea0003800000 */
.L_x_1:
[----:B------:R-:W0:Y:S02]  /*0fb0*/  S2R R0, SR_TID.X ;  /* 0x0000000000007919 */ /* 0x000e240000002100 */
[----:B0-----:R-:W-:-:S05]  /*0fc0*/  IMAD.WIDE.U32 R2, R0, 0x4, RZ ;  /* 0x0000000400027825 */ /* 0x001fca00078e00ff */
[----:B------:R-:W-:-:S04]  /*0fd0*/  ISETP.GE.U32.AND P0, PT, R2, UR6, PT ;  /* 0x0000000602007c0c */ /* 0x000fc8000bf06070 */
[----:B------:R-:W-:-:S04]  /*0fe0*/  ISETP.GE.AND.EX P0, PT, R3, UR5, PT, P0 ;  /* 0x0000000503007c0c */ /* 0x000fc8000bf06300 */
[----:B------:R-:W-:-:S13]  /*0ff0*/  ISETP.GT.U32.OR P0, PT, R0, 0x3fff, P0 ;  /* 0x00003fff0000780c */ /* 0x000fda0000704470 */
[----:B------:R-:W-:Y:S05]  /*1000*/  @P0 EXIT ;  /* 0x000000000000094d */ /* 0x000fea0003800000 */
[----:B------:R-:W-:Y:S01]  /*1010*/  ISETP.NE.U32.AND P0, PT, RZ, c[0x0][0xde0], PT ;  /* 0x00037800ff007a0c */ /* 0x000fe20003f05070 */
[----:B------:R-:W-:Y:S02]  /*1020*/  IMAD.MOV.U32 R4, RZ, RZ, R0 ;  /* 0x000000ffff047224 */ /* 0x000fe400078e0000 */
[----:B------:R-:W-:Y:S01]  /*1030*/  IMAD.MOV.U32 R5, RZ, RZ, RZ ;  /* 0x000000ffff057224 */ /* 0x000fe200078e00ff */
[----:B------:R-:W-:-:S13]  /*1040*/  ISETP.NE.AND.EX P0, PT, RZ, c[0x0][0xde4], PT, P0 ;  /* 0x00037900ff007a0c */ /* 0x000fda0003f05300 */
[----:B------:R-:W-:Y:S05]  /*1050*/  @!P0 BRA `(.L_x_9) ;  /* 0x000003a000008947 */ /* 0x000fea0003800000 */
[----:B------:R-:W-:Y:S01]  /*1060*/  ULDC.S8 UR4, c[0x0][0xdd9] ;  /* 0x0003764000047ab9 */ /* 0x000fe20000000200 */
[----:B------:R-:W-:Y:S01]  /*1070*/  FSETP.NEU.FTZ.AND P2, PT, R26, RZ, PT ;  /* 0x000000ff1a00720b */ /* 0x000fe20003f5d000 */
[----:B------:R-:W-:Y:S01]  /*1080*/  IMAD.MOV.U32 R2, RZ, RZ, c[0x0][0xde0] ;  /* 0x00037800ff027624 */ /* 0x000fe200078e00ff */
[----:B------:R-:W-:Y:S01]  /*1090*/  ISETP.NE.AND P1, PT, RZ, UR4, PT ;  /* 0x00000004ff007c0c */ /* 0x000fe2000bf25270 */
[----:B------:R-:W-:-:S04]  /*10a0*/  IMAD.MOV.U32 R3, RZ, RZ, c[0x0][0xde4] ;  /* 0x00037900ff037624 */ /* 0x000fc800078e00ff */
.L_x_10:
[C---:B------:R-:W-:Y:S01]  /*10b0*/  IMAD.SHL.U32 R8, R4.reuse, 0x8, RZ ;  /* 0x0000000804087824 */ /* 0x040fe200078e00ff */
[----:B------:R-:W2:Y:S01]  /*10c0*/  LDG.E R10, [R2.64] ;  /* 0x0000000e020a7981 */ /* 0x000ea2000c1e1900 */
[----:B------:R-:W-:-:S03]  /*10d0*/  SHF.L.U64.HI R5, R4, 0x3, R5 ;  /* 0x0000000304057819 */ /* 0x000fc60000010205 */
[----:B------:R-:W-:-:S04]  /*10e0*/  IADD3 R6, P0, R8, UR10, RZ ;  /* 0x0000000a08067c10 */ /* 0x000fc8000ff1e0ff */
[----:B------:R-:W-:Y:S02]  /*10f0*/  IADD3.X R7, R5, UR11, RZ, P0, !PT ;  /* 0x0000000b05077c10 */ /* 0x000fe400087fe4ff */
[----:B------:R-:W-:-:S03]  /*1100*/  IADD3 R4, P0, R8, UR8, RZ ;  /* 0x0000000808047c10 */ /* 0x000fc6000ff1e0ff */
[----:B------:R-:W3:Y:S01]  /*1110*/  LDG.E.64 R14, [R6.64] ;  /* 0x0000000e060e7981 */ /* 0x000ee2000c1e1b00 */
[----:B------:R-:W-:-:S05]  /*1120*/  IADD3.X R5, R5, UR9, RZ, P0, !PT ;  /* 0x0000000905057c10 */ /* 0x000fca00087fe4ff */
[----:B------:R-:W4:Y:S01]  /*1130*/  LDG.E.64 R8, [R4.64] ;  /* 0x0000000e04087981 */ /* 0x000f22000c1e1b00 */
[----:B------:R-:W-:-:S04]  /*1140*/  IADD3 R0, R0, c[0x0][0x0], RZ ;  /* 0x0000000000007a10 */ /* 0x000fc80007ffe0ff */
[----:B------:R-:W-:Y:S01]  /*1150*/  ISETP.LT.U32.AND P3, PT, R0, 0x4000, PT ;  /* 0x000040000000780c */ /* 0x000fe20003f61070 */
[----:B--2---:R3:W0:Y:S02]  /*1160*/  MUFU.RCP R20, R10 ;  /* 0x0000000a00147308 */ /* 0x0046240000001000 */
[--C-:B---3--:R-:W-:Y:S02]  /*1170*/  PRMT R10, RZ, 0x5410, R14.reuse ;  /* 0x00005410ff0a7816 */ /* 0x108fe4000000000e */
[----:B------:R-:W-:Y:S02]  /*1180*/  PRMT R12, RZ, 0x7610, R14 ;  /* 0x00007610ff0c7816 */ /* 0x000fe4000000000e */
[--C-:B------:R-:W-:Y:S01]  /*1190*/  PRMT R13, RZ, 0x5410, R15.reuse ;  /* 0x00005410ff0d7816 */ /* 0x100fe2000000000f */
[-C--:B0-----:R-:W-:Y:S01]  /*11a0*/  FMUL.FTZ R11, R10, R20.reuse ;  /* 0x000000140a0b7220 */ /* 0x081fe20000410000 */
[----:B------:R-:W-:Y:S01]  /*11b0*/  PRMT R15, RZ, 0x7610, R15 ;  /* 0x00007610ff0f7816 */ /* 0x000fe2000000000f */
[-C--:B------:R-:W-:Y:S01]  /*11c0*/  FMUL.FTZ R14, R12, R20.reuse ;  /* 0x000000140c0e7220 */ /* 0x080fe20000410000 */
[--C-:B----4-:R-:W-:Y:S01]  /*11d0*/  PRMT R10, RZ, 0x5410, R8.reuse ;  /* 0x00005410ff0a7816 */ /* 0x110fe20000000008 */
[-C--:B------:R-:W-:Y:S01]  /*11e0*/  FMUL.FTZ R17, R13, R20.reuse ;  /* 0x000000140d117220 */ /* 0x080fe20000410000 */
[----:B------:R-:W-:Y:S01]  /*11f0*/  PRMT R12, RZ, 0x7610, R8 ;  /* 0x00007610ff0c7816 */ /* 0x000fe20000000008 */
[----:B------:R-:W-:Y:S01]  /*1200*/  FMUL.FTZ R20, R15, R20 ;  /* 0x000000140f147220 */ /* 0x000fe20000410000 */
[--C-:B------:R-:W-:Y:S01]  /*1210*/  PRMT R16, RZ, 0x5410, R9.reuse ;  /* 0x00005410ff107816 */ /* 0x100fe20000000009 */
[----:B------:R-:W-:Y:S01]  /*1220*/  FADD.FTZ R8, -R11, -RZ ;  /* 0x800000ff0b087221 */ /* 0x000fe20000010100 */
[----:B------:R-:W-:Y:S01]  /*1230*/  PRMT R9, RZ, 0x7610, R9 ;  /* 0x00007610ff097816 */ /* 0x000fe20000000009 */
[----:B------:R-:W-:-:S02]  /*1240*/  FADD.FTZ R15, -R14, -RZ ;  /* 0x800000ff0e0f7221 */ /* 0x000fc40000010100 */
[----:B------:R-:W-:Y:S01]  /*1250*/  FADD.FTZ R18, -R17, -RZ ;  /* 0x800000ff11127221 */ /* 0x000fe20000010100 */
[----:B------:R-:W-:Y:S01]  /*1260*/  FSEL R13, R11, R8, !P1 ;  /* 0x000000080b0d7208 */ /* 0x000fe20004800000 */
[----:B------:R-:W-:Y:S01]  /*1270*/  FADD.FTZ R21, -R20, -RZ ;  /* 0x800000ff14157221 */ /* 0x000fe20000010100 */
[----:B------:R-:W-:Y:S02]  /*1280*/  FSEL R15, R14, R15, !P1 ;  /* 0x0000000f0e0f7208 */ /* 0x000fe40004800000 */
[----:B------:R-:W-:Y:S01]  /*1290*/  FSEL R19, R17, R18, !P1 ;  /* 0x0000001211137208 */ /* 0x000fe20004800000 */
[-C--:B------:R-:W-:Y:S01]  /*12a0*/  @P2 FFMA.FTZ R13, R10, R26.reuse, R13 ;  /* 0x0000001a0a0d2223 */ /* 0x080fe2000001000d */
[----:B------:R-:W-:Y:S01]  /*12b0*/  FSEL R8, R20, R21, !P1 ;  /* 0x0000001514087208 */ /* 0x000fe20004800000 */
[-C--:B------:R-:W-:Y:S01]  /*12c0*/  @P2 FFMA.FTZ R15, R12, R26.reuse, R15 ;  /* 0x0000001a0c0f2223 */ /* 0x080fe2000001000f */
[----:B------:R-:W-:Y:S01]  /*12d0*/  F2FP.BF16.PACK_AB R14, R14, R11 ;  /* 0x0000000b0e0e723e */ /* 0x000fe200000010ff */
[----:B------:R-:W-:-:S02]  /*12e0*/  @P2 FFMA.FTZ R19, R16, R26, R19 ;  /* 0x0000001a10132223 */ /* 0x000fc40000010013 */
[----:B------:R-:W-:Y:S02]  /*12f0*/  @P2 FFMA.FTZ R8, R9, R26, R8 ;  /* 0x0000001a09082223 */ /* 0x000fe40000010008 */
[-C--:B-----5:R-:W-:Y:S02]  /*1300*/  FFMA.FTZ R10, R13, -R27.reuse, R10 ;  /* 0x8000001b0d0a7223 */ /* 0x0a0fe4000001000a */
[-C--:B------:R-:W-:Y:S02]  /*1310*/  FFMA.FTZ R15, R15, -R27.reuse, R12 ;  /* 0x8000001b0f0f7223 */ /* 0x080fe4000001000c */
[-C--:B------:R-:W-:Y:S02]  /*1320*/  FFMA.FTZ R16, R19, -R27.reuse, R16 ;  /* 0x8000001b13107223 */ /* 0x080fe40000010010 */
[----:B------:R-:W-:Y:S01]  /*1330*/  FFMA.FTZ R9, R8, -R27, R9 ;  /* 0x8000001b08097223 */ /* 0x000fe20000010009 */
[----:B------:R-:W-:Y:S02]  /*1340*/  F2FP.BF16.PACK_AB R10, R15, R10 ;  /* 0x0000000a0f0a723e */ /* 0x000fe400000010ff */
[----:B------:R-:W-:-:S02]  /*1350*/  F2FP.BF16.PACK_AB R15, R20, R17 ;  /* 0x00000011140f723e */ /* 0x000fc400000010ff */
[----:B------:R-:W-:Y:S01]  /*1360*/  F2FP.BF16.PACK_AB R11, R9, R16 ;  /* 0x00000010090b723e */ /* 0x000fe200000010ff */
[----:B------:R-:W-:-:S04]  /*1370*/  IMAD.WIDE.U32 R8, R0, 0x4, RZ ;  /* 0x0000000400087825 */ /* 0x000fc800078e00ff */
[----:B------:R0:W-:Y:S01]  /*1380*/  STG.E.64 [R4.64], R10 ;  /* 0x0000000a04007986 */ /* 0x0001e2000c101b0e */
[----:B------:R-:W-:-:S03]  /*1390*/  ISETP.GE.U32.AND P0, PT, R8, UR6, PT ;  /* 0x0000000608007c0c */ /* 0x000fc6000bf06070 */
[----:B------:R1:W-:Y:S01]  /*13a0*/  STG.E.64 [R6.64], R14 ;  /* 0x0000000e06007986 */ /* 0x0003e2000c101b0e */
[----:B------:R-:W-:Y:S01]  /*13b0*/  ISETP.GE.AND.EX P0, PT, R9, UR5, PT, P0 ;  /* 0x0000000509007c0c */ /* 0x000fe2000bf06300 */
[----:B0-----:R-:W-:Y:S02]  /*13c0*/  IMAD.MOV.U32 R4, RZ, RZ, R0 ;  /* 0x000000ffff047224 */ /* 0x001fe400078e0000 */
[----:B------:R-:W-:-:S10]  /*13d0*/  IMAD.MOV.U32 R5, RZ, RZ, RZ ;  /* 0x000000ffff057224 */ /* 0x000fd400078e00ff */
[----:B-1----:R-:W-:Y:S05]  /*13e0*/  @!P0 BRA P3, `(.L_x_10) ;  /* 0xfffffcc000008947 */ /* 0x002fea000183ffff */
[----:B------:R-:W-:Y:S05]  /*13f0*/  EXIT ;  /* 0x000000000000794d */ /* 0x000fea0003800000 */
.L_x_9:
[----:B------:R-:W-:Y:S02]  /*1400*/  ULDC.S8 UR4, c[0x0][0xdd9] ;  /* 0x0003764000047ab9 */ /* 0x000fe40000000200 */
[----:B------:R-:W-:Y:S02]  /*1410*/  ISETP.NE.AND P1, PT, RZ, UR4, PT ;  /* 0x00000004ff007c0c */ /* 0x000fe4000bf25270 */
.L_x_15:
[C---:B------:R-:W-:Y:S01]  /*1420*/  IMAD.SHL.U32 R3, R4.reuse, 0x8, RZ ;  /* 0x0000000804037824 */ /* 0x040fe200078e00ff */
[----:B------:R-:W-:-:S04]  /*1430*/  SHF.L.U64.HI R5, R4, 0x3, R5 ;  /* 0x0000000304057819 */ /* 0x000fc80000010205 */
[C---:B------:R-:W-:Y:S02]  /*1440*/  IADD3 R2, P0, R3.reuse, UR8, RZ ;  /* 0x0000000803027c10 */ /* 0x040fe4000ff1e0ff */
[----:B------:R-:W-:Y:S02]  /*1450*/  IADD3 R4, P2, R3, UR10, RZ ;  /* 0x0000000a03047c10 */ /* 0x000fe4000ff5e0ff */
[C---:B------:R-:W-:Y:S02]  /*1460*/  IADD3.X R3, R5.reuse, UR9, RZ, P0, !PT ;  /* 0x0000000905037c10 */ /* 0x040fe400087fe4ff */
[----:B------:R-:W-:-:S03]  /*1470*/  IADD3.X R5, R5, UR11, RZ, P2, !PT ;  /* 0x0000000b05057c10 */ /* 0x000fc600097fe4ff */
[----:B------:R-:W2:Y:S04]  /*1480*/  LDG.E.64 R6, [R2.64] ;  /* 0x0000000e02067981 */ /* 0x000ea8000c1e1b00 */
[----:B------:R-:W3:Y:S01]  /*1490*/  LDG.E.64 R4, [R4.64] ;  /* 0x0000000e04047981 */ /* 0x000ee2000c1e1b00 */
[----:B--2---:R-:W-:Y:S02]  /*14a0*/  PRMT R9, RZ, 0x5410, R6 ;  /* 0x00005410ff097816 */ /* 0x004fe40000000006 */
[----:B---3--:R-:W-:Y:S01]  /*14b0*/  PRMT R8, RZ, 0x5410, R4 ;  /* 0x00005410ff087816 */ /* 0x008fe20000000004 */
[----:B------:R-:W-:Y:S05]  /*14c0*/  @!P1 BRA `(.L_x_11) ;  /* 0x0000020000009947 */ /* 0x000fea0003800000 */
[----:B------:R-:W-:-:S13]  /*14d0*/  FSETP.NEU.FTZ.AND P0, PT, R26, RZ, PT ;  /* 0x000000ff1a00720b */ /* 0x000fda0003f1d000 */
[----:B------:R-:W-:Y:S05]  /*14e0*/  @P0 BRA `(.L_x_12) ;  /* 0x000000d000000947 */ /* 0x000fea0003800000 */
[----:B------:R-:W-:Y:S01]  /*14f0*/  PRMT R6, RZ, 0x7610, R6 ;  /* 0x00007610ff067816 */ /* 0x000fe20000000006 */
[----:B-----5:R-:W-:Y:S01]  /*1500*/  FFMA.FTZ R8, R8, R27, R9 ;  /* 0x0000001b08087223 */ /* 0x020fe20000010009 */
[----:B------:R-:W-:Y:S02]  /*1510*/  PRMT R4, RZ, 0x7610, R4 ;  /* 0x00007610ff047816 */ /* 0x000fe40000000004 */
[----:B------:R-:W-:-:S03]  /*1520*/  PRMT R10, RZ, 0x5410, R7 ;  /* 0x00005410ff0a7816 */ /* 0x000fc60000000007 */
[----:B------:R-:W-:Y:S01]  /*1530*/  FFMA.FTZ R9, R4, R27, R6 ;  /* 0x0000001b04097223 */ /* 0x000fe20000010006 */
[--C-:B------:R-:W-:Y:S02]  /*1540*/  PRMT R4, RZ, 0x5410, R5.reuse ;  /* 0x00005410ff047816 */ /* 0x100fe40000000005 */
[----:B------:R-:W-:-:S03]  /*1550*/  PRMT R5, RZ, 0x7610, R5 ;  /* 0x00007610ff057816 */ /* 0x000fc60000000005 */
[----:B------:R-:W-:Y:S01]  /*1560*/  FFMA.FTZ R10, R4, R27, R10 ;  /* 0x0000001b040a7223 */ /* 0x000fe2000001000a */
[----:B------:R-:W-:-:S05]  /*1570*/  PRMT R4, RZ, 0x7610, R7 ;  /* 0x00007610ff047816 */ /* 0x000fca0000000007 */
[----:B------:R-:W-:Y:S01]  /*1580*/  FFMA.FTZ R5, R5, R27, R4 ;  /* 0x0000001b05057223 */ /* 0x000fe20000010004 */
[----:B------:R-:W-:-:S04]  /*1590*/  F2FP.BF16.PACK_AB R4, R9, R8 ;  /* 0x000000080904723e */ /* 0x000fc800000010ff */
[----:B------:R-:W-:Y:S01]  /*15a0*/  F2FP.BF16.PACK_AB R7, R5, R10 ;  /* 0x0000000a0507723e */ /* 0x000fe200000010ff */
[----:B------:R-:W-:Y:S05]  /*15b0*/  BRA `(.L_x_13) ;  /* 0x0000030000007947 */ /* 0x000fea0003800000 */
.L_x_12:
[----:B------:R-:W-:Y:S02]  /*15c0*/  PRMT R11, RZ, 0x7610, R6 ;  /* 0x00007610ff0b7816 */ /* 0x000fe40000000006 */
[--C-:B------:R-:W-:Y:S02]  /*15d0*/  PRMT R13, RZ, 0x5410, R7.reuse ;  /* 0x00005410ff0d7816 */ /* 0x100fe40000000007 */
[----:B------:R-:W-:Y:S02]  /*15e0*/  PRMT R15, RZ, 0x7610, R7 ;  /* 0x00007610ff0f7816 */ /* 0x000fe40000000007 */
[----:B------:R-:W-:Y:S01]  /*15f0*/  PRMT R6, RZ, 0x7610, R4 ;  /* 0x00007610ff067816 */ /* 0x000fe20000000004 */
[-C--:B------:R-:W-:Y:S01]  /*1600*/  FFMA.FTZ R4, R9, R26.reuse, -R8 ;  /* 0x0000001a09047223 */ /* 0x080fe20000010808 */
[--C-:B------:R-:W-:Y:S02]  /*1610*/  PRMT R7, RZ, 0x5410, R5.reuse ;  /* 0x00005410ff077816 */ /* 0x100fe40000000005 */
[----:B------:R-:W-:Y:S01]  /*1620*/  PRMT R10, RZ, 0x7610, R5 ;  /* 0x00007610ff0a7816 */ /* 0x000fe20000000005 */
[----:B------:R-:W-:-:S02]  /*1630*/  FFMA.FTZ R6, R11, R26, -R6 ;  /* 0x0000001a0b067223 */ /* 0x000fc40000010806 */
[-C--:B------:R-:W-:Y:S02]  /*1640*/  FFMA.FTZ R8, R13, R26.reuse, -R7 ;  /* 0x0000001a0d087223 */ /* 0x080fe40000010807 */
[----:B------:R-:W-:Y:S02]  /*1650*/  FFMA.FTZ R10, R15, R26, -R10 ;  /* 0x0000001a0f0a7223 */ /* 0x000fe4000001080a */
[-C--:B-----5:R-:W-:Y:S02]  /*1660*/  FFMA.FTZ R4, R4, -R27.reuse, R9 ;  /* 0x8000001b04047223 */ /* 0x0a0fe40000010009 */
[-C--:B------:R-:W-:Y:S02]  /*1670*/  FFMA.FTZ R5, R6, -R27.reuse, R11 ;  /* 0x8000001b06057223 */ /* 0x080fe4000001000b */
[-C--:B------:R-:W-:Y:S02]  /*1680*/  FFMA.FTZ R8, R8, -R27.reuse, R13 ;  /* 0x8000001b08087223 */ /* 0x080fe4000001000d */
[----:B------:R-:W-:Y:S01]  /*1690*/  FFMA.FTZ R7, R10, -R27, R15 ;  /* 0x8000001b0a077223 */ /* 0x000fe2000001000f */
[----:B------:R-:W-:-:S04]  /*16a0*/  F2FP.BF16.PACK_AB R4, R5, R4 ;  /* 0x000000040504723e */ /* 0x000fc800000010ff */
[----:B------:R-:W-:Y:S01]  /*16b0*/  F2FP.BF16.PACK_AB R7, R7, R8 ;  /* 0x000000080707723e */ /* 0x000fe200000010ff */
[----:B------:R-:W-:Y:S05]  /*16c0*/  BRA `(.L_x_13) ;  /* 0x000001f000007947 */ /* 0x000fea0003800000 */
.L_x_11:
[----:B------:R-:W-:-:S13]  /*16d0*/  FSETP.NEU.FTZ.AND P0, PT, R26, RZ, PT ;  /* 0x000000ff1a00720b */ /* 0x000fda0003f1d000 */
[----:B------:R-:W-:Y:S05]  /*16e0*/  @P0 BRA `(.L_x_14) ;  /* 0x000000d000000947 */ /* 0x000fea0003800000 */
[----:B-----5:R-:W-:Y:S01]  /*16f0*/  FFMA.FTZ R8, R8, -R27, R9 ;  /* 0x8000001b08087223 */ /* 0x020fe20000010009 */
[----:B------:R-:W-:Y:S02]  /*1700*/  PRMT R6, RZ, 0x7610, R6 ;  /* 0x00007610ff067816 */ /* 0x000fe40000000006 */
[----:B------:R-:W-:Y:S02]  /*1710*/  PRMT R9, RZ, 0x7610, R4 ;  /* 0x00007610ff097816 */ /* 0x000fe40000000004 */
[----:B------:R-:W-:-:S03]  /*1720*/  PRMT R4, RZ, 0x5410, R7 ;  /* 0x00005410ff047816 */ /* 0x000fc60000000007 */
[----:B------:R-:W-:Y:S01]  /*1730*/  FFMA.FTZ R9, R9, -R27, R6 ;  /* 0x8000001b09097223 */ /* 0x000fe20000010006 */
[----:B------:R-:W-:-:S05]  /*1740*/  PRMT R6, RZ, 0x5410, R5 ;  /* 0x00005410ff067816 */ /* 0x000fca0000000005 */
[----:B------:R-:W-:Y:S01]  /*1750*/  FFMA.FTZ R6, R6, -R27, R4 ;  /* 0x8000001b06067223 */ /* 0x000fe20000010004 */
[----:B------:R-:W-:Y:S02]  /*1760*/  PRMT R4, RZ, 0x7610, R7 ;  /* 0x00007610ff047816 */ /* 0x000fe40000000007 */
[----:B------:R-:W-:-:S05]  /*1770*/  PRMT R7, RZ, 0x7610, R5 ;  /* 0x00007610ff077816 */ /* 0x000fca0000000005 */
[----:B------:R-:W-:Y:S01]  /*1780*/  FFMA.FTZ R7, R7, -R27, R4 ;  /* 0x8000001b07077223 */ /* 0x000fe20000010004 */
[----:B------:R-:W-:-:S04]  /*1790*/  F2FP.BF16.PACK_AB R4, R9, R8 ;  /* 0x000000080904723e */ /* 0x000fc800000010ff */
[----:B------:R-:W-:Y:S01]  /*17a0*/  F2FP.BF16.PACK_AB R7, R7, R6 ;  /* 0x000000060707723e */ /* 0x000fe200000010ff */
[----:B------:R-:W-:Y:S05]  /*17b0*/  BRA `(.L_x_13) ;  /* 0x0000010000007947 */ /* 0x000fea0003800000 */
.L_x_14:
[----:B------:R-:W-:Y:S02]  /*17c0*/  PRMT R11, RZ, 0x7610, R6 ;  /* 0x00007610ff0b7816 */ /* 0x000fe40000000006 */
[--C-:B------:R-:W-:Y:S02]  /*17d0*/  PRMT R13, RZ, 0x5410, R7.reuse ;  /* 0x00005410ff0d7816 */ /* 0x100fe40000000007 */
[----:B------:R-:W-:Y:S02]  /*17e0*/  PRMT R15, RZ, 0x7610, R7 ;  /* 0x00007610ff0f7816 */ /* 0x000fe40000000007 */
[----:B------:R-:W-:Y:S01]  /*17f0*/  PRMT R6, RZ, 0x7610, R4 ;  /* 0x00007610ff067816 */ /* 0x000fe20000000004 */
[-C--:B------:R-:W-:Y:S01]  /*1800*/  FFMA.FTZ R4, R9, R26.reuse, R8 ;  /* 0x0000001a09047223 */ /* 0x080fe20000010008 */
[--C-:B------:R-:W-:Y:S02]  /*1810*/  PRMT R7, RZ, 0x5410, R5.reuse ;  /* 0x00005410ff077816 */ /* 0x100fe40000000005 */
[----:B------:R-:W-:Y:S01]  /*1820*/  PRMT R10, RZ, 0x7610, R5 ;  /* 0x00007610ff0a7816 */ /* 0x000fe20000000005 */
[----:B------:R-:W-:-:S02]  /*1830*/  FFMA.FTZ R6, R11, R26, R6 ;  /* 0x0000001a0b067223 */ /* 0x000fc40000010006 */
[-C--:B------:R-:W-:Y:S02]  /*1840*/  FFMA.FTZ R8, R13, R26.reuse, R7 ;  /* 0x0000001a0d087223 */ /* 0x080fe40000010007 */
[----:B------:R-:W-:Y:S02]  /*1850*/  FFMA.FTZ R10, R15, R26, R10 ;  /* 0x0000001a0f0a7223 */ /* 0x000fe4000001000a */
[-C--:B-----5:R-:W-:Y:S02]  /*1860*/  FFMA.FTZ R4, R4, -R27.reuse, R9 ;  /* 0x8000001b04047223 */ /* 0x0a0fe40000010009 */
[-C--:B------:R-:W-:Y:S02]  /*1870*/  FFMA.FTZ R5, R6, -R27.reuse, R11 ;  /* 0x8000001b06057223 */ /* 0x080fe4000001000b */
[-C--:B------:R-:W-:Y:S02]  /*1880*/  FFMA.FTZ R7, R8, -R27.reuse, R13 ;  /* 0x8000001b08077223 */ /* 0x080fe4000001000d */
[----:B------:R-:W-:Y:S01]  /*1890*/  FFMA.FTZ R10, R10, -R27, R15 ;  /* 0x8000001b0a0a7223 */ /* 0x000fe2000001000f */
[----:B------:R-:W-:-:S04]  /*18a0*/  F2FP.BF16.PACK_AB R4, R5, R4 ;  /* 0x000000040504723e */ /* 0x000fc800000010ff */
[----:B------:R-:W-:Y:S02]  /*18b0*/  F2FP.BF16.PACK_AB R7, R10, R7 ;  /* 0x000000070a07723e */ /* 0x000fe400000010ff */
.L_x_13:
[----:B------:R-:W-:Y:S01]  /*18c0*/  IADD3 R0, R0, c[0x0][0x0], RZ ;  /* 0x0000000000007a10 */ /* 0x000fe20007ffe0ff */
[----:B------:R-:W-:-:S03]  /*18d0*/  IMAD.MOV.U32 R6, RZ, RZ, R4 ;  /* 0x000000ffff067224 */ /* 0x000fc600078e0004 */
[C---:B------:R-:W-:Y:S01]  /*18e0*/  ISETP.LT.U32.AND P2, PT, R0.reuse, 0x4000, PT ;  /* 0x000040000000780c */ /* 0x040fe20003f41070 */
[----:B------:R-:W-:Y:S01]  /*18f0*/  IMAD.WIDE.U32 R4, R0, 0x4, RZ ;  /* 0x0000000400047825 */ /* 0x000fe200078e00ff */
[----:B------:R0:W-:Y:S04]  /*1900*/  STG.E.64 [R2.64], R6 ;  /* 0x0000000602007986 */ /* 0x0001e8000c101b0e */
[----:B------:R-:W-:Y:S01]  /*1910*/  ISETP.GE.U32.AND P0, PT, R4, UR6, PT ;  /* 0x0000000604007c0c */ /* 0x000fe2000bf06070 */
[----:B------:R-:W-:-:S03]  /*1920*/  IMAD.MOV.U32 R4, RZ, RZ, R0 ;  /* 0x000000ffff047224 */ /* 0x000fc600078e0000 */
[----:B------:R-:W-:Y:S01]  /*1930*/  ISETP.GE.AND.EX P0, PT, R5, UR5, PT, P0 ;  /* 0x0000000505007c0c */ /* 0x000fe2000bf06300 */
[----:B------:R-:W-:-:S12]  /*1940*/  IMAD.MOV.U32 R5, RZ, RZ, RZ ;  /* 0x000000ffff057224 */ /* 0x000fd800078e00ff */
[----:B0-----:R-:W-:Y:S05]  /*1950*/  @!P0 BRA P2, `(.L_x_15) ;  /* 0xfffffac000008947 */ /* 0x001fea000103ffff */
[----:B------:R-:W-:Y:S05]  /*1960*/  EXIT ;  /* 0x000000000000794d */ /* 0x000fea0003800000 */
.L_x_16:
[----:B------:R-:W-:-:S00]  /*1970*/  BRA `(.L_x_16) ;  /* 0xfffffff000007947 */ /* 0x000fc0000383ffff */
[----:B------:R-:W-:-:S00]  /*1980*/  NOP ;  /* 0x0000000000007918 */ /* 0x000fc00000000000 */
[----:B------:R-:W-:-:S00]  /*1990*/  NOP ;  /* 0x0000000000007918 */ /* 0x000fc00000000000 */
[----:B------:R-:W-:-:S00]  /*19a0*/  NOP ;  /* 0x0000000000007918 */ /* 0x000fc00000000000 */
[----:B------:R-:W-:-:S00]  /*19b0*/  NOP ;  /* 0x0000000000007918 */ /* 0x000fc00000000000 */
[----:B------:R-:W-:-:S00]  /*19c0*/  NOP ;  /* 0x0000000000007918 */ /* 0x000fc00000000000 */
[----:B------:R-:W-:-:S00]  /*19d0*/  NOP ;  /* 0x0000000000007918 */ /* 0x000fc00000000000 */
[----:B------:R-:W-:-:S00]  /*19e0*/  NOP ;  /* 0x0000000000007918 */ /* 0x000fc00000000000 */
[----:B------:R-:W-:-:S00]  /*19f0*/  NOP ;  /* 0x0000000000007918 */ /* 0x000fc00000000000 */
.L_x_180:


//--------------------- .text._ZN2at6native50_GLOBAL__N__ca2a4b1e_17_FusedSgdKernel_cu_a550329a25multi_tensor_apply_kernelINS1_18TensorListMetadataILi2EEENS1_19FusedSgdMathFunctorIN3c104HalfELi2EEEJddPfddbbbS9_S9_EEEvT_T0_DpT1_ --------------------------
	.section	.text._ZN2at6native50_GLOBAL__N__ca2a4b1e_17_FusedSgdKernel_cu_a550329a25multi_tensor_apply_kernelINS1_18TensorListMetadataILi2EEENS1_19FusedSgdMathFunctorIN3c104HalfELi2EEEJddPfddbbbS9_S9_EEEvT_T0_DpT1_,"ax",@progbits
	.sectioninfo	@"SHI_REGISTERS=40"
	.align	128
.text._ZN2at6native50_GLOBAL__N__ca2a4b1e_17_FusedSgdKernel_cu_a550329a25multi_tensor_apply_kernelINS1_18TensorListMetadataILi2EEENS1_19FusedSgdMathFunctorIN3c104HalfELi2EEEJddPfddbbbS9_S9_EEEvT_T0_DpT1_:
        .type           _ZN2at6native50_GLOBAL__N__ca2a4b1e_17_FusedSgdKernel_cu_a550329a25multi_tensor_apply_kernelINS1_18TensorListMetadataILi2EEENS1_19FusedSgdMathFunctorIN3c104HalfELi2EEEJddPfddbbbS9_S9_EEEvT_T0_DpT1_,@function
        .size           _ZN2at6native50_GLOBAL__N__ca2a4b1e_17_FusedSgdKernel_cu_a550329a25multi_tensor_apply_kernelINS1_18TensorListMetadataILi2EEENS1_19FusedSgdMathFunctorIN3c104HalfELi2EEEJddPfddbbbS9_S9_EEEvT_T0_DpT1_,(.L_x_181 - _ZN2at6native50_GLOBAL__N__ca2a4b1e_17_FusedSgdKernel_cu_a550329a25multi_tensor_apply_kernelINS1_18TensorListMetadataILi2EEENS1_19FusedSgdMathFunctorIN3c104HalfELi2EEEJddPfddbbbS9_S9_EEEvT_T0_DpT1_)
        .other          _ZN2at6native50_GLOBAL__N__ca2a4b1e_17_FusedSgdKernel_cu_a550329a25multi_tensor_apply_kernelINS1_18TensorListMetadataILi2EEENS1_19FusedSgdMathFunctorIN3c104HalfELi2EEEJddPfddbbbS9_S9_EEEvT_T0_DpT1_,@"STO_CUDA_ENTRY STV_DEFAULT"
_ZN2at6native50_GLOBAL__N__ca2a4b1e_17_FusedSgdKernel_cu_a550329a25multi_tensor_apply_kernelINS1_18TensorListMetadataILi2EEENS1_19FusedSgdMathFunctorIN3c104HalfELi2EEEJddPfddbbbS9_S9_EEEvT_T0_DpT1_:
        /* <DEDUP_REMOVED lines=10> */
.L_x_17:
        /* <DEDUP_REMOVED lines=46> */
.L_x_25:
        /* <DEDUP_REMOVED lines=67> */
[----:B------:R-:W-:Y:S01]  /*07b0*/  ISETP.NE.AND.EX P4, PT, RZ, c[0x0][0xde4], PT, P4 ;  /* 0x00037900ff007a0c */ /* 0x000fe20003f85340 */
[----:B--2---:R-:W-:Y:S02]  /*07c0*/  HADD2.F32 R28, -RZ, R28.H0_H0 ;  /* 0x2000001cff1c7230 */ /* 0x004fe40000004100 */
[----:B---3--:R-:W-:-:S10]  /*07d0*/  HADD2.F32 R35, -RZ, R19.H0_H0 ;  /* 0x20000013ff237230 */ /* 0x008fd40000004100 */
[----:B------:R-:W-:Y:S05]  /*07e0*/  @!P4 BRA `(.L_x_19) ;  /* 0x000002500000c947 */ /* 0x000fea0003800000 */
[----:B0-----:R-:W-:Y:S02]  /*07f0*/  IMAD.MOV.U32 R18, RZ, RZ, c[0x0][0xde0] ;  /* 0x00037800ff127624 */ /* 0x001fe400078e00ff */
[----:B------:R-:W-:-:S05]  /*0800*/  IMAD.MOV.U32 R19, RZ, RZ, c[0x0][0xde4] ;  /* 0x00037900ff137624 */ /* 0x000fca00078e00ff */
[----:B------:R-:W2:Y:S01]  /*0810*/  LDG.E R18, [R18.64] ;  /* 0x0000000e12127981 */ /* 0x000ea2000c1e1900 */
[----:B------:R-:W-:Y:S01]  /*0820*/  ULDC.S8 UR4, c[0x0][0xdd9] ;  /* 0x0003764000047ab9 */ /* 0x000fe20000000200 */
[----:B------:R-:W-:Y:S01]  /*0830*/  FSETP.NEU.FTZ.AND P5, PT, R26, RZ, PT ;  /* 0x000000ff1a00720b */ /* 0x000fe20003fbd000 */
[----:B-----5:R-:W-:Y:S01]  /*0840*/  HADD2.F32 R29, -RZ, R29.H0_H0 ;  /* 0x2000001dff1d7230 */ /* 0x020fe20000004100 */
[----:B------:R-:W-:Y:S01]  /*0850*/  ISETP.NE.AND P6, PT, RZ, UR4, PT ;  /* 0x00000004ff007c0c */ /* 0x000fe2000bfc5270 */
[----:B------:R-:W-:Y:S02]  /*0860*/  HADD2.F32 R31, -RZ, R31.H0_H0 ;  /* 0x2000001fff1f7230 */ /* 0x000fe40000004100 */
[----:B------:R-:W-:Y:S02]  /*0870*/  HADD2.F32 R33, -RZ, R33.H0_H0 ;  /* 0x20000021ff217230 */ /* 0x000fe40000004100 */
[----:B------:R-:W-:Y:S02]  /*0880*/  HADD2.F32 R37, -RZ, R21.H0_H0 ;  /* 0x20000015ff257230 */ /* 0x000fe40000004100 */
[----:B------:R-:W-:Y:S01]  /*0890*/  HADD2.F32 R20, -RZ, R20.H0_H0 ;  /* 0x20000014ff147230 */ /* 0x000fe20000004100 */
[----:B--2---:R-:W0:Y:S02]  /*08a0*/  MUFU.RCP R32, R18 ;  /* 0x0000001200207308 */ /* 0x004e240000001000 */
[----:B0-----:R-:W-:-:S02]  /*08b0*/  FMUL.FTZ R35, R35, R32 ;  /* 0x0000002023237220 */ /* 0x001fc40000410000 */
[-C--:B------:R-:W-:Y:S02]  /*08c0*/  FMUL.FTZ R30, R29, R32.reuse ;  /* 0x000000201d1e7220 */ /* 0x080fe40000410000 */
[-C--:B------:R-:W-:Y:S01]  /*08d0*/  FMUL.FTZ R18, R31, R32.reuse ;  /* 0x000000201f127220 */ /* 0x080fe20000410000 */
[----:B------:R-:W-:Y:S01]  /*08e0*/  F2FP.PACK_AB R19, RZ, R35 ;  /* 0x00000023ff13723e */ /* 0x000fe200000000ff */
[----:B------:R-:W-:Y:S02]  /*08f0*/  @P6 FADD.FTZ R35, -R35, -RZ ;  /* 0x800000ff23236221 */ /* 0x000fe40000010100 */
[----:B------:R-:W-:Y:S01]  /*0900*/  FMUL.FTZ R29, R33, R32 ;  /* 0x00000020211d7220 */ /* 0x000fe20000410000 */
[----:B------:R-:W-:Y:S01]  /*0910*/  F2FP.PACK_AB R32, RZ, R30 ;  /* 0x0000001eff20723e */ /* 0x000fe200000000ff */
[----:B------:R-:W-:Y:S01]  /*0920*/  @P5 FFMA.FTZ R35, R28, R26, R35 ;  /* 0x0000001a1c235223 */ /* 0x000fe20000010023 */
[----:B------:R-:W-:Y:S01]  /*0930*/  F2FP.PACK_AB R31, RZ, R18 ;  /* 0x00000012ff1f723e */ /* 0x000fe200000000ff */
[----:B------:R-:W-:Y:S01]  /*0940*/  @P6 FADD.FTZ R30, -R30, -RZ ;  /* 0x800000ff1e1e6221 */ /* 0x000fe20000010100 */
[----:B------:R-:W-:Y:S01]  /*0950*/  F2FP.PACK_AB R33, RZ, R29 ;  /* 0x0000001dff21723e */ /* 0x000fe200000000ff */
[----:B------:R-:W-:Y:S01]  /*0960*/  FFMA.FTZ R28, R35, -R27, R28 ;  /* 0x8000001b231c7223 */ /* 0x000fe2000001001c */
[----:B------:R-:W-:Y:S01]  /*0970*/  HADD2.F32 R35, -RZ, R0.H0_H0 ;  /* 0x20000000ff237230 */ /* 0x000fe20000004100 */
[----:B------:R-:W-:-:S02]  /*0980*/  @P6 FADD.FTZ R18, -R18, -RZ ;  /* 0x800000ff12126221 */ /* 0x000fc40000010100 */
[----:B------:R-:W-:Y:S02]  /*0990*/  @P6 FADD.FTZ R29, -R29, -RZ ;  /* 0x800000ff1d1d6221 */ /* 0x000fe40000010100 */
[-C--:B------:R-:W-:Y:S02]  /*09a0*/  @P5 FFMA.FTZ R30, R35, R26.reuse, R30 ;  /* 0x0000001a231e5223 */ /* 0x080fe4000001001e */
[-C--:B------:R-:W-:Y:S02]  /*09b0*/  @P5 FFMA.FTZ R18, R37, R26.reuse, R18 ;  /* 0x0000001a25125223 */ /* 0x080fe40000010012 */
[----:B------:R-:W-:Y:S02]  /*09c0*/  @P5 FFMA.FTZ R29, R20, R26, R29 ;  /* 0x0000001a141d5223 */ /* 0x000fe4000001001d */
[-C--:B------:R-:W-:Y:S02]  /*09d0*/  FFMA.FTZ R21, R30, -R27.reuse, R35 ;  /* 0x8000001b1e157223 */ /* 0x080fe40000010023 */
[----:B------:R-:W-:-:S02]  /*09e0*/  FFMA.FTZ R0, R18, -R27, R37 ;  /* 0x8000001b12007223 */ /* 0x000fc40000010025 */
[----:B------:R-:W-:Y:S01]  /*09f0*/  FFMA.FTZ R35, R29, -R27, R20 ;  /* 0x8000001b1d237223 */ /* 0x000fe20000010014 */
[----:B------:R-:W-:Y:S02]  /*0a00*/  PRMT R29, R32, 0x7610, R29 ;  /* 0x00007610201d7816 */ /* 0x000fe4000000001d */
[----:B------:R-:W-:Y:S02]  /*0a10*/  F2FP.PACK_AB R28, R21, R28 ;  /* 0x0000001c151c723e */ /* 0x000fe400000000ff */
[----:B------:R-:W-:Y:S01]  /*0a20*/  F2FP.PACK_AB R0, R35, R0 ;  /* 0x000000002300723e */ /* 0x000fe200000000ff */
[----:B------:R-:W-:Y:S05]  /*0a30*/  BRA `(.L_x_20) ;  /* 0x0000042000007947 */ /* 0x000fea0003800000 */
.L_x_19:
[----:B0-----:R-:W-:Y:S02]  /*0a40*/  ULDC.S8 UR4, c[0x0][0xdd9] ;  /* 0x0003764000047ab9 */ /* 0x001fe40000000200 */
[----:B------:R-:W-:-:S13]  /*0a50*/  ISETP.NE.AND P5, PT, RZ, UR4, PT ;  /* 0x00000004ff007c0c */ /* 0x000fda000bfa5270 */
[----:B------:R-:W-:Y:S05]  /*0a60*/  @!P5 BRA `(.L_x_21) ;  /* 0x000002000000d947 */ /* 0x000fea0003800000 */
[----:B------:R-:W-:-:S13]  /*0a70*/  FSETP.NEU.FTZ.AND P5, PT, R26, RZ, PT ;  /* 0x000000ff1a00720b */ /* 0x000fda0003fbd000 */
[----:B------:R-:W-:Y:S05]  /*0a80*/  @P5 BRA `(.L_x_22) ;  /* 0x000000d000005947 */ /* 0x000fea0003800000 */
[----:B-----5:R-:W-:Y:S01]  /*0a90*/  HADD2.F32 R18, -RZ, R21.H0_H0 ;  /* 0x20000015ff127230 */ /* 0x020fe20000004100 */
[-C--:B------:R-:W-:Y:S01]  /*0aa0*/  FFMA.FTZ R28, R35, R27.reuse, R28 ;  /* 0x0000001b231c7223 */ /* 0x080fe2000001001c */
[----:B------:R-:W-:Y:S02]  /*0ab0*/  HADD2.F32 R0, -RZ, R0.H0_H0 ;  /* 0x20000000ff007230 */ /* 0x000fe40000004100 */
[----:B------:R-:W-:Y:S02]  /*0ac0*/  HADD2.F32 R30, -RZ, R20.H0_H0 ;  /* 0x20000014ff1e7230 */ /* 0x000fe40000004100 */
[----:B------:R-:W-:Y:S02]  /*0ad0*/  HADD2.F32 R21, -RZ, R29.H0_H0 ;  /* 0x2000001dff157230 */ /* 0x000fe40000004100 */
[----:B------:R-:W-:Y:S02]  /*0ae0*/  HADD2.F32 R20, -RZ, R31.H0_H0 ;  /* 0x2000001fff147230 */ /* 0x000fe40000004100 */
[----:B------:R-:W-:Y:S01]  /*0af0*/  HADD2.F32 R35, -RZ, R33.H0_H0 ;  /* 0x20000021ff237230 */ /* 0x000fe20000004100 */
[----:B------:R-:W-:-:S02]  /*0b00*/  FFMA.FTZ R21, R21, R27, R0 ;  /* 0x0000001b15157223 */ /* 0x000fc40000010000 */
[-C--:B------:R-:W-:Y:S02]  /*0b10*/  FFMA.FTZ R0, R20, R27.reuse, R18 ;  /* 0x0000001b14007223 */ /* 0x080fe40000010012 */
[----:B------:R-:W-:Y:S01]  /*0b20*/  FFMA.FTZ R35, R35, R27, R30 ;  /* 0x0000001b23237223 */ /* 0x000fe2000001001e */
[----:B------:R-:W-:-:S04]  /*0b30*/  F2FP.PACK_AB R28, R21, R28 ;  /* 0x0000001c151c723e */ /* 0x000fc800000000ff */
[----:B------:R-:W-:Y:S01]  /*0b40*/  F2FP.PACK_AB R0, R35, R0 ;  /* 0x000000002300723e */ /* 0x000fe200000000ff */
[----:B------:R-:W-:Y:S05]  /*0b50*/  BRA `(.L_x_20) ;  /* 0x0000030000007947 */ /* 0x000fea0003800000 */
.L_x_22:
[----:B-----5:R-:W-:Y:S01]  /*0b60*/  HADD2.F32 R37, -RZ, R0.H0_H0 ;  /* 0x20000000ff257230 */ /* 0x020fe20000004100 */
[-C--:B------:R-:W-:Y:S01]  /*0b70*/  FFMA.FTZ R35, R28, R26.reuse, -R35 ;  /* 0x0000001a1c237223 */ /* 0x080fe20000010823 */
[----:B------:R-:W-:Y:S02]  /*0b80*/  HADD2.F32 R0, -RZ, R29.H0_H0 ;  /* 0x2000001dff007230 */ /* 0x000fe40000004100 */
[----:B------:R-:W-:Y:S01]  /*0b90*/  HADD2.F32 R18, -RZ, R33.H0_H0 ;  /* 0x20000021ff127230 */ /* 0x000fe20000004100 */
[----:B------:R-:W-:Y:S01]  /*0ba0*/  FFMA.FTZ R28, R35, -R27, R28 ;  /* 0x8000001b231c7223 */ /* 0x000fe2000001001c */
[----:B------:R-:W-:Y:S01]  /*0bb0*/  HADD2.F32 R35, -RZ, R21.H0_H0 ;  /* 0x20000015ff237230 */ /* 0x000fe20000004100 */
[----:B------:R-:W-:-:S04]  /*0bc0*/  FFMA.FTZ R0, R37, R26, -R0 ;  /* 0x0000001a25007223 */ /* 0x000fc80000010800 */
[-C--:B------:R-:W-:Y:S01]  /*0bd0*/  FFMA.FTZ R21, R0, -R27.reuse, R37 ;  /* 0x8000001b00157223 */ /* 0x080fe20000010025 */
[----:B------:R-:W-:Y:S02]  /*0be0*/  HADD2.F32 R0, -RZ, R31.H0_H0 ;  /* 0x2000001fff007230 */ /* 0x000fe40000004100 */
[----:B------:R-:W-:Y:S02]  /*0bf0*/  HADD2.F32 R37, -RZ, R20.H0_H0 ;  /* 0x20000014ff257230 */ /* 0x000fe40000004100 */
[----:B------:R-:W-:Y:S01]  /*0c00*/  F2FP.PACK_AB R28, R21, R28 ;  /* 0x0000001c151c723e */ /* 0x000fe200000000ff */
[-C--:B------:R-:W-:Y:S02]  /*0c10*/  FFMA.FTZ R0, R35, R26.reuse, -R0 ;  /* 0x0000001a23007223 */ /* 0x080fe40000010800 */
[----:B------:R-:W-:Y:S02]  /*0c20*/  FFMA.FTZ R18, R37, R26, -R18 ;  /* 0x0000001a25127223 */ /* 0x000fe40000010812 */
[----:B------:R-:W-:-:S02]  /*0c30*/  FFMA.FTZ R0, R0, -R27, R35 ;  /* 0x8000001b00007223 */ /* 0x000fc40000010023 */
[----:B------:R-:W-:-:S05]  /*0c40*/  FFMA.FTZ R35, R18, -R27, R37 ;  /* 0x8000001b12237223 */ /* 0x000fca0000010025 */
[----:B------:R-:W-:Y:S01]  /*0c50*/  F2FP.PACK_AB R0, R35, R0 ;  /* 0x000000002300723e */ /* 0x000fe200000000ff */
[----:B------:R-:W-:Y:S05]  /*0c60*/  BRA `(.L_x_20) ;  /* 0x000001f000007947 */ /* 0x000fea0003800000 */
.L_x_21:
[----:B------:R-:W-:-:S13]  /*0c70*/  FSETP.NEU.FTZ.AND P5, PT, R26, RZ, PT ;  /* 0x000000ff1a00720b */ /* 0x000fda0003fbd000 */
[----:B------:R-:W-:Y:S05]  /*0c80*/  @P5 BRA `(.L_x_23) ;  /* 0x000000d000005947 */ /* 0x000fea0003800000 */
[----:B-----5:R-:W-:Y:S01]  /*0c90*/  HADD2.F32 R18, -RZ, R21.H0_H0 ;  /* 0x20000015ff127230 */ /* 0x020fe20000004100 */
[-C--:B------:R-:W-:Y:S01]  /*0ca0*/  FFMA.FTZ R28, R35, -R27.reuse, R28 ;  /* 0x8000001b231c7223 */ /* 0x080fe2000001001c */
[----:B------:R-:W-:Y:S02]  /*0cb0*/  HADD2.F32 R0, -RZ, R0.H0_H0 ;  /* 0x20000000ff007230 */ /* 0x000fe40000004100 */
[----:B------:R-:W-:Y:S02]  /*0cc0*/  HADD2.F32 R30, -RZ, R20.H0_H0 ;  /* 0x20000014ff1e7230 */ /* 0x000fe40000004100 */
[----:B------:R-:W-:Y:S02]  /*0cd0*/  HADD2.F32 R21, -RZ, R29.H0_H0 ;  /* 0x2000001dff157230 */ /* 0x000fe40000004100 */
[----:B------:R-:W-:Y:S02]  /*0ce0*/  HADD2.F32 R20, -RZ, R31.H0_H0 ;  /* 0x2000001fff147230 */ /* 0x000fe40000004100 */
[----:B------:R-:W-:Y:S01]  /*0cf0*/  HADD2.F32 R35, -RZ, R33.H0_H0 ;  /* 0x20000021ff237230 */ /* 0x000fe20000004100 */
[----:B------:R-:W-:-:S02]  /*0d00*/  FFMA.FTZ R21, R21, -R27, R0 ;  /* 0x8000001b15157223 */ /* 0x000fc40000010000 */
[-C--:B------:R-:W-:Y:S02]  /*0d10*/  FFMA.FTZ R0, R20, -R27.reuse, R18 ;  /* 0x8000001b14007223 */ /* 0x080fe40000010012 */
[----:B------:R-:W-:Y:S01]  /*0d20*/  FFMA.FTZ R35, R35, -R27, R30 ;  /* 0x8000001b23237223 */ /* 0x000fe2000001001e */
[----:B------:R-:W-:-:S04]  /*0d30*/  F2FP.PACK_AB R28, R21, R28 ;  /* 0x0000001c151c723e */ /* 0x000fc800000000ff */
[----:B------:R-:W-:Y:S01]  /*0d40*/  F2FP.PACK_AB R0, R35, R0 ;  /* 0x000000002300723e */ /* 0x000fe200000000ff */
[----:B------:R-:W-:Y:S05]  /*0d50*/  BRA `(.L_x_20) ;  /* 0x0000010000007947 */ /* 0x000fea0003800000 */
.L_x_23:
[----:B-----5:R-:W-:Y:S01]  /*0d60*/  HADD2.F32 R37, -RZ, R0.H0_H0 ;  /* 0x20000000ff257230 */ /* 0x020fe20000004100 */
[-C--:B------:R-:W-:Y:S01]  /*0d70*/  FFMA.FTZ R35, R28, R26.reuse, R35 ;  /* 0x0000001a1c237223 */ /* 0x080fe20000010023 */
[----:B------:R-:W-:Y:S02]  /*0d80*/  HADD2.F32 R0, -RZ, R29.H0_H0 ;  /* 0x2000001dff007230 */ /* 0x000fe40000004100 */
[----:B------:R-:W-:Y:S01]  /*0d90*/  HADD2.F32 R18, -RZ, R33.H0_H0 ;  /* 0x20000021ff127230 */ /* 0x000fe20000004100 */
[----:B------:R-:W-:Y:S01]  /*0da0*/  FFMA.FTZ R28, R35, -R27, R28 ;  /* 0x8000001b231c7223 */ /* 0x000fe2000001001c */
[----:B------:R-:W-:Y:S01]  /*0db0*/  HADD2.F32 R35, -RZ, R21.H0_H0 ;  /* 0x20000015ff237230 */ /* 0x000fe20000004100 */
[----:B------:R-:W-:-:S04]  /*0dc0*/  FFMA.FTZ R0, R37, R26, R0 ;  /* 0x0000001a25007223 */ /* 0x000fc80000010000 */
[-C--:B------:R-:W-:Y:S01]  /*0dd0*/  FFMA.FTZ R21, R0, -R27.reuse, R37 ;  /* 0x8000001b00157223 */ /* 0x080fe20000010025 */
[----:B------:R-:W-:Y:S02]  /*0de0*/  HADD2.F32 R0, -RZ, R31.H0_H0 ;  /* 0x2000001fff007230 */ /* 0x000fe40000004100 */
[----:B------:R-:W-:Y:S02]  /*0df0*/  HADD2.F32 R37, -RZ, R20.H0_H0 ;  /* 0x20000014ff257230 */ /* 0x000fe40000004100 */
[----:B------:R-:W-:Y:S01]  /*0e00*/  F2FP.PACK_AB R28, R21, R28 ;  /* 0x0000001c151c723e */ /* 0x000fe200000000ff */
[-C--:B------:R-:W-:Y:S02]  /*0e10*/  FFMA.FTZ R0, R35, R26.reuse, R0 ;  /* 0x0000001a23007223 */ /* 0x080fe40000010000 */
[----:B------:R-:W-:Y:S02]  /*0e20*/  FFMA.FTZ R18, R37, R26, R18 ;  /* 0x0000001a25127223 */ /* 0x000fe40000010012 */
[----:B------:R-:W-:-:S02]  /*0e30*/  FFMA.FTZ R0, R0, -R27, R35 ;  /* 0x8000001b00007223 */ /* 0x000fc40000010023 */
[----:B------:R-:W-:-:S05]  /*0e40*/  FFMA.FTZ R35, R18, -R27, R37 ;  /* 0x8000001b12237223 */ /* 0x000fca0000010025 */
[----:B------:R-:W-:Y:S02]  /*0e50*/  F2FP.PACK_AB R0, R35, R0 ;  /* 0x000000002300723e */ /* 0x000fe400000000ff */
.L_x_20:
        /* <DEDUP_REMOVED lines=11> */
.L_x_24:
        /* <DEDUP_REMOVED lines=9> */
.L_x_18:
        /* <DEDUP_REMOVED lines=16> */
.L_x_27:
[C---:B------:R-:W-:Y:S01]  /*10a0*/  IMAD.SHL.U32 R8, R4.reuse, 0x8, RZ ;  /* 0x0000000804087824 */ /* 0x040fe200078e00ff */
[----:B------:R-:W2:Y:S01]  /*10b0*/  LDG.E R11, [R2.64] ;  /* 0x0000000e020b7981 */ /* 0x000ea2000c1e1900 */
[----:B------:R-:W-:-:S03]  /*10c0*/  SHF.L.U64.HI R5, R4, 0x3, R5 ;  /* 0x0000000304057819 */ /* 0x000fc60000010205 */
[----:B------:R-:W-:-:S04]  /*10d0*/  IADD3 R6, P0, R8, UR10, RZ ;  /* 0x0000000a08067c10 */ /* 0x000fc8000ff1e0ff */
[----:B------:R-:W-:-:S05]  /*10e0*/  IADD3.X R7, R5, UR11, RZ, P0, !PT ;  /* 0x0000000b05077c10 */ /* 0x000fca00087fe4ff */
[----:B------:R-:W3:Y:S01]  /*10f0*/  LDG.E.64 R14, [R6.64] ;  /* 0x0000000e060e7981 */ /* 0x000ee2000c1e1b00 */
[----:B------:R-:W-:-:S04]  /*1100*/  IADD3 R4, P0, R8, UR8, RZ ;  /* 0x0000000808047c10 */ /* 0x000fc8000ff1e0ff */
[----:B------:R-:W-:-:S05]  /*1110*/  IADD3.X R5, R5, UR9, RZ, P0, !PT ;  /* 0x0000000905057c10 */ /* 0x000fca00087fe4ff */
[----:B------:R-:W4:Y:S01]  /*1120*/  LDG.E.64 R8, [R4.64] ;  /* 0x0000000e04087981 */ /* 0x000f22000c1e1b00 */
[----:B------:R-:W-:-:S04]  /*1130*/  IADD3 R0, R0, c[0x0][0x0], RZ ;  /* 0x0000000000007a10 */ /* 0x000fc80007ffe0ff */
[----:B------:R-:W-:Y:S01]  /*1140*/  ISETP.LT.U32.AND P3, PT, R0, 0x4000, PT ;  /* 0x000040000000780c */ /* 0x000fe20003f61070 */
[----:B--2---:R-:W0:Y:S01]  /*1150*/  MUFU.RCP R11, R11 ;  /* 0x0000000b000b7308 */ /* 0x004e220000001000 */
[--C-:B---3--:R-:W-:Y:S02]  /*1160*/  HADD2.F32 R10, -RZ, R14.reuse.H0_H0 ;  /* 0x2000000eff0a7230 */ /* 0x108fe40000004100 */
[----:B------:R-:W-:Y:S02]  /*1170*/  HADD2.F32 R13, -RZ, R14.H1_H1 ;  /* 0x3000000eff0d7230 */ /* 0x000fe40000004100 */
[--C-:B------:R-:W-:Y:S02]  /*1180*/  HADD2.F32 R14, -RZ, R15.reuse.H0_H0 ;  /* 0x2000000fff0e7230 */ /* 0x100fe40000004100 */
[----:B------:R-:W-:Y:S01]  /*1190*/  HADD2.F32 R15, -RZ, R15.H1_H1 ;  /* 0x3000000fff0f7230 */ /* 0x000fe20000004100 */
[-C--:B0-----:R-:W-:Y:S02]  /*11a0*/  FMUL.FTZ R13, R13, R11.reuse ;  /* 0x0000000b0d0d7220 */ /* 0x081fe40000410000 */
[----:B------:R-:W-:-:S02]  /*11b0*/  FMUL.FTZ R16, R14, R11 ;  /* 0x0000000b0e107220 */ /* 0x000fc40000410000 */
[-C--:B------:R-:W-:Y:S02]  /*11c0*/  FMUL.FTZ R12, R10, R11.reuse ;  /* 0x0000000b0a0c7220 */ /* 0x080fe40000410000 */
[----:B------:R-:W-:Y:S02]  /*11d0*/  FMUL.FTZ R19, R15, R11 ;  /* 0x0000000b0f137220 */ /* 0x000fe40000410000 */
[----:B------:R-:W-:Y:S02]  /*11e0*/  FADD.FTZ R14, -R13, -RZ ;  /* 0x800000ff0d0e7221 */ /* 0x000fe40000010100 */
[----:B------:R-:W-:Y:S02]  /*11f0*/  FADD.FTZ R17, -R16, -RZ ;  /* 0x800000ff10117221 */ /* 0x000fe40000010100 */
[----:B------:R-:W-:Y:S02]  /*1200*/  FADD.FTZ R11, -R12, -RZ ;  /* 0x800000ff0c0b7221 */ /* 0x000fe40000010100 */
[----:B------:R-:W-:Y:S01]  /*1210*/  FADD.FTZ R20, -R19, -RZ ;  /* 0x800000ff13147221 */ /* 0x000fe20000010100 */
[----:B----4-:R-:W-:-:S02]  /*1220*/  HADD2.F32 R15, -RZ, R9.H0_H0 ;  /* 0x20000009ff0f7230 */ /* 0x010fc40000004100 */
[----:B------:R-:W-:Y:S01]  /*1230*/  HADD2.F32 R18, -RZ, R9.H1_H1 ;  /* 0x30000009ff127230 */ /* 0x000fe20000004100 */
[----:B------:R-:W-:Y:S01]  /*1240*/  FSEL R9, R13, R14, !P1 ;  /* 0x0000000e0d097208 */ /* 0x000fe20004800000 */
[--C-:B------:R-:W-:Y:S01]  /*1250*/  HADD2.F32 R10, -RZ, R8.reuse.H0_H0 ;  /* 0x20000008ff0a7230 */ /* 0x100fe20000004100 */
[----:B------:R-:W-:Y:S01]  /*1260*/  FSEL R14, R16, R17, !P1 ;  /* 0x00000011100e7208 */ /* 0x000fe20004800000 */
[----:B------:R-:W-:Y:S01]  /*1270*/  HADD2.F32 R8, -RZ, R8.H1_H1 ;  /* 0x30000008ff087230 */ /* 0x000fe20000004100 */
[----:B------:R-:W-:Y:S02]  /*1280*/  FSEL R11, R12, R11, !P1 ;  /* 0x0000000b0c0b7208 */ /* 0x000fe40004800000 */
[----:B------:R-:W-:Y:S01]  /*1290*/  FSEL R17, R19, R20, !P1 ;  /* 0x0000001413117208 */ /* 0x000fe20004800000 */
[-C--:B------:R-:W-:Y:S02]  /*12a0*/  @P2 FFMA.FTZ R14, R15, R26.reuse, R14 ;  /* 0x0000001a0f0e2223 */ /* 0x080fe4000001000e */
[----:B------:R-:W-:-:S02]  /*12b0*/  @P2 FFMA.FTZ R11, R10, R26, R11 ;  /* 0x0000001a0a0b2223 */ /* 0x000fc4000001000b */
[-C--:B------:R-:W-:Y:S02]  /*12c0*/  @P2 FFMA.FTZ R9, R8, R26.reuse, R9 ;  /* 0x0000001a08092223 */ /* 0x080fe40000010009 */
[----:B------:R-:W-:Y:S02]  /*12d0*/  @P2 FFMA.FTZ R17, R18, R26, R17 ;  /* 0x0000001a12112223 */ /* 0x000fe40000010011 */
[-C--:B-----5:R-:W-:Y:S02]  /*12e0*/  FFMA.FTZ R10, R11, -R27.reuse, R10 ;  /* 0x8000001b0b0a7223 */ /* 0x0a0fe4000001000a */
[-C--:B------:R-:W-:Y:S02]  /*12f0*/  FFMA.FTZ R9, R9, -R27.reuse, R8 ;  /* 0x8000001b09097223 */ /* 0x080fe40000010008 */
[-C--:B------:R-:W-:Y:S02]  /*1300*/  FFMA.FTZ R14, R14, -R27.reuse, R15 ;  /* 0x8000001b0e0e7223 */ /* 0x080fe4000001000f */
[----:B------:R-:W-:Y:S01]  /*1310*/  FFMA.FTZ R17, R17, -R27, R18 ;  /* 0x8000001b11117223 */ /* 0x000fe20000010012 */
[----:B------:R-:W-:-:S02]  /*1320*/  F2FP.PACK_AB R12, R13, R12 ;  /* 0x0000000c0d0c723e */ /* 0x000fc400000000ff */
[----:B------:R-:W-:Y:S02]  /*1330*/  F2FP.PACK_AB R10, R9, R10 ;  /* 0x0000000a090a723e */ /* 0x000fe400000000ff */
[----:B------:R-:W-:Y:S01]  /*1340*/  F2FP.PACK_AB R11, R17, R14 ;  /* 0x0000000e110b723e */ /* 0x000fe200000000ff */
[----:B------:R-:W-:Y:S01]  /*1350*/  IMAD.WIDE.U32 R8, R0, 0x4, RZ ;  /* 0x0000000400087825 */ /* 0x000fe200078e00ff */
[----:B------:R-:W-:-:S03]  /*1360*/  F2FP.PACK_AB R13, R19, R16 ;  /* 0x00000010130d723e */ /* 0x000fc600000000ff */
        /* <DEDUP_REMOVED lines=8> */
.L_x_26:
[----:B------:R-:W-:Y:S02]  /*13f0*/  ULDC.S8 UR4, c[0x0][0xdd9] ;  /* 0x0003764000047ab9 */ /* 0x000fe40000000200 */
[----:B------:R-:W-:Y:S02]  /*1400*/  ISETP.NE.AND P1, PT, RZ, UR4, PT ;  /* 0x00000004ff007c0c */ /* 0x000fe4000bf25270 */
.L_x_32:
        /* <DEDUP_REMOVED lines=8> */
[----:B--2---:R-:W-:Y:S02]  /*1490*/  HADD2.F32 R6, -RZ, R8.H0_H0 ;  /* 0x20000008ff067230 */ /* 0x004fe40000004100 */
[----:B---3--:R-:W-:Y:S01]  /*14a0*/  HADD2.F32 R11, -RZ, R4.H0_H0 ;  /* 0x20000004ff0b7230 */ /* 0x008fe20000004100 */
[----:B------:R-:W-:Y:S05]  /*14b0*/  @!P1 BRA `(.L_x_28) ;  /* 0x0000020000009947 */ /* 0x000fea0003800000 */
[----:B------:R-:W-:-:S13]  /*14c0*/  FSETP.NEU.FTZ.AND P0, PT, R26, RZ, PT ;  /* 0x000000ff1a00720b */ /* 0x000fda0003f1d000 */
[----:B------:R-:W-:Y:S05]  /*14d0*/  @P0 BRA `(.L_x_29) ;  /* 0x000000d000000947 */ /* 0x000fea0003800000 */
[--C-:B------:R-:W-:Y:S02]  /*14e0*/  HADD2.F32 R10, -RZ, R9.reuse.H0_H0 ;  /* 0x20000009ff0a7230 */ /* 0x100fe40000004100 */
[----:B------:R-:W-:Y:S02]  /*14f0*/  HADD2.F32 R12, -RZ, R9.H1_H1 ;  /* 0x30000009ff0c7230 */ /* 0x000fe40000004100 */
[----:B------:R-:W-:Y:S02]  /*1500*/  HADD2.F32 R8, -RZ, R8.H1_H1 ;  /* 0x30000008ff087230 */ /* 0x000fe40000004100 */
[----:B------:R-:W-:Y:S01]  /*1510*/  HADD2.F32 R7, -RZ, R4.H1_H1 ;  /* 0x30000004ff077230 */ /* 0x000fe20000004100 */
[-C--:B-----5:R-:W-:Y:S01]  /*1520*/  FFMA.FTZ R4, R11, R27.reuse, R6 ;  /* 0x0000001b0b047223 */ /* 0x0a0fe20000010006 */
[--C-:B------:R-:W-:Y:S02]  /*1530*/  HADD2.F32 R9, -RZ, R5.reuse.H0_H0 ;  /* 0x20000005ff097230 */ /* 0x100fe40000004100 */
[----:B------:R-:W-:Y:S01]  /*1540*/  HADD2.F32 R5, -RZ, R5.H1_H1 ;  /* 0x30000005ff057230 */ /* 0x000fe20000004100 */
[----:B------:R-:W-:-:S02]  /*1550*/  FFMA.FTZ R7, R7, R27, R8 ;  /* 0x0000001b07077223 */ /* 0x000fc40000010008 */
[-C--:B------:R-:W-:Y:S02]  /*1560*/  FFMA.FTZ R9, R9, R27.reuse, R10 ;  /* 0x0000001b09097223 */ /* 0x080fe4000001000a */
[----:B------:R-:W-:Y:S01]  /*1570*/  FFMA.FTZ R12, R5, R27, R12 ;  /* 0x0000001b050c7223 */ /* 0x000fe2000001000c */
[----:B------:R-:W-:-:S04]  /*1580*/  F2FP.PACK_AB R4, R7, R4 ;  /* 0x000000040704723e */ /* 0x000fc800000000ff */
[----:B------:R-:W-:Y:S01]  /*1590*/  F2FP.PACK_AB R7, R12, R9 ;  /* 0x000000090c07723e */ /* 0x000fe200000000ff */
[----:B------:R-:W-:Y:S05]  /*15a0*/  BRA `(.L_x_30) ;  /* 0x0000030000007947 */ /* 0x000fea0003800000 */
.L_x_29:
[----:B------:R-:W-:Y:S02]  /*15b0*/  HADD2.F32 R7, -RZ, R8.H1_H1 ;  /* 0x30000008ff077230 */ /* 0x000fe40000004100 */
[--C-:B------:R-:W-:Y:S02]  /*15c0*/  HADD2.F32 R13, -RZ, R9.reuse.H0_H0 ;  /* 0x20000009ff0d7230 */ /* 0x100fe40000004100 */
[----:B------:R-:W-:Y:S01]  /*15d0*/  HADD2.F32 R8, -RZ, R4.H1_H1 ;  /* 0x30000004ff087230 */ /* 0x000fe20000004100 */
[-C--:B------:R-:W-:Y:S01]  /*15e0*/  FFMA.FTZ R4, R6, R26.reuse, -R11 ;  /* 0x0000001a06047223 */ /* 0x080fe2000001080b */
[----:B------:R-:W-:Y:S02]  /*15f0*/  HADD2.F32 R9, -RZ, R9.H1_H1 ;  /* 0x30000009ff097230 */ /* 0x000fe40000004100 */
[--C-:B------:R-:W-:Y:S01]  /*1600*/  HADD2.F32 R10, -RZ, R5.reuse.H0_H0 ;  /* 0x20000005ff0a7230 */ /* 0x100fe20000004100 */
[----:B------:R-:W-:Y:S01]  /*1610*/  FFMA.FTZ R8, R7, R26, -R8 ;  /* 0x0000001a07087223 */ /* 0x000fe20000010808 */
[----:B------:R-:W-:Y:S01]  /*1620*/  HADD2.F32 R12, -RZ, R5.H1_H1 ;  /* 0x30000005ff0c7230 */ /* 0x000fe20000004100 */
[----:B-----5:R-:W-:-:S02]  /*1630*/  FFMA.FTZ R4, R4, -R27, R6 ;  /* 0x8000001b04047223 */ /* 0x020fc40000010006 */
[-C--:B------:R-:W-:Y:S02]  /*1640*/  FFMA.FTZ R10, R13, R26.reuse, -R10 ;  /* 0x0000001a0d0a7223 */ /* 0x080fe4000001080a */
[----:B------:R-:W-:Y:S02]  /*1650*/  FFMA.FTZ R12, R9, R26, -R12 ;  /* 0x0000001a090c7223 */ /* 0x000fe4000001080c */
[-C--:B------:R-:W-:Y:S02]  /*1660*/  FFMA.FTZ R5, R8, -R27.reuse, R7 ;  /* 0x8000001b08057223 */ /* 0x080fe40000010007 */
[-C--:B------:R-:W-:Y:S02]  /*1670*/  FFMA.FTZ R10, R10, -R27.reuse, R13 ;  /* 0x8000001b0a0a7223 */ /* 0x080fe4000001000d */
[----:B------:R-:W-:Y:S01]  /*1680*/  FFMA.FTZ R7, R12, -R27, R9 ;  /* 0x8000001b0c077223 */ /* 0x000fe20000010009 */
[----:B------:R-:W-:-:S04]  /*1690*/  F2FP.PACK_AB R4, R5, R4 ;  /* 0x000000040504723e */ /* 0x000fc800000000ff */
[----:B------:R-:W-:Y:S01]  /*16a0*/  F2FP.PACK_AB R7, R7, R10 ;  /* 0x0000000a0707723e */ /* 0x000fe200000000ff */
[----:B------:R-:W-:Y:S05]  /*16b0*/  BRA `(.L_x_30) ;  /* 0x000001f000007947 */ /* 0x000fea0003800000 */
.L_x_28:
[----:B------:R-:W-:-:S13]  /*16c0*/  FSETP.NEU.FTZ.AND P0, PT, R26, RZ, PT ;  /* 0x000000ff1a00720b */ /* 0x000fda0003f1d000 */
[----:B------:R-:W-:Y:S05]  /*16d0*/  @P0 BRA `(.L_x_31) ;  /* 0x000000d000000947 */ /* 0x000fea0003800000 */
[----:B------:R-:W-:Y:S02]  /*16e0*/  HADD2.F32 R8, -RZ, R8.H1_H1 ;  /* 0x30000008ff087230 */ /* 0x000fe40000004100 */
[--C-:B------:R-:W-:Y:S02]  /*16f0*/  HADD2.F32 R10, -RZ, R9.reuse.H0_H0 ;  /* 0x20000009ff0a7230 */ /* 0x100fe40000004100 */
[----:B------:R-:W-:Y:S02]  /*1700*/  HADD2.F32 R12, -RZ, R9.H1_H1 ;  /* 0x30000009ff0c7230 */ /* 0x000fe40000004100 */
[----:B------:R-:W-:Y:S01]  /*1710*/  HADD2.F32 R7, -RZ, R4.H1_H1 ;  /* 0x30000004ff077230 */ /* 0x000fe20000004100 */
[-C--:B-----5:R-:W-:Y:S01]  /*1720*/  FFMA.FTZ R4, R11, -R27.reuse, R6 ;  /* 0x8000001b0b047223 */ /* 0x0a0fe20000010006 */
[--C-:B------:R-:W-:Y:S02]  /*1730*/  HADD2.F32 R9, -RZ, R5.reuse.H0_H0 ;  /* 0x20000005ff097230 */ /* 0x100fe40000004100 */
[----:B------:R-:W-:Y:S01]  /*1740*/  HADD2.F32 R13, -RZ, R5.H1_H1 ;  /* 0x30000005ff0d7230 */ /* 0x000fe20000004100 */
[----:B------:R-:W-:-:S02]  /*1750*/  FFMA.FTZ R5, R7, -R27, R8 ;  /* 0x8000001b07057223 */ /* 0x000fc40000010008 */
[-C--:B------:R-:W-:Y:S02]  /*1760*/  FFMA.FTZ R7, R9, -R27.reuse, R10 ;  /* 0x8000001b09077223 */ /* 0x080fe4000001000a */
[----:B------:R-:W-:Y:S01]  /*1770*/  FFMA.FTZ R6, R13, -R27, R12 ;  /* 0x8000001b0d067223 */ /* 0x000fe2000001000c */
[----:B------:R-:W-:-:S04]  /*1780*/  F2FP.PACK_AB R4, R5, R4 ;  /* 0x000000040504723e */ /* 0x000fc800000000ff */
[----:B------:R-:W-:Y:S01]  /*1790*/  F2FP.PACK_AB R7, R6, R7 ;  /* 0x000000070607723e */ /* 0x000fe200000000ff */
[----:B------:R-:W-:Y:S05]  /*17a0*/  BRA `(.L_x_30) ;  /* 0x0000010000007947 */ /* 0x000fea0003800000 */
.L_x_31:
[----:B------:R-:W-:Y:S02]  /*17b0*/  HADD2.F32 R7, -RZ, R8.H1_H1 ;  /* 0x30000008ff077230 */ /* 0x000fe40000004100 */
[--C-:B------:R-:W-:Y:S02]  /*17c0*/  HADD2.F32 R13, -RZ, R9.reuse.H0_H0 ;  /* 0x20000009ff0d7230 */ /* 0x100fe40000004100 */
[----:B------:R-:W-:Y:S01]  /*17d0*/  HADD2.F32 R8, -RZ, R4.H1_H1 ;  /* 0x30000004ff087230 */ /* 0x000fe20000004100 */
[-C--:B------:R-:W-:Y:S01]  /*17e0*/  FFMA.FTZ R4, R6, R26.reuse, R11 ;  /* 0x0000001a06047223 */ /* 0x080fe2000001000b */
[----:B------:R-:W-:Y:S02]  /*17f0*/  HADD2.F32 R9, -RZ, R9.H1_H1 ;  /* 0x30000009ff097230 */ /* 0x000fe40000004100 */
[--C-:B------:R-:W-:Y:S01]  /*1800*/  HADD2.F32 R10, -RZ, R5.reuse.H0_H0 ;  /* 0x20000005ff0a7230 */ /* 0x100fe20000004100 */
[----:B------:R-:W-:Y:S01]  /*1810*/  FFMA.FTZ R8, R7, R26, R8 ;  /* 0x0000001a07087223 */ /* 0x000fe20000010008 */
[----:B------:R-:W-:Y:S01]  /*1820*/  HADD2.F32 R12, -RZ, R5.H1_H1 ;  /* 0x30000005ff0c7230 */ /* 0x000fe20000004100 */
[----:B-----5:R-:W-:-:S02]  /*1830*/  FFMA.FTZ R4, R4, -R27, R6 ;  /* 0x8000001b04047223 */ /* 0x020fc40000010006 */
[-C--:B------:R-:W-:Y:S02]  /*1840*/  FFMA.FTZ R10, R13, R26.reuse, R10 ;  /* 0x0000001a0d0a7223 */ /* 0x080fe4000001000a */
[----:B------:R-:W-:Y:S02]  /*1850*/  FFMA.FTZ R12, R9, R26, R12 ;  /* 0x0000001a090c7223 */ /* 0x000fe4000001000c */
[-C--:B------:R-:W-:Y:S02]  /*1860*/  FFMA.FTZ R5, R8, -R27.reuse, R7 ;  /* 0x8000001b08057223 */ /* 0x080fe40000010007 */
[-C--:B------:R-:W-:Y:S02]  /*1870*/  FFMA.FTZ R7, R10, -R27.reuse, R13 ;  /* 0x8000001b0a077223 */ /* 0x080fe4000001000d */
[----:B------:R-:W-:Y:S01]  /*1880*/  FFMA.FTZ R12, R12, -R27, R9 ;  /* 0x8000001b0c0c7223 */ /* 0x000fe20000010009 */
[----:B------:R-:W-:-:S04]  /*1890*/  F2FP.PACK_AB R4, R5, R4 ;  /* 0x000000040504723e */ /* 0x000fc800000000ff */
[----:B------:R-:W-:Y:S02]  /*18a0*/  F2FP.PACK_AB R7, R12, R7 ;  /* 0x000000070c07723e */ /* 0x000fe400000000ff */
.L_x_30:
        /* <DEDUP_REMOVED lines=11> */
.L_x_33:
        /* <DEDUP_REMOVED lines=10> */
.L_x_181:


//--------------------- .text._ZN2at6native50_GLOBAL__N__ca2a4b1e_17_FusedSgdKernel_cu_a550329a25multi_tensor_apply_kernelINS1_18TensorListMetadataILi2EEENS1_19FusedSgdMathFunctorIfLi2EEEJddPfddbbbS7_S7_EEEvT_T0_DpT1_ --------------------------
	.section	.text._ZN2at6native50_GLOBAL__N__ca2a4b1e_17_FusedSgdKernel_cu_a550329a25multi_tensor_apply_kernelINS1_18TensorListMetadataILi2EEENS1_19FusedSgdMathFunctorIfLi2EEEJddPfddbbbS7_S7_EEEvT_T0_DpT1_,"ax",@progbits
	.sectioninfo	@"SHI_REGISTERS=40"
	.align	128
.text._ZN2at6native50_GLOBAL__N__ca2a4b1e_17_FusedSgdKernel_cu_a550329a25multi_tensor_apply_kernelINS1_18TensorListMetadataILi2EEENS1_19FusedSgdMathFunctorIfLi2EEEJddPfddbbbS7_S7_EEEvT_T0_DpT1_:
        .type           _ZN2at6native50_GLOBAL__N__ca2a4b1e_17_FusedSgdKernel_cu_a550329a25multi_tensor_apply_kernelINS1_18TensorListMetadataILi2EEENS1_19FusedSgdMathFunctorIfLi2EEEJddPfddbbbS7_S7_EEEvT_T0_DpT1_,@function
        .size           _ZN2at6native50_GLOBAL__N__ca2a4b1e_17_FusedSgdKernel_cu_a550329a25multi_tensor_apply_kernelINS1_18TensorListMetadataILi2EEENS1_19FusedSgdMathFunctorIfLi2EEEJddPfddbbbS7_S7_EEEvT_T0_DpT1_,(.L_x_182 - _ZN2at6native50_GLOBAL__N__ca2a4b1e_17_FusedSgdKernel_cu_a550329a25multi_tensor_apply_kernelINS1_18TensorListMetadataILi2EEENS1_19FusedSgdMathFunctorIfLi2EEEJddPfddbbbS7_S7_EEEvT_T0_DpT1_)
        .other          _ZN2at6native50_GLOBAL__N__ca2a4b1e_17_FusedSgdKernel_cu_a550329a25multi_tensor_apply_kernelINS1_18TensorListMetadataILi2EEENS1_19FusedSgdMathFunctorIfLi2EEEJddPfddbbbS7_S7_EEEvT_T0_DpT1_,@"STO_CUDA_ENTRY STV_DEFAULT"
_ZN2at6native50_GLOBAL__N__ca2a4b1e_17_FusedSgdKernel_cu_a550329a25multi_tensor_apply_kernelINS1_18TensorListMetadataILi2EEENS1_19FusedSgdMathFunctorIfLi2EEEJddPfddbbbS7_S7_EEEvT_T0_DpT1_:
[----:B------:R-:W-:Y:S02]  /*0000*/  IMAD.MOV.U32 R1, RZ, RZ, c[0x0][0x28] ;  /* 0x00000a00ff017624 */ /* 0x000fe400078e00ff */
[----:B------:R-:W-:Y:S01]  /*0010*/  ISETP.NE.U32.AND P0, PT, RZ, c[0x0][0xde8], PT ;  /* 0x00037a00ff007a0c */ /* 0x000fe20003f05070 */
[----:B------:R-:W-:-:S03]  /*0020*/  ULDC.64 UR14, c[0x0][0x118] ;  /* 0x00004600000e7ab9 */ /* 0x000fc60000000a00 */
[----:B------:R-:W-:-:S13]  /*0030*/  ISETP.NE.AND.EX P0, PT, RZ, c[0x0][0xdec], PT, P0 ;  /* 0x00037b00ff007a0c */ /* 0x000fda0003f05300 */
[----:B------:R-:W-:Y:S05]  /*0040*/  @!P0 BRA `(.L_x_34) ;  /* 0x0000005000008947 */ /* 0x000fea0003800000 */
[----:B------:R-:W-:Y:S01]  /*0050*/  IMAD.MOV.U32 R2, RZ, RZ, c[0x0][0xde8] ;  /* 0x00037a00ff027624 */ /* 0x000fe200078e00ff */
[----:B------:R-:W-:-:S05]  /*0060*/  MOV R3, c[0x0][0xdec] ;  /* 0x00037b0000037a02 */ /* 0x000fca0000000f00 */
[----:B------:R-:W2:Y:S02]  /*0070*/  LDG.E R2, [R2.64] ;  /* 0x0000000e02027981 */ /* 0x000ea4000c1e1900 */
[----:B--2---:R-:W-:-:S13]  /*0080*/  FSETP.NEU.FTZ.AND P0, PT, R2, 1, PT ;  /* 0x3f8000000200780b */ /* 0x004fda0003f1d000 */
[----:B------:R-:W-:Y:S05]  /*0090*/  @!P0 EXIT ;  /* 0x000000000000894d */ /* 0x000fea0003800000 */
.L_x_34:
[----:B------:R-:W-:-:S04]  /*00a0*/  ISETP.NE.U32.AND P1, PT, RZ, c[0x0][0xdc0], PT ;  /* 0x00037000ff007a0c */ /* 0x000fc80003f25070 */
[----:B------:R-:W-:-:S13]  /*00b0*/  ISETP.NE.AND.EX P1, PT, RZ, c[0x0][0xdc4], PT, P1 ;  /* 0x00037100ff007a0c */ /* 0x000fda0003f25310 */
[----:B------:R-:W-:Y:S02]  /*00c0*/  @P1 IMAD.MOV.U32 R20, RZ, RZ, c[0x0][0xdc0] ;  /* 0x00037000ff141624 */ /* 0x000fe400078e00ff */
[----:B------:R-:W-:-:S05]  /*00d0*/  @P1 IMAD.MOV.U32 R21, RZ, RZ, c[0x0][0xdc4] ;  /* 0x00037100ff151624 */ /* 0x000fca00078e00ff */
[----:B------:R0:W5:Y:S01]  /*00e0*/  @P1 LDG.E R20, [R20.64] ;  /* 0x0000000e14141981 */ /* 0x000162000c1e1900 */
[----:B------:R-:W1:Y:S01]  /*00f0*/  S2UR UR4, SR_CTAID.X ;  /* 0x00000000000479c3 */ /* 0x000e620000002500 */
[----:B------:R-:W-:Y:S01]  /*0100*/  UMOV UR5, 0x4 ;  /* 0x0000000400057882 */ /* 0x000fe20000000000 */
[----:B------:R-:W-:Y:S01]  /*0110*/  @!P1 MOV R2, c[0x0][0xdc8] ;  /* 0x0003720000029a02 */ /* 0x000fe20000000f00 */
[----:B------:R-:W-:Y:S01]  /*0120*/  ULDC UR6, c[0x2][0x0] ;  /* 0x0080000000067ab9 */ /* 0x000fe20000000800 */
[----:B------:R-:W-:Y:S01]  /*0130*/  @!P1 IMAD.MOV.U32 R3, RZ, RZ, c[0x0][0xdcc] ;  /* 0x00037300ff039624 */ /* 0x000fe200078e00ff */
[----:B------:R-:W-:Y:S01]  /*0140*/  PLOP3.LUT P0, PT, PT, PT, PT, 0x80, 0x0 ;  /* 0x000000000000781c */ /* 0x000fe20003f0f070 */
[----:B------:R-:W-:Y:S01]  /*0150*/  IMAD.MOV.U32 R4, RZ, RZ, c[0x0][0xdb0] ;  /* 0x00036c00ff047624 */ /* 0x000fe200078e00ff */
[----:B------:R-:W-:Y:S01]  /*0160*/  MOV R5, c[0x0][0xdb4] ;  /* 0x00036d0000057a02 */ /* 0x000fe20000000f00 */
[----:B------:R-:W-:Y:S02]  /*0170*/  F2F.F32.F64 R0, c[0x0][0xdb0] ;  /* 0x00036c0000007b10 */ /* 0x000fe40000301000 */
[----:B------:R2:W3:-:S06]  /*0180*/  @!P1 DSETP.GEU.AND P2, PT, |R2|, c[0x2][0x8], PT ;  /* 0x008002000200962a */ /* 0x0004cc0003f4e200 */
[----:B--2---:R-:W2:Y:S01]  /*0190*/  @!P1 F2F.F32.F64 R2, c[0x0][0xdc8] ;  /* 0x0003720000029b10 */ /* 0x004ea20000301000 */
[----:B---3--:R-:W-:Y:S01]  /*01a0*/  @!P1 PLOP3.LUT P0, PT, P2, PT, PT, 0x80, 0x0 ;  /* 0x000000000000981c */ /* 0x008fe2000170f070 */
        /* <DEDUP_REMOVED lines=21> */
[----:B0-----:R-:W-:-:S04]  /*0300*/  UISETP.GE.U32.AND UP0, UPT, UR6, 0x1, UPT ;  /* 0x000000010600788c */ /* 0x001fc8000bf06070 */
[----:B------:R-:W-:-:S06]  /*0310*/  UISETP.GE.AND.EX UP0, UPT, UR5, URZ, UPT, UP0 ;  /* 0x0000003f0500728c */ /* 0x000fcc000bf06300 */
[----:B------:R-:W-:-:S13]  /*0320*/  PLOP3.LUT P0, PT, PT, PT, UP0, 0x80, 0x0 ;  /* 0x000000000000781c */ /* 0x000fda0003f0f008 */
[----:B------:R-:W-:Y:S05]  /*0330*/  @!P0 EXIT ;  /* 0x000000000000894d */ /* 0x000fea0003800000 */
[----:B------:R-:W0:Y:S01]  /*0340*/  S2R R21, SR_TID.X ;  /* 0x0000000000157919 */ /* 0x000e220000002100 */
[----:B------:R-:W-:Y:S01]  /*0350*/  IMAD.MOV.U32 R22, RZ, RZ, c[0x0][0x0] ;  /* 0x00000000ff167624 */ /* 0x000fe200078e00ff */
[----:B------:R-:W-:Y:S01]  /*0360*/  MOV R23, RZ ;  /* 0x000000ff00177202 */ /* 0x000fe20000000f00 */
[----:B------:R-:W-:Y:S02]  /*0370*/  IMAD.MOV.U32 R24, RZ, RZ, RZ ;  /* 0x000000ffff187224 */ /* 0x000fe400078e00ff */
[----:B------:R-:W-:-:S03]  /*0380*/  IMAD.MOV.U32 R2, RZ, RZ, RZ ;  /* 0x000000ffff027224 */ /* 0x000fc600078e00ff */
.L_x_40:
[----:B0-----:R-:W-:Y:S01]  /*0390*/  IADD3 R7, P0, R21, R24, RZ ;  /* 0x0000001815077210 */ /* 0x001fe20007f1e0ff */
[----:B------:R-:W-:Y:S01]  /*03a0*/  HFMA2.MMA R35, -RZ, RZ, 0, 0 ;  /* 0x00000000ff237435 */ /* 0x000fe200000001ff */
[----:B------:R-:W-:Y:S01]  /*03b0*/  MOV R24, c[0x0][0x0] ;  /* 0x0000000000187a02 */ /* 0x000fe20000000f00 */
[----:B-1----:R-:W-:Y:S01]  /*03c0*/  CS2R R26, SRZ ;  /* 0x00000000001a7805 */ /* 0x002fe2000001ff00 */
[C---:B------:R-:W-:Y:S01]  /*03d0*/  IADD3 R5, P2, R7.reuse, c[0x0][0x0], RZ ;  /* 0x0000000007057a10 */ /* 0x040fe20007f5e0ff */
[----:B------:R-:W-:Y:S01]  /*03e0*/  IMAD.X R14, RZ, RZ, R2, P0 ;  /* 0x000000ffff0e7224 */ /* 0x000fe200000e0602 */
[----:B------:R-:W-:Y:S01]  /*03f0*/  LEA R3, P6, R22, R7, 0x1 ;  /* 0x0000000716037211 */ /* 0x000fe200078c08ff */
[----:B------:R-:W-:Y:S01]  /*0400*/  IMAD R2, R24, 0x3, RZ ;  /* 0x0000000318027824 */ /* 0x000fe200078e02ff */
[C---:B------:R-:W-:Y:S01]  /*0410*/  ISETP.GE.U32.AND P1, PT, R7.reuse, 0x10000, PT ;  /* 0x000100000700780c */ /* 0x040fe20003f26070 */
[----:B------:R-:W-:Y:S01]  /*0420*/  IMAD.SHL.U32 R4, R7, 0x4, RZ ;  /* 0x0000000407047824 */ /* 0x000fe200078e00ff */
[----:B------:R-:W-:Y:S01]  /*0430*/  ISETP.GE.U32.AND P4, PT, R5, 0x10000, PT ;  /* 0x000100000500780c */ /* 0x000fe20003f86070 */
[----:B------:R-:W-:Y:S01]  /*0440*/  IMAD.X R6, RZ, RZ, R14, P6 ;  /* 0x000000ffff067224 */ /* 0x000fe200030e060e */
[----:B------:R-:W-:Y:S01]  /*0450*/  IADD3.X R8, RZ, R14, RZ, P2, !PT ;  /* 0x0000000eff087210 */ /* 0x000fe200017fe4ff */
[----:B------:R-:W-:Y:S01]  /*0460*/  IMAD.SHL.U32 R12, R3, 0x4, RZ ;  /* 0x00000004030c7824 */ /* 0x000fe200078e00ff */
[----:B------:R-:W-:Y:S01]  /*0470*/  ISETP.LT.U32.AND P0, PT, R7, UR6, PT ;  /* 0x0000000607007c0c */ /* 0x000fe2000bf01070 */
[----:B------:R-:W-:Y:S01]  /*0480*/  IMAD.MOV.U32 R25, RZ, RZ, RZ ;  /* 0x000000ffff197224 */ /* 0x000fe200078e00ff */
[----:B------:R-:W-:Y:S01]  /*0490*/  ISETP.GE.AND.EX P1, PT, R14, RZ, PT, P1 ;  /* 0x000000ff0e00720c */ /* 0x000fe20003f26310 */
[----:B------:R-:W-:Y:S01]  /*04a0*/  IMAD.MOV.U32 R37, RZ, RZ, RZ ;  /* 0x000000ffff257224 */ /* 0x000fe200078e00ff */
[----:B------:R-:W-:Y:S01]  /*04b0*/  ISETP.LT.U32.AND P3, PT, R5, UR6, PT ;  /* 0x0000000605007c0c */ /* 0x000fe2000bf61070 */
[----:B------:R-:W-:Y:S01]  /*04c0*/  IMAD.MOV.U32 R29, RZ, RZ, RZ ;  /* 0x000000ffff1d7224 */ /* 0x000fe200078e00ff */
[----:B------:R-:W-:Y:S01]  /*04d0*/  ISETP.GE.U32.AND P2, PT, R3, 0x10000, PT ;  /* 0x000100000300780c */ /* 0x000fe20003f46070 */
[----:B------:R-:W-:Y:S01]  /*04e0*/  IMAD.MOV.U32 R33, RZ, RZ, RZ ;  /* 0x000000ffff217224 */ /* 0x000fe200078e00ff */
[----:B------:R-:W-:-:S02]  /*04f0*/  ISETP.GE.AND.EX P4, PT, R8, RZ, PT, P4 ;  /* 0x000000ff0800720c */ /* 0x000fc40003f86340 */
[----:B------:R-:W-:Y:S02]  /*0500*/  ISETP.LT.AND.EX P0, PT, R14, UR5, !P1, P0 ;  /* 0x000000050e007c0c */ /* 0x000fe4000cf01300 */
[----:B------:R-:W-:Y:S02]  /*0510*/  IADD3 R11, P5, R2, R7, RZ ;  /* 0x00000007020b7210 */ /* 0x000fe40007fbe0ff */
[----:B------:R-:W-:Y:S02]  /*0520*/  ISETP.LT.U32.AND P1, PT, R3, UR6, PT ;  /* 0x0000000603007c0c */ /* 0x000fe4000bf21070 */
[----:B------:R-:W-:Y:S01]  /*0530*/  ISETP.GE.AND.EX P2, PT, R6, RZ, PT, P2 ;  /* 0x000000ff0600720c */ /* 0x000fe20003f46320 */
[----:B------:R-:W-:Y:S01]  /*0540*/  IMAD.SHL.U32 R16, R11, 0x4, RZ ;  /* 0x000000040b107824 */ /* 0x000fe200078e00ff */
[----:B------:R-:W-:Y:S02]  /*0550*/  ISETP.LT.AND.EX P3, PT, R8, UR5, !P4, P3 ;  /* 0x0000000508007c0c */ /* 0x000fe4000e761330 */
[----:B------:R-:W-:-:S02]  /*0560*/  SHF.L.U64.HI R9, R5, 0x2, R8 ;  /* 0x0000000205097819 */ /* 0x000fc40000010208 */
[----:B------:R-:W-:Y:S02]  /*0570*/  SHF.L.U64.HI R7, R7, 0x2, R14 ;  /* 0x0000000207077819 */ /* 0x000fe4000001020e */
[C---:B------:R-:W-:Y:S02]  /*0580*/  IADD3 R2, P6, R4.reuse, UR8, RZ ;  /* 0x0000000804027c10 */ /* 0x040fe4000ffde0ff */
[----:B------:R-:W-:Y:S02]  /*0590*/  SHF.L.U32 R8, R5, 0x2, RZ ;  /* 0x0000000205087819 */ /* 0x000fe400000006ff */
[----:B------:R-:W-:Y:S02]  /*05a0*/  IADD3 R4, P4, R4, UR10, RZ ;  /* 0x0000000a04047c10 */ /* 0x000fe4000ff9e0ff */
[----:B------:R-:W-:Y:S02]  /*05b0*/  ISETP.LT.AND.EX P1, PT, R6, UR5, !P2, P1 ;  /* 0x0000000506007c0c */ /* 0x000fe4000d721310 */
[----:B------:R-:W-:-:S02]  /*05c0*/  SHF.L.U64.HI R13, R3, 0x2, R6 ;  /* 0x00000002030d7819 */ /* 0x000fc40000010206 */
[C---:B------:R-:W-:Y:S02]  /*05d0*/  IADD3.X R3, R7.reuse, UR9, RZ, P6, !PT ;  /* 0x0000000907037c10 */ /* 0x040fe4000b7fe4ff */
[C---:B------:R-:W-:Y:S02]  /*05e0*/  IADD3 R6, P2, R8.reuse, UR8, RZ ;  /* 0x0000000808067c10 */ /* 0x040fe4000ff5e0ff */
[----:B------:R-:W-:Y:S01]  /*05f0*/  IADD3.X R5, R7, UR11, RZ, P4, !PT ;  /* 0x0000000b07057c10 */ /* 0x000fe2000a7fe4ff */
[----:B-----5:R0:W5:Y:S01]  /*0600*/  @P0 LDG.E R26, [R2.64] ;  /* 0x0000000e021a0981 */ /* 0x020162000c1e1900 */
[----:B------:R-:W-:Y:S02]  /*0610*/  IADD3.X R14, RZ, R14, RZ, P5, !PT ;  /* 0x0000000eff0e7210 */ /* 0x000fe40002ffe4ff */
[----:B------:R-:W-:Y:S01]  /*0620*/  ISETP.GE.U32.AND P6, PT, R11, 0x10000, PT ;  /* 0x000100000b00780c */ /* 0x000fe20003fc6070 */
[----:B------:R0:W5:Y:S01]  /*0630*/  @P0 LDG.E R25, [R4.64] ;  /* 0x0000000e04190981 */ /* 0x000162000c1e1900 */
[----:B------:R-:W-:-:S02]  /*0640*/  IADD3 R8, P4, R8, UR10, RZ ;  /* 0x0000000a08087c10 */ /* 0x000fc4000ff9e0ff */
[----:B------:R-:W-:Y:S02]  /*0650*/  IADD3.X R7, R9, UR9, RZ, P2, !PT ;  /* 0x0000000909077c10 */ /* 0x000fe400097fe4ff */
[----:B------:R-:W-:Y:S02]  /*0660*/  ISETP.LT.U32.AND P2, PT, R11, UR6, PT ;  /* 0x000000060b007c0c */ /* 0x000fe4000bf41070 */
[----:B------:R-:W-:Y:S01]  /*0670*/  ISETP.GE.AND.EX P6, PT, R14, RZ, PT, P6 ;  /* 0x000000ff0e00720c */ /* 0x000fe20003fc6360 */
[----:B------:R0:W5:Y:S01]  /*0680*/  @P3 LDG.E R37, [R6.64] ;  /* 0x0000000e06253981 */ /* 0x000162000c1e1900 */
[----:B------:R-:W-:Y:S02]  /*0690*/  IADD3.X R9, R9, UR11, RZ, P4, !PT ;  /* 0x0000000b09097c10 */ /* 0x000fe4000a7fe4ff */
[C---:B------:R-:W-:Y:S02]  /*06a0*/  IADD3 R10, P4, R12.reuse, UR8, RZ ;  /* 0x000000080c0a7c10 */ /* 0x040fe4000ff9e0ff */
[----:B------:R-:W-:Y:S01]  /*06b0*/  IADD3 R12, P5, R12, UR10, RZ ;  /* 0x0000000a0c0c7c10 */ /* 0x000fe2000ffbe0ff */
[----:B------:R0:W5:Y:S01]  /*06c0*/  @P3 LDG.E R27, [R8.64] ;  /* 0x0000000e081b3981 */ /* 0x000162000c1e1900 */
[----:B------:R-:W-:-:S02]  /*06d0*/  ISETP.LT.AND.EX P2, PT, R14, UR5, !P6, P2 ;  /* 0x000000050e007c0c */ /* 0x000fc4000f741320 */
[----:B------:R-:W-:Y:S02]  /*06e0*/  SHF.L.U64.HI R17, R11, 0x2, R14 ;  /* 0x000000020b117819 */ /* 0x000fe4000001020e */
[C---:B------:R-:W-:Y:S02]  /*06f0*/  IADD3.X R11, R13.reuse, UR9, RZ, P4, !PT ;  /* 0x000000090d0b7c10 */ /* 0x040fe4000a7fe4ff */
[----:B------:R-:W-:Y:S02]  /*0700*/  IADD3.X R13, R13, UR11, RZ, P5, !PT ;  /* 0x0000000b0d0d7c10 */ /* 0x000fe4000affe4ff */
[C---:B------:R-:W-:Y:S01]  /*0710*/  IADD3 R14, P4, R16.reuse, UR8, RZ ;  /* 0x00000008100e7c10 */ /* 0x040fe2000ff9e0ff */
[----:B------:R0:W5:Y:S01]  /*0720*/  @P1 LDG.E R35, [R10.64] ;  /* 0x0000000e0a231981 */ /* 0x000162000c1e1900 */
[----:B------:R-:W-:Y:S02]  /*0730*/  IADD3 R16, P5, R16, UR10, RZ ;  /* 0x0000000a10107c10 */ /* 0x000fe4000ffbe0ff */
[----:B------:R-:W-:Y:S01]  /*0740*/  MOV R31, RZ ;  /* 0x000000ff001f7202 */ /* 0x000fe20000000f00 */
[----:B------:R0:W5:Y:S01]  /*0750*/  @P1 LDG.E R29, [R12.64] ;  /* 0x0000000e0c1d1981 */ /* 0x000162000c1e1900 */
[----:B------:R-:W-:-:S02]  /*0760*/  IADD3.X R15, R17, UR9, RZ, P4, !PT ;  /* 0x00000009110f7c10 */ /* 0x000fc4000a7fe4ff */
[----:B------:R-:W-:-:S03]  /*0770*/  IADD3.X R17, R17, UR11, RZ, P5, !PT ;  /* 0x0000000b11117c10 */ /* 0x000fc6000affe4ff */
[----:B------:R0:W5:Y:S04]  /*0780*/  @P2 LDG.E R33, [R14.64] ;  /* 0x0000000e0e212981 */ /* 0x000168000c1e1900 */
[----:B------:R0:W5:Y:S01]  /*0790*/  @P2 LDG.E R31, [R16.64] ;  /* 0x0000000e101f2981 */ /* 0x000162000c1e1900 */
[----:B------:R-:W-:-:S04]  /*07a0*/  ISETP.NE.U32.AND P4, PT, RZ, c[0x0][0xde0], PT ;  /* 0x00037800ff007a0c */ /* 0x000fc80003f85070 */
[----:B------:R-:W-:-:S13]  /*07b0*/  ISETP.NE.AND.EX P4, PT, RZ, c[0x0][0xde4], PT, P4 ;  /* 0x00037900ff007a0c */ /* 0x000fda0003f85340 */
[----:B------:R-:W-:Y:S05]  /*07c0*/  @!P4 BRA `(.L_x_36) ;  /* 0x000001c00000c947 */ /* 0x000fea0003800000 */
[----:B0-----:R-:W-:Y:S01]  /*07d0*/  MOV R18, c[0x0][0xde0] ;  /* 0x0003780000127a02 */ /* 0x001fe20000000f00 */
[----:B------:R-:W-:-:S05]  /*07e0*/  IMAD.MOV.U32 R19, RZ, RZ, c[0x0][0xde4] ;  /* 0x00037900ff137624 */ /* 0x000fca00078e00ff */
[----:B------:R-:W2:Y:S01]  /*07f0*/  LDG.E R18, [R18.64] ;  /* 0x0000000e12127981 */ /* 0x000ea2000c1e1900 */
[----:B------:R-:W-:Y:S01]  /*0800*/  FSETP.NEU.FTZ.AND P5, PT, R0, RZ, PT ;  /* 0x000000ff0000720b */ /* 0x000fe20003fbd000 */
[----:B------:R-:W-:Y:S02]  /*0810*/  ULDC.S8 UR4, c[0x0][0xdd9] ;  /* 0x0003764000047ab9 */ /* 0x000fe40000000200 */
[----:B------:R-:W-:Y:S01]  /*0820*/  ISETP.NE.AND P6, PT, RZ, UR4, PT ;  /* 0x00000004ff007c0c */ /* 0x000fe2000bfc5270 */
[----:B--2---:R-:W0:Y:S02]  /*0830*/  MUFU.RCP R30, R18 ;  /* 0x00000012001e7308 */ /* 0x004e240000001000 */
[-C--:B0----5:R-:W-:Y:S02]  /*0840*/  FMUL.FTZ R25, R25, R30.reuse ;  /* 0x0000001e19197220 */ /* 0x0a1fe40000410000 */
[----:B------:R-:W-:Y:S02]  /*0850*/  FMUL.FTZ R27, R27, R30 ;  /* 0x0000001e1b1b7220 */ /* 0x000fe40000410000 */
[----:B------:R-:W-:-:S02]  /*0860*/  FADD.FTZ R28, -R25, -RZ ;  /* 0x800000ff191c7221 */ /* 0x000fc40000010100 */
[-C--:B------:R-:W-:Y:S02]  /*0870*/  FMUL.FTZ R29, R29, R30.reuse ;  /* 0x0000001e1d1d7220 */ /* 0x080fe40000410000 */
[----:B------:R-:W-:Y:S01]  /*0880*/  FMUL.FTZ R31, R31, R30 ;  /* 0x0000001e1f1f7220 */ /* 0x000fe20000410000 */
[----:B------:R-:W-:Y:S01]  /*0890*/  FSEL R28, R25, R28, !P6 ;  /* 0x0000001c191c7208 */ /* 0x000fe20007000000 */
[----:B------:R-:W-:-:S04]  /*08a0*/  FADD.FTZ R18, -R27, -RZ ;  /* 0x800000ff1b127221 */ /* 0x000fc80000010100 */
[----:B------:R-:W-:Y:S01]  /*08b0*/  @P5 FFMA.FTZ R28, R26, R0, R28 ;  /* 0x000000001a1c5223 */ /* 0x000fe2000001001c */
[----:B------:R-:W-:-:S03]  /*08c0*/  FSEL R18, R27, R18, !P6 ;  /* 0x000000121b127208 */ /* 0x000fc60007000000 */
[----:B------:R-:W-:Y:S02]  /*08d0*/  FFMA.FTZ R19, R28, -R20, R26 ;  /* 0x800000141c137223 */ /* 0x000fe4000001001a */
[----:B------:R-:W-:Y:S02]  /*08e0*/  FADD.FTZ R26, -R29, -RZ ;  /* 0x800000ff1d1a7221 */ /* 0x000fe40000010100 */
[----:B------:R-:W-:Y:S02]  /*08f0*/  FADD.FTZ R28, -R31, -RZ ;  /* 0x800000ff1f1c7221 */ /* 0x000fe40000010100 */
[----:B------:R-:W-:Y:S01]  /*0900*/  @P5 FFMA.FTZ R18, R37, R0, R18 ;  /* 0x0000000025125223 */ /* 0x000fe20000010012 */
[----:B------:R-:W-:Y:S02]  /*0910*/  FSEL R26, R29, R26, !P6 ;  /* 0x0000001a1d1a7208 */ /* 0x000fe40007000000 */
[----:B------:R-:W-:Y:S01]  /*0920*/  FSEL R28, R31, R28, !P6 ;  /* 0x0000001c1f1c7208 */ /* 0x000fe20007000000 */
[----:B------:R-:W-:-:S02]  /*0930*/  FFMA.FTZ R18, R18, -R20, R37 ;  /* 0x8000001412127223 */ /* 0x000fc40000010025 */
[-C--:B------:R-:W-:Y:S02]  /*0940*/  @P5 FFMA.FTZ R26, R35, R0.reuse, R26 ;  /* 0x00000000231a5223 */ /* 0x080fe4000001001a */
[----:B------:R-:W-:Y:S02]  /*0950*/  @P5 FFMA.FTZ R28, R33, R0, R28 ;  /* 0x00000000211c5223 */ /* 0x000fe4000001001c */
[-C--:B------:R-:W-:Y:S02]  /*0960*/  FFMA.FTZ R30, R26, -R20.reuse, R35 ;  /* 0x800000141a1e7223 */ /* 0x080fe40000010023 */
[----:B------:R-:W-:Y:S01]  /*0970*/  FFMA.FTZ R28, R28, -R20, R33 ;  /* 0x800000141c1c7223 */ /* 0x000fe20000010021 */
[----:B------:R-:W-:Y:S05]  /*0980*/  BRA `(.L_x_37) ;  /* 0x0000020000007947 */ /* 0x000fea0003800000 */
.L_x_36:
[----:B0-----:R-:W-:Y:S02]  /*0990*/  ULDC.S8 UR4, c[0x0][0xdd9] ;  /* 0x0003764000047ab9 */ /* 0x001fe40000000200 */
[----:B------:R-:W-:-:S13]  /*09a0*/  ISETP.NE.AND P5, PT, RZ, UR4, PT ;  /* 0x00000004ff007c0c */ /* 0x000fda000bfa5270 */
[----:B------:R-:W-:Y:S05]  /*09b0*/  @!P5 BRA `(.L_x_38) ;  /* 0x000000f00000d947 */ /* 0x000fea0003800000 */
[----:B------:R-:W-:-:S13]  /*09c0*/  FSETP.NEU.FTZ.AND P5, PT, R0, RZ, PT ;  /* 0x000000ff0000720b */ /* 0x000fda0003fbd000 */
[-C--:B-----5:R-:W-:Y:S02]  /*09d0*/  @!P5 FFMA.FTZ R19, R25, R20.reuse, R26 ;  /* 0x000000141913d223 */ /* 0x0a0fe4000001001a */
[-C--:B------:R-:W-:Y:S02]  /*09e0*/  @!P5 FFMA.FTZ R18, R27, R20.reuse, R37 ;  /* 0x000000141b12d223 */ /* 0x080fe40000010025 */
[-C--:B------:R-:W-:Y:S02]  /*09f0*/  @!P5 FFMA.FTZ R30, R29, R20.reuse, R35 ;  /* 0x000000141d1ed223 */ /* 0x080fe40000010023 */
[----:B------:R-:W-:Y:S01]  /*0a00*/  @!P5 FFMA.FTZ R28, R31, R20, R33 ;  /* 0x000000141f1cd223 */ /* 0x000fe20000010021 */
[----:B------:R-:W-:Y:S05]  /*0a10*/  @!P5 BRA `(.L_x_37) ;  /* 0x000001700000d947 */ /* 0x000fea0003800000 */
[-C--:B------:R-:W-:Y:S02]  /*0a20*/  FFMA.FTZ R19, R26, R0.reuse, -R25 ;  /* 0x000000001a137223 */ /* 0x080fe40000010819 */
[----:B------:R-:W-:Y:S02]  /*0a30*/  FFMA.FTZ R18, R37, R0, -R27 ;  /* 0x0000000025127223 */ /* 0x000fe4000001081b */
[----:B------:R-:W-:-:S02]  /*0a40*/  FFMA.FTZ R19, R19, -R20, R26 ;  /* 0x8000001413137223 */ /* 0x000fc4000001001a */
[-C--:B------:R-:W-:Y:S02]  /*0a50*/  FFMA.FTZ R26, R35, R0.reuse, -R29 ;  /* 0x00000000231a7223 */ /* 0x080fe4000001081d */
[----:B------:R-:W-:Y:S02]  /*0a60*/  FFMA.FTZ R28, R33, R0, -R31 ;  /* 0x00000000211c7223 */ /* 0x000fe4000001081f */
[-C--:B------:R-:W-:Y:S02]  /*0a70*/  FFMA.FTZ R18, R18, -R20.reuse, R37 ;  /* 0x8000001412127223 */ /* 0x080fe40000010025 */
[-C--:B------:R-:W-:Y:S02]  /*0a80*/  FFMA.FTZ R30, R26, -R20.reuse, R35 ;  /* 0x800000141a1e7223 */ /* 0x080fe40000010023 */
[----:B------:R-:W-:Y:S01]  /*0a90*/  FFMA.FTZ R28, R28, -R20, R33 ;  /* 0x800000141c1c7223 */ /* 0x000fe20000010021 */
[----:B------:R-:W-:Y:S05]  /*0aa0*/  BRA `(.L_x_37) ;  /* 0x000000e000007947 */ /* 0x000fea0003800000 */
.L_x_38:
[----:B------:R-:W-:-:S13]  /*0ab0*/  FSETP.NEU.FTZ.AND P5, PT, R0, RZ, PT ;  /* 0x000000ff0000720b */ /* 0x000fda0003fbd000 */
[-C--:B-----5:R-:W-:Y:S02]  /*0ac0*/  @!P5 FFMA.FTZ R19, R25, -R20.reuse, R26 ;  /* 0x800000141913d223 */ /* 0x0a0fe4000001001a */
[-C--:B------:R-:W-:Y:S02]  /*0ad0*/  @!P5 FFMA.FTZ R18, R27, -R20.reuse, R37 ;  /* 0x800000141b12d223 */ /* 0x080fe40000010025 */
[-C--:B------:R-:W-:Y:S02]  /*0ae0*/  @!P5 FFMA.FTZ R30, R29, -R20.reuse, R35 ;  /* 0x800000141d1ed223 */ /* 0x080fe40000010023 */
[----:B------:R-:W-:Y:S01]  /*0af0*/  @!P5 FFMA.FTZ R28, R31, -R20, R33 ;  /* 0x800000141f1cd223 */ /* 0x000fe20000010021 */
[----:B------:R-:W-:Y:S05]  /*0b00*/  @!P5 BRA `(.L_x_37) ;  /* 0x000000800000d947 */ /* 0x000fea0003800000 */
[-C--:B------:R-:W-:Y:S02]  /*0b10*/  FFMA.FTZ R19, R26, R0.reuse, R25 ;  /* 0x000000001a137223 */ /* 0x080fe40000010019 */
[-C--:B------:R-:W-:Y:S02]  /*0b20*/  FFMA.FTZ R18, R37, R0.reuse, R27 ;  /* 0x0000000025127223 */ /* 0x080fe4000001001b */
[----:B------:R-:W-:-:S02]  /*0b30*/  FFMA.FTZ R30, R35, R0, R29 ;  /* 0x00000000231e7223 */ /* 0x000fc4000001001d */
[----:B------:R-:W-:Y:S02]  /*0b40*/  FFMA.FTZ R28, R33, R0, R31 ;  /* 0x00000000211c7223 */ /* 0x000fe4000001001f */
[-C--:B------:R-:W-:Y:S02]  /*0b50*/  FFMA.FTZ R19, R19, -R20.reuse, R26 ;  /* 0x8000001413137223 */ /* 0x080fe4000001001a */
[-C--:B------:R-:W-:Y:S02]  /*0b60*/  FFMA.FTZ R18, R18, -R20.reuse, R37 ;  /* 0x8000001412127223 */ /* 0x080fe40000010025 */
[-C--:B------:R-:W-:Y:S02]  /*0b70*/  FFMA.FTZ R30, R30, -R20.reuse, R35 ;  /* 0x800000141e1e7223 */ /* 0x080fe40000010023 */
[----:B------:R-:W-:Y:S02]  /*0b80*/  FFMA.FTZ R28, R28, -R20, R33 ;  /* 0x800000141c1c7223 */ /* 0x000fe40000010021 */
.L_x_37:
[----:B------:R0:W-:Y:S04]  /*0b90*/  @P0 STG.E [R2.64], R19 ;  /* 0x0000001302000986 */ /* 0x0001e8000c10190e */
[----:B------:R0:W-:Y:S04]  /*0ba0*/  @P3 STG.E [R6.64], R18 ;  /* 0x0000001206003986 */ /* 0x0001e8000c10190e */
[----:B------:R0:W-:Y:S04]  /*0bb0*/  @P1 STG.E [R10.64], R30 ;  /* 0x0000001e0a001986 */ /* 0x0001e8000c10190e */
[----:B------:R0:W-:Y:S01]  /*0bc0*/  @P2 STG.E [R14.64], R28 ;  /* 0x0000001c0e002986 */ /* 0x0001e2000c10190e */
[----:B------:R-:W-:Y:S05]  /*0bd0*/  @!P4 BRA `(.L_x_39) ;  /* 0x000000400000c947 */ /* 0x000fea0003800000 */
[----:B------:R1:W-:Y:S04]  /*0be0*/  @P0 STG.E [R4.64], R25 ;  /* 0x0000001904000986 */ /* 0x0003e8000c10190e */
[----:B------:R1:W-:Y:S04]  /*0bf0*/  @P3 STG.E [R8.64], R27 ;  /* 0x0000001b08003986 */ /* 0x0003e8000c10190e */
[----:B------:R1:W-:Y:S04]  /*0c00*/  @P1 STG.E [R12.64], R29 ;  /* 0x0000001d0c001986 */ /* 0x0003e8000c10190e */
[----:B------:R1:W-:Y:S02]  /*0c10*/  @P2 STG.E [R16.64], R31 ;  /* 0x0000001f10002986 */ /* 0x0003e4000c10190e */
.L_x_39:
[----:B------:R-:W-:Y:S01]  /*0c20*/  LEA R24, R24, R23, 0x2 ;  /* 0x0000001718187211 */ /* 0x000fe200078e10ff */
[----:B0-----:R-:W-:-:S03]  /*0c30*/  IMAD.U32 R3, RZ, RZ, UR5 ;  /* 0x00000005ff037e24 */ /* 0x001fc6000f8e00ff */
[C---:B------:R-:W-:Y:S02]  /*0c40*/  ISETP.LT.U32.AND P0, PT, R24.reuse, UR6, PT ;  /* 0x0000000618007c0c */ /* 0x040fe4000bf01070 */
[----:B------:R-:W-:Y:S02]  /*0c50*/  SHF.R.S32.HI R2, RZ, 0x1f, R24 ;  /* 0x0000001fff027819 */ /* 0x000fe40000011418 */
[----:B------:R-:W-:Y:S02]  /*0c60*/  ISETP.LT.AND P1, PT, R24, 0x10000, PT ;  /* 0x000100001800780c */ /* 0x000fe40003f21270 */
[----:B------:R-:W-:Y:S02]  /*0c70*/  ISETP.GT.AND.EX P0, PT, R3, R2, PT, P0 ;  /* 0x000000020300720c */ /* 0x000fe40003f04300 */
[----:B------:R-:W-:-:S11]  /*0c80*/  MOV R23, R24 ;  /* 0x0000001800177202 */ /* 0x000fd60000000f00 */
[----:B------:R-:W-:Y:S05]  /*0c90*/  @P0 BRA P1, `(.L_x_40) ;  /* 0xfffff6f000000947 */ /* 0x000fea000083ffff */
[----:B------:R-:W-:Y:S05]  /*0ca0*/  EXIT ;  /* 0x000000000000794d */ /* 0x000fea0003800000 */
.L_x_35:
[----:B0-----:R-:W0:Y:S02]  /*0cb0*/  S2R R2, SR_TID.X ;  /* 0x0000000000027919 */ /* 0x001e240000002100 */
[----:B0-----:R-:W-:-:S05]  /*0cc0*/  IMAD.WIDE.U32 R4, R2, 0x4, RZ ;  /* 0x0000000402047825 */ /* 0x001fca00078e00ff */
[----:B------:R-:W-:-:S04]  /*0cd0*/  ISETP.GE.U32.AND P0, PT, R4, UR6, PT ;  /* 0x0000000604007c0c */ /* 0x000fc8000bf06070 */
[----:B------:R-:W-:-:S04]  /*0ce0*/  ISETP.GE.AND.EX P0, PT, R5, UR5, PT, P0 ;  /* 0x0000000505007c0c */ /* 0x000fc8000bf06300 */
[----:B------:R-:W-:-:S13]  /*0cf0*/  ISETP.GT.U32.OR P0, PT, R2, 0x3fff, P0 ;  /* 0x00003fff0200780c */ /* 0x000fda0000704470 */
[----:B------:R-:W-:Y:S05]  /*0d00*/  @P0 EXIT ;  /* 0x000000000000094d */ /* 0x000fea0003800000 */
[----:B------:R-:W-:Y:S01]  /*0d10*/  ISETP.NE.U32.AND P0, PT, RZ, c[0x0][0xde0], PT ;  /* 0x00037800ff007a0c */ /* 0x000fe20003f05070 */
[----:B------:R-:W-:Y:S01]  /*0d20*/  HFMA2.MMA R5, -RZ, RZ, 0, 0 ;  /* 0x00000000ff057435 */ /* 0x000fe200000001ff */
[----:B------:R-:W-:Y:S02]  /*0d30*/  IMAD.MOV.U32 R4, RZ, RZ, R2 ;  /* 0x000000ffff047224 */ /* 0x000fe400078e0002 */
[----:B------:R-:W-:-:S13]  /*0d40*/  ISETP.NE.AND.EX P0, PT, RZ, c[0x0][0xde4], PT, P0 ;  /* 0x00037900ff007a0c */ /* 0x000fda0003f05300 */
[----:B------:R-:W-:Y:S05]  /*0d50*/  @!P0 BRA `(.L_x_41) ;  /* 0x000002e000008947 */ /* 0x000fea0003800000 */
[----:B------:R-:W-:Y:S01]  /*0d60*/  ULDC.S8 UR4, c[0x0][0xdd9] ;  /* 0x0003764000047ab9 */ /* 0x000fe20000000200 */
[----:B------:R-:W-:Y:S01]  /*0d70*/  FSETP.NEU.FTZ.AND P2, PT, R0, RZ, PT ;  /* 0x000000ff0000720b */ /* 0x000fe20003f5d000 */
[----:B------:R-:W-:Y:S01]  /*0d80*/  IMAD.MOV.U32 R12, RZ, RZ, c[0x0][0xde0] ;  /* 0x00037800ff0c7624 */ /* 0x000fe200078e00ff */
[----:B------:R-:W-:Y:S02]  /*0d90*/  ISETP.NE.AND P1, PT, RZ, UR4, PT ;  /* 0x00000004ff007c0c */ /* 0x000fe4000bf25270 */
[----:B------:R-:W-:-:S05]  /*0da0*/  MOV R13, c[0x0][0xde4] ;  /* 0x00037900000d7a02 */ /* 0x000fca0000000f00 */
.L_x_42:
[----:B------:R-:W2:Y:S01]  /*0db0*/  LDG.E R3, [R12.64] ;  /* 0x0000000e0c037981 */ /* 0x000ea2000c1e1900 */
[C---:B------:R-:W-:Y:S01]  /*0dc0*/  IMAD.SHL.U32 R14, R4.reuse, 0x10, RZ ;  /* 0x00000010040e7824 */ /* 0x040fe200078e00ff */
[----:B------:R-:W-:-:S04]  /*0dd0*/  SHF.L.U64.HI R4, R4, 0x4, R5 ;  /* 0x0000000404047819 */ /* 0x000fc80000010205 */
[----:B-1----:R-:W-:-:S04]  /*0de0*/  IADD3 R16, P0, R14, UR10, RZ ;  /* 0x0000000a0e107c10 */ /* 0x002fc8000ff1e0ff */
[----:B------:R-:W-:-:S05]  /*0df0*/  IADD3.X R17, R4, UR11, RZ, P0, !PT ;  /* 0x0000000b04117c10 */ /* 0x000fca00087fe4ff */
[----:B------:R-:W3:Y:S01]  /*0e00*/  LDG.E.128 R8, [R16.64] ;  /* 0x0000000e10087981 */ /* 0x000ee2000c1e1d00 */
[----:B------:R-:W-:-:S04]  /*0e10*/  IADD3 R14, P0, R14, UR8, RZ ;  /* 0x000000080e0e7c10 */ /* 0x000fc8000ff1e0ff */
[----:B------:R-:W-:-:S05]  /*0e20*/  IADD3.X R15, R4, UR9, RZ, P0, !PT ;  /* 0x00000009040f7c10 */ /* 0x000fca00087fe4ff */
[----:B------:R-:W4:Y:S01]  /*0e30*/  LDG.E.128 R4, [R14.64] ;  /* 0x0000000e0e047981 */ /* 0x000f22000c1e1d00 */
[----:B------:R-:W-:-:S04]  /*0e40*/  IADD3 R2, R2, c[0x0][0x0], RZ ;  /* 0x0000000002027a10 */ /* 0x000fc80007ffe0ff */
[----:B------:R-:W-:Y:S01]  /*0e50*/  ISETP.LT.U32.AND P3, PT, R2, 0x4000, PT ;  /* 0x000040000200780c */ /* 0x000fe20003f61070 */
[----:B--2---:R-:W3:Y:S02]  /*0e60*/  MUFU.RCP R3, R3 ;  /* 0x0000000300037308 */ /* 0x004ee40000001000 */
[-C--:B---3--:R-:W-:Y:S02]  /*0e70*/  FMUL.FTZ R8, R8, R3.reuse ;  /* 0x0000000308087220 */ /* 0x088fe40000410000 */
[-C--:B------:R-:W-:Y:S02]  /*0e80*/  FMUL.FTZ R9, R9, R3.reuse ;  /* 0x0000000309097220 */ /* 0x080fe40000410000 */
[-C--:B------:R-:W-:Y:S02]  /*0e90*/  FMUL.FTZ R10, R10, R3.reuse ;  /* 0x000000030a0a7220 */ /* 0x080fe40000410000 */
[----:B------:R-:W-:Y:S02]  /*0ea0*/  FMUL.FTZ R11, R11, R3 ;  /* 0x000000030b0b7220 */ /* 0x000fe40000410000 */
[----:B------:R-:W-:-:S02]  /*0eb0*/  FADD.FTZ R19, -R8, -RZ ;  /* 0x800000ff08137221 */ /* 0x000fc40000010100 */
[----:B------:R-:W-:Y:S02]  /*0ec0*/  FADD.FTZ R18, -R9, -RZ ;  /* 0x800000ff09127221 */ /* 0x000fe40000010100 */
[----:B------:R-:W-:Y:S01]  /*0ed0*/  FADD.FTZ R21, -R10, -RZ ;  /* 0x800000ff0a157221 */ /* 0x000fe20000010100 */
[----:B------:R-:W-:Y:S01]  /*0ee0*/  FSEL R19, R8, R19, !P1 ;  /* 0x0000001308137208 */ /* 0x000fe20004800000 */
[----:B------:R-:W-:Y:S01]  /*0ef0*/  FADD.FTZ R22, -R11, -RZ ;  /* 0x800000ff0b167221 */ /* 0x000fe20000010100 */
[----:B------:R-:W-:Y:S02]  /*0f00*/  FSEL R18, R9, R18, !P1 ;  /* 0x0000001209127208 */ /* 0x000fe40004800000 */
[----:B------:R-:W-:Y:S01]  /*0f10*/  FSEL R21, R10, R21, !P1 ;  /* 0x000000150a157208 */ /* 0x000fe20004800000 */
[----:B----4-:R-:W-:Y:S01]  /*0f20*/  @P2 FFMA.FTZ R19, R4, R0, R19 ;  /* 0x0000000004132223 */ /* 0x010fe20000010013 */
[----:B------:R-:W-:Y:S01]  /*0f30*/  FSEL R22, R11, R22, !P1 ;  /* 0x000000160b167208 */ /* 0x000fe20004800000 */
[----:B------:R-:W-:-:S02]  /*0f40*/  @P2 FFMA.FTZ R18, R5, R0, R18 ;  /* 0x0000000005122223 */ /* 0x000fc40000010012 */
[-C--:B------:R-:W-:Y:S02]  /*0f50*/  @P2 FFMA.FTZ R21, R6, R0.reuse, R21 ;  /* 0x0000000006152223 */ /* 0x080fe40000010015 */
[----:B------:R-:W-:Y:S02]  /*0f60*/  @P2 FFMA.FTZ R22, R7, R0, R22 ;  /* 0x0000000007162223 */ /* 0x000fe40000010016 */
[-C--:B-----5:R-:W-:Y:S02]  /*0f70*/  FFMA.FTZ R4, R19, -R20.reuse, R4 ;  /* 0x8000001413047223 */ /* 0x0a0fe40000010004 */
[-C--:B------:R-:W-:Y:S02]  /*0f80*/  FFMA.FTZ R5, R18, -R20.reuse, R5 ;  /* 0x8000001412057223 */ /* 0x080fe40000010005 */
[-C--:B------:R-:W-:Y:S02]  /*0f90*/  FFMA.FTZ R6, R21, -R20.reuse, R6 ;  /* 0x8000001415067223 */ /* 0x080fe40000010006 */
[----:B------:R-:W-:-:S02]  /*0fa0*/  FFMA.FTZ R7, R22, -R20, R7 ;  /* 0x8000001416077223 */ /* 0x000fc40000010007 */
[----:B------:R-:W-:-:S03]  /*0fb0*/  IMAD.WIDE.U32 R18, R2, 0x4, RZ ;  /* 0x0000000402127825 */ /* 0x000fc600078e00ff */
[----:B------:R0:W-:Y:S02]  /*0fc0*/  STG.E.128 [R14.64], R4 ;  /* 0x000000040e007986 */ /* 0x0001e4000c101d0e */
[----:B------:R-:W-:Y:S02]  /*0fd0*/  ISETP.GE.U32.AND P0, PT, R18, UR6, PT ;  /* 0x0000000612007c0c */ /* 0x000fe4000bf06070 */
[----:B------:R1:W-:Y:S02]  /*0fe0*/  STG.E.128 [R16.64], R8 ;  /* 0x0000000810007986 */ /* 0x0003e4000c101d0e */
[----:B------:R-:W-:Y:S02]  /*0ff0*/  ISETP.GE.AND.EX P0, PT, R19, UR5, PT, P0 ;  /* 0x0000000513007c0c */ /* 0x000fe4000bf06300 */
[----:B0-----:R-:W-:Y:S01]  /*1000*/  MOV R4, R2 ;  /* 0x0000000200047202 */ /* 0x001fe20000000f00 */
[----:B------:R-:W-:-:S10]  /*1010*/  IMAD.MOV.U32 R5, RZ, RZ, RZ ;  /* 0x000000ffff057224 */ /* 0x000fd400078e00ff */
[----:B------:R-:W-:Y:S05]  /*1020*/  @!P0 BRA P3, `(.L_x_42) ;  /* 0xfffffd8000008947 */ /* 0x000fea000183ffff */
[----:B------:R-:W-:Y:S05]  /*1030*/  EXIT ;  /* 0x000000000000794d */ /* 0x000fea0003800000 */
.L_x_41:
[----:B------:R-:W-:Y:S02]  /*1040*/  ULDC.S8 UR4, c[0x0][0xdd9] ;  /* 0x0003764000047ab9 */ /* 0x000fe40000000200 */
[----:B------:R-:W-:Y:S02]  /*1050*/  ISETP.NE.AND P1, PT, RZ, UR4, PT ;  /* 0x00000004ff007c0c */ /* 0x000fe4000bf25270 */
.L_x_45:
[C---:B------:R-:W-:Y:S02]  /*1060*/  SHF.L.U32 R8, R4.reuse, 0x4, RZ ;  /* 0x0000000404087819 */ /* 0x040fe400000006ff */
[----:B------:R-:W-:Y:S02]  /*1070*/  SHF.L.U64.HI R3, R4, 0x4, R5 ;  /* 0x0000000404037819 */ /* 0x000fe40000010205 */
[C---:B0-----:R-:W-:Y:S02]  /*1080*/  IADD3 R16, P0, R8.reuse, UR8, RZ ;  /* 0x0000000808107c10 */ /* 0x041fe4000ff1e0ff */
[----:B------:R-:W-:Y:S02]  /*1090*/  IADD3 R8, P2, R8, UR10, RZ ;  /* 0x0000000a08087c10 */ /* 0x000fe4000ff5e0ff */
[----:B------:R-:W-:-:S02]  /*10a0*/  IADD3.X R17, R3, UR9, RZ, P0, !PT ;  /* 0x0000000903117c10 */ /* 0x000fc400087fe4ff */
[----:B------:R-:W-:-:S03]  /*10b0*/  IADD3.X R9, R3, UR11, RZ, P2, !PT ;  /* 0x0000000b03097c10 */ /* 0x000fc600097fe4ff */
[----:B-----5:R0:W5:Y:S04]  /*10c0*/  LDG.E.128 R4, [R16.64] ;  /* 0x0000000e10047981 */ /* 0x020168000c1e1d00 */
[----:B------:R-:W5:Y:S01]  /*10d0*/  LDG.E.128 R8, [R8.64] ;  /* 0x0000000e08087981 */ /* 0x000f62000c1e1d00 */
        /* <DEDUP_REMOVED lines=8> */
[-C--:B------:R-:W-:Y:S02]  /*1160*/  FFMA.FTZ R3, R4, R0.reuse, -R8 ;  /* 0x0000000004037223 */ /* 0x080fe40000010808 */
[----:B------:R-:W-:-:S02]  /*1170*/  FFMA.FTZ R9, R5, R0, -R9 ;  /* 0x0000000005097223 */ /* 0x000fc40000010809 */
[----:B------:R-:W-:Y:S02]  /*1180*/  FFMA.FTZ R11, R7, R0, -R11 ;  /* 0x00000000070b7223 */ /* 0x000fe4000001080b */
[-C--:B------:R-:W-:Y:S02]  /*1190*/  FFMA.FTZ R14, R15, -R20.reuse, R6 ;  /* 0x800000140f0e7223 */ /* 0x080fe40000010006 */
[-C--:B------:R-:W-:Y:S02]  /*11a0*/  FFMA.FTZ R12, R3, -R20.reuse, R4 ;  /* 0x80000014030c7223 */ /* 0x080fe40000010004 */
[-C--:B------:R-:W-:Y:S02]  /*11b0*/  FFMA.FTZ R13, R9, -R20.reuse, R5 ;  /* 0x80000014090d7223 */ /* 0x080fe40000010005 */
[----:B------:R-:W-:Y:S01]  /*11c0*/  FFMA.FTZ R15, R11, -R20, R7 ;  /* 0x800000140b0f7223 */ /* 0x000fe20000010007 */
[----:B------:R-:W-:Y:S05]  /*11d0*/  BRA `(.L_x_44) ;  /* 0x000000e000007947 */ /* 0x000fea0003800000 */
.L_x_43:
        /* <DEDUP_REMOVED lines=13> */
[----:B------:R-:W-:-:S04]  /*12b0*/  FFMA.FTZ R15, R11, -R20, R7 ;  /* 0x800000140b0f7223 */ /* 0x000fc80000010007 */
.L_x_44:
[----:B------:R-:W-:Y:S01]  /*12c0*/  IADD3 R2, R2, c[0x0][0x0], RZ ;  /* 0x0000000002027a10 */ /* 0x000fe20007ffe0ff */
[----:B------:R1:W-:Y:S03]  /*12d0*/  STG.E.128 [R16.64], R12 ;  /* 0x0000000c10007986 */ /* 0x0003e6000c101d0e */
[C---:B------:R-:W-:Y:S01]  /*12e0*/  ISETP.LT.U32.AND P2, PT, R2.reuse, 0x4000, PT ;  /* 0x000040000200780c */ /* 0x040fe20003f41070 */
[----:B------:R-:W-:-:S05]  /*12f0*/  IMAD.WIDE.U32 R4, R2, 0x4, RZ ;  /* 0x0000000402047825 */ /* 0x000fca00078e00ff */
[----:B------:R-:W-:Y:S01]  /*1300*/  ISETP.GE.U32.AND P0, PT, R4, UR6, PT ;  /* 0x0000000604007c0c */ /* 0x000fe2000bf06070 */
[----:B------:R-:W-:-:S03]  /*1310*/  IMAD.MOV.U32 R4, RZ, RZ, R2 ;  /* 0x000000ffff047224 */ /* 0x000fc600078e0002 */
[----:B------:R-:W-:Y:S01]  /*1320*/  ISETP.GE.AND.EX P0, PT, R5, UR5, PT, P0 ;  /* 0x0000000505007c0c */ /* 0x000fe2000bf06300 */
[----:B------:R-:W-:-:S12]  /*1330*/  HFMA2.MMA R5, -RZ, RZ, 0, 0 ;  /* 0x00000000ff057435 */ /* 0x000fd800000001ff */
[----:B-1----:R-:W-:Y:S05]  /*1340*/  @!P0 BRA P2, `(.L_x_45) ;  /* 0xfffffd1000008947 */ /* 0x002fea000103ffff */
[----:B------:R-:W-:Y:S05]  /*1350*/  EXIT ;  /* 0x000000000000794d */ /* 0x000fea0003800000 */
.L_x_46:
        /* <DEDUP_REMOVED lines=10> */
.L_x_182:


//--------------------- .text._ZN2at6native50_GLOBAL__N__ca2a4b1e_17_FusedSgdKernel_cu_a550329a25multi_tensor_apply_kernelINS1_18TensorListMetadataILi2EEENS1_19FusedSgdMathFunctorIdLi2EEEJddPfddbbbS7_S7_EEEvT_T0_DpT1_ --------------------------
	.section	.text._ZN2at6native50_GLOBAL__N__ca2a4b1e_17_FusedSgdKernel_cu_a550329a25multi_tensor_apply_kernelINS1_18TensorListMetadataILi2EEENS1_19FusedSgdMathFunctorIdLi2EEEJddPfddbbbS7_S7_EEEvT_T0_DpT1_,"ax",@progbits
	.sectioninfo	@"SHI_REGISTERS=74"
	.align	128
.text._ZN2at6native50_GLOBAL__N__ca2a4b1e_17_FusedSgdKernel_cu_a550329a25multi_tensor_apply_kernelINS1_18TensorListMetadataILi2EEENS1_19FusedSgdMathFunctorIdLi2EEEJddPfddbbbS7_S7_EEEvT_T0_DpT1_:
        .type           _ZN2at6native50_GLOBAL__N__ca2a4b1e_17_FusedSgdKernel_cu_a550329a25multi_tensor_apply_kernelINS1_18TensorListMetadataILi2EEENS1_19FusedSgdMathFunctorIdLi2EEEJddPfddbbbS7_S7_EEEvT_T0_DpT1_,@function
        .size           _ZN2at6native50_GLOBAL__N__ca2a4b1e_17_FusedSgdKernel_cu_a550329a25multi_tensor_apply_kernelINS1_18TensorListMetadataILi2EEENS1_19FusedSgdMathFunctorIdLi2EEEJddPfddbbbS7_S7_EEEvT_T0_DpT1_,(.L_x_183 - _ZN2at6native50_GLOBAL__N__ca2a4b1e_17_FusedSgdKernel_cu_a550329a25multi_tensor_apply_kernelINS1_18TensorListMetadataILi2EEENS1_19FusedSgdMathFunctorIdLi2EEEJddPfddbbbS7_S7_EEEvT_T0_DpT1_)
        .other          _ZN2at6native50_GLOBAL__N__ca2a4b1e_17_FusedSgdKernel_cu_a550329a25multi_tensor_apply_kernelINS1_18TensorListMetadataILi2EEENS1_19FusedSgdMathFunctorIdLi2EEEJddPfddbbbS7_S7_EEEvT_T0_DpT1_,@"STO_CUDA_ENTRY STV_DEFAULT"
_ZN2at6native50_GLOBAL__N__ca2a4b1e_17_FusedSgdKernel_cu_a550329a25multi_tensor_apply_kernelINS1_18TensorListMetadataILi2EEENS1_19FusedSgdMathFunctorIdLi2EEEJddPfddbbbS7_S7_EEEvT_T0_DpT1_:
        /* <DEDUP_REMOVED lines=10> */
.L_x_47:
[----:B------:R-:W-:-:S04]  /*00a0*/  ISETP.NE.U32.AND P0, PT, RZ, c[0x0][0xdc0], PT ;  /* 0x00037000ff007a0c */ /* 0x000fc80003f05070 */
[----:B------:R-:W-:-:S13]  /*00b0*/  ISETP.NE.AND.EX P0, PT, RZ, c[0x0][0xdc4], PT, P0 ;  /* 0x00037100ff007a0c */ /* 0x000fda0003f05300 */
[----:B------:R-:W-:Y:S02]  /*00c0*/  @P0 IMAD.MOV.U32 R2, RZ, RZ, c[0x0][0xdc0] ;  /* 0x00037000ff020624 */ /* 0x000fe400078e00ff */
[----:B------:R-:W-:-:S05]  /*00d0*/  @P0 IMAD.MOV.U32 R3, RZ, RZ, c[0x0][0xdc4] ;  /* 0x00037100ff030624 */ /* 0x000fca00078e00ff */
[----:B------:R0:W2:Y:S01]  /*00e0*/  @P0 LDG.E R14, [R2.64] ;  /* 0x00000006020e0981 */ /* 0x0000a2000c1e1900 */
[----:B------:R-:W-:-:S03]  /*00f0*/  IMAD.MOV.U32 R5, RZ, RZ, 0x4 ;  /* 0x00000004ff057424 */ /* 0x000fc600078e00ff */
[----:B------:R-:W1:Y:S02]  /*0100*/  S2R R16, SR_CTAID.X ;  /* 0x0000000000107919 */ /* 0x000e640000002500 */
[----:B-1----:R-:W1:Y:S01]  /*0110*/  LDC.U8 R0, c[0x0][R16+0x760] ;  /* 0x0001d80010007b82 */ /* 0x002e620000000000 */
[----:B------:R-:W-:-:S07]  /*0120*/  IMAD R12, R16, R5, c[0x2][0x0] ;  /* 0x00800000100c7624 */ /* 0x000fce00078e0205 */
[----:B------:R-:W3:Y:S01]  /*0130*/  LDC R13, c[0x0][R12+0x160] ;  /* 0x000058000c0d7b82 */ /* 0x000ee20000000800 */
[----:B-1----:R-:W-:-:S07]  /*0140*/  IMAD.SHL.U32 R15, R0, 0x8, RZ ;  /* 0x00000008000f7824 */ /* 0x002fce00078e00ff */
[----:B------:R-:W0:Y:S01]  /*0150*/  LDC.64 R4, c[0x0][R15+0x160] ;  /* 0x000058000f047b82 */ /* 0x000e220000000a00 */
[----:B---3--:R-:W-:-:S07]  /*0160*/  IMAD.WIDE R8, R13, 0x10000, RZ ;  /* 0x000100000d087825 */ /* 0x008fce00078e02ff */
[----:B------:R-:W1:Y:S08]  /*0170*/  LDC.64 R6, c[0x0][R15+0x360] ;  /* 0x0000d8000f067b82 */ /* 0x000e700000000a00 */
[----:B------:R-:W3:Y:S01]  /*0180*/  LDC.64 R10, c[0x0][R15+0x560] ;  /* 0x000158000f0a7b82 */ /* 0x000ee20000000a00 */
[----:B0-----:R-:W-:-:S04]  /*0190*/  IMAD.WIDE R2, R13, 0x80000, R4 ;  /* 0x000800000d027825 */ /* 0x001fc800078e0204 */
[----:B------:R-:W-:Y:S02]  /*01a0*/  IMAD.MOV.U32 R4, RZ, RZ, c[0x0][0xdc8] ;  /* 0x00037200ff047624 */ /* 0x000fe400078e00ff */
[----:B------:R-:W-:Y:S02]  /*01b0*/  IMAD.MOV.U32 R5, RZ, RZ, c[0x0][0xdcc] ;  /* 0x00037300ff057624 */ /* 0x000fe400078e00ff */
[----:B-1----:R-:W-:-:S05]  /*01c0*/  IMAD.WIDE R6, R13, 0x80000, R6 ;  /* 0x000800000d067825 */ /* 0x002fca00078e0206 */
[----:B------:R-:W-:Y:S02]  /*01d0*/  LOP3.LUT R13, R6, 0x1f, R2, 0xc8, !PT ;  /* 0x0000001f060d7812 */ /* 0x000fe400078ec802 */
[----:B---3--:R-:W-:-:S04]  /*01e0*/  IADD3 R0, P2, -R8, R10, RZ ;  /* 0x0000000a08007210 */ /* 0x008fc80007f5e1ff */
[----:B------:R-:W-:Y:S01]  /*01f0*/  LOP3.LUT P1, RZ, R13, 0x3, R0, 0xf8, !PT ;  /* 0x000000030dff7812 */ /* 0x000fe2000782f800 */
[----:B------:R-:W-:Y:S02]  /*0200*/  IMAD.X R8, R11, 0x1, ~R9, P2 ;  /* 0x000000010b087824 */ /* 0x000fe400010e0e09 */
[----:B--2---:R-:W-:-:S04]  /*0210*/  @P0 FMUL.FTZ R14, R14, 1 ;  /* 0x3f8000000e0e0820 */ /* 0x004fc80000410000 */
[----:B------:R0:W1:Y:S01]  /*0220*/  @P0 F2F.F64.F32 R4, R14 ;  /* 0x0000000e00040310 */ /* 0x0000620000201800 */
[----:B------:R-:W-:-:S13]  /*0230*/  LOP3.LUT P0, RZ, RZ, RZ, RZ, 0xfc, P1 ;  /* 0x000000ffffff7212 */ /* 0x000fda000080fcff */
[----:B------:R-:W-:Y:S05]  /*0240*/  @!P0 BRA `(.L_x_48) ;  /* 0x0000110000008947 */ /* 0x000fea0003800000 */
[----:B0-----:R-:W-:-:S04]  /*0250*/  ISETP.GE.U32.AND P0, PT, R0, 0x1, PT ;  /* 0x000000010000780c */ /* 0x001fc80003f06070 */
[----:B------:R-:W-:-:S13]  /*0260*/  ISETP.GE.AND.EX P0, PT, R8, RZ, PT, P0 ;  /* 0x000000ff0800720c */ /* 0x000fda0003f06300 */
[----:B------:R-:W-:Y:S05]  /*0270*/  @!P0 EXIT ;  /* 0x000000000000894d */ /* 0x000fea0003800000 */
[----:B------:R-:W0:Y:S01]  /*0280*/  S2R R9, SR_TID.X ;  /* 0x0000000000097919 */ /* 0x000e220000002100 */
[----:B------:R-:W-:Y:S02]  /*0290*/  IMAD.MOV.U32 R40, RZ, RZ, c[0x0][0x0] ;  /* 0x00000000ff287624 */ /* 0x000fe400078e00ff */
[----:B------:R-:W-:Y:S02]  /*02a0*/  IMAD.MOV.U32 R41, RZ, RZ, RZ ;  /* 0x000000ffff297224 */ /* 0x000fe400078e00ff */
[----:B------:R-:W-:Y:S02]  /*02b0*/  IMAD.MOV.U32 R10, RZ, RZ, RZ ;  /* 0x000000ffff0a7224 */ /* 0x000fe400078e00ff */
[----:B------:R-:W-:-:S03]  /*02c0*/  IMAD.MOV.U32 R21, RZ, RZ, RZ ;  /* 0x000000ffff157224 */ /* 0x000fc600078e00ff */
.L_x_61:
[----:B0-----:R-:W-:Y:S01]  /*02d0*/  IADD3 R23, P0, R9, R10, RZ ;  /* 0x0000000a09177210 */ /* 0x001fe20007f1e0ff */
[----:B------:R-:W-:Y:S01]  /*02e0*/  IMAD.MOV.U32 R20, RZ, RZ, c[0x0][0x0] ;  /* 0x00000000ff147624 */ /* 0x000fe200078e00ff */
[----:B------:R-:W-:Y:S01]  /*02f0*/  CS2R R42, SRZ ;  /* 0x00000000002a7805 */ /* 0x000fe2000001ff00 */
[----:B------:R-:W-:Y:S01]  /*0300*/  CS2R R36, SRZ ;  /* 0x0000000000247805 */ /* 0x000fe2000001ff00 */
[----:B------:R-:W-:Y:S01]  /*0310*/  IADD3 R25, P6, R23, c[0x0][0x0], RZ ;  /* 0x0000000017197a10 */ /* 0x000fe20007fde0ff */
[----:B------:R-:W-:Y:S01]  /*0320*/  IMAD.X R31, RZ, RZ, R21, P0 ;  /* 0x000000ffff1f7224 */ /* 0x000fe200000e0615 */
[-C--:B------:R-:W-:Y:S01]  /*0330*/  LEA R21, P3, R40, R23.reuse, 0x1 ;  /* 0x0000001728157211 */ /* 0x080fe200078608ff */
[----:B------:R-:W-:Y:S01]  /*0340*/  IMAD R20, R20, 0x3, RZ ;  /* 0x0000000314147824 */ /* 0x000fe200078e02ff */
[----:B------:R-:W-:Y:S01]  /*0350*/  ISETP.GE.U32.AND P5, PT, R25, 0x10000, PT ;  /* 0x000100001900780c */ /* 0x000fe20003fa6070 */
[--C-:B------:R-:W-:Y:S01]  /*0360*/  IMAD.X R24, RZ, RZ, R31.reuse, P6 ;  /* 0x000000ffff187224 */ /* 0x100fe200030e061f */
[C---:B------:R-:W-:Y:S01]  /*0370*/  ISETP.GE.U32.AND P2, PT, R23.reuse, 0x10000, PT ;  /* 0x000100001700780c */ /* 0x040fe20003f46070 */
[----:B------:R-:W-:Y:S01]  /*0380*/  IMAD.SHL.U32 R33, R23, 0x8, RZ ;  /* 0x0000000817217824 */ /* 0x000fe200078e00ff */
[-C--:B------:R-:W-:Y:S01]  /*0390*/  ISETP.LT.U32.AND P1, PT, R25, R0.reuse, PT ;  /* 0x000000001900720c */ /* 0x080fe20003f21070 */
[----:B------:R-:W-:Y:S01]  /*03a0*/  IMAD.SHL.U32 R45, R21, 0x8, RZ ;  /* 0x00000008152d7824 */ /* 0x000fe200078e00ff */
[----:B------:R-:W-:Y:S01]  /*03b0*/  ISETP.GE.AND.EX P5, PT, R24, RZ, PT, P5 ;  /* 0x000000ff1800720c */ /* 0x000fe20003fa6350 */
[----:B------:R-:W-:Y:S01]  /*03c0*/  CS2R R10, SRZ ;  /* 0x00000000000a7805 */ /* 0x000fe2000001ff00 */
[C---:B------:R-:W-:Y:S01]  /*03d0*/  ISETP.LT.U32.AND P0, PT, R23.reuse, R0, PT ;  /* 0x000000001700720c */ /* 0x040fe20003f01070 */
[----:B------:R-:W-:Y:S01]  /*03e0*/  CS2R R38, SRZ ;  /* 0x0000000000267805 */ /* 0x000fe2000001ff00 */
[----:B------:R-:W-:Y:S01]  /*03f0*/  IADD3 R29, P4, R20, R23, RZ ;  /* 0x00000017141d7210 */ /* 0x000fe20007f9e0ff */
[----:B------:R-:W-:Y:S01]  /*0400*/  CS2R R12, SRZ ;  /* 0x00000000000c7805 */ /* 0x000fe2000001ff00 */
[--C-:B------:R-:W-:Y:S01]  /*0410*/  SHF.L.U64.HI R27, R23, 0x3, R31.reuse ;  /* 0x00000003171b7819 */ /* 0x100fe2000001021f */
[----:B------:R-:W-:Y:S01]  /*0420*/  IMAD.X R23, RZ, RZ, R31, P3 ;  /* 0x000000ffff177224 */ /* 0x000fe200018e061f */
[----:B------:R-:W-:Y:S01]  /*0430*/  ISETP.GE.AND.EX P2, PT, R31, RZ, PT, P2 ;  /* 0x000000ff1f00720c */ /* 0x000fe20003f46320 */
[----:B------:R-:W-:Y:S01]  /*0440*/  CS2R R14, SRZ ;  /* 0x00000000000e7805 */ /* 0x000fe2000001ff00 */
[----:B------:R-:W-:Y:S01]  /*0450*/  ISETP.LT.AND.EX P1, PT, R24, R8, !P5, P1 ;  /* 0x000000081800720c */ /* 0x000fe20006f21310 */
[----:B------:R-:W-:Y:S01]  /*0460*/  CS2R R16, SRZ ;  /* 0x0000000000107805 */ /* 0x000fe2000001ff00 */
[----:B------:R-:W-:Y:S01]  /*0470*/  ISETP.GE.U32.AND P6, PT, R21, 0x10000, PT ;  /* 0x000100001500780c */ /* 0x000fe20003fc6070 */
[----:B------:R-:W-:Y:S01]  /*0480*/  CS2R R18, SRZ ;  /* 0x0000000000127805 */ /* 0x000fe2000001ff00 */
[----:B------:R-:W-:-:S02]  /*0490*/  IADD3 R20, P3, R2, R33, RZ ;  /* 0x0000002102147210 */ /* 0x000fc40007f7e0ff */
[----:B------:R-:W-:Y:S02]  /*04a0*/  IADD3 R22, P5, R6, R33, RZ ;  /* 0x0000002106167210 */ /* 0x000fe40007fbe0ff */
[C---:B------:R-:W-:Y:S01]  /*04b0*/  SHF.L.U64.HI R33, R25.reuse, 0x3, R24 ;  /* 0x0000000319217819 */ /* 0x040fe20000010218 */
[----:B------:R-:W-:Y:S01]  /*04c0*/  IMAD.SHL.U32 R25, R25, 0x8, RZ ;  /* 0x0000000819197824 */ /* 0x000fe200078e00ff */
[----:B------:R-:W-:Y:S01]  /*04d0*/  ISETP.LT.AND.EX P0, PT, R31, R8, !P2, P0 ;  /* 0x000000081f00720c */ /* 0x000fe20005701300 */
[----:B------:R-:W-:Y:S01]  /*04e0*/  IMAD.X R31, RZ, RZ, R31, P4 ;  /* 0x000000ffff1f7224 */ /* 0x000fe200020e061f */
[----:B------:R-:W-:Y:S02]  /*04f0*/  ISETP.LT.U32.AND P2, PT, R21, R0, PT ;  /* 0x000000001500720c */ /* 0x000fe40003f41070 */
[----:B------:R-:W-:Y:S02]  /*0500*/  ISETP.GE.AND.EX P6, PT, R23, RZ, PT, P6 ;  /* 0x000000ff1700720c */ /* 0x000fe40003fc6360 */
[----:B------:R-:W-:Y:S01]  /*0510*/  SHF.L.U64.HI R35, R21, 0x3, R23 ;  /* 0x0000000315237819 */ /* 0x000fe20000010217 */
[----:B------:R-:W-:Y:S01]  /*0520*/  IMAD.X R21, R3, 0x1, R27, P3 ;  /* 0x0000000103157824 */ /* 0x000fe200018e061b */
[----:B------:R-:W-:-:S02]  /*0530*/  IADD3 R24, P3, R2, R25, RZ ;  /* 0x0000001902187210 */ /* 0x000fc40007f7e0ff */
[----:B------:R-:W-:Y:S01]  /*0540*/  ISETP.LT.AND.EX P2, PT, R23, R8, !P6, P2 ;  /* 0x000000081700720c */ /* 0x000fe20007741320 */
[----:B------:R-:W-:Y:S01]  /*0550*/  IMAD.X R23, R7, 0x1, R27, P5 ;  /* 0x0000000107177824 */ /* 0x000fe200028e061b */
[----:B------:R-:W-:Y:S01]  /*0560*/  IADD3 R26, P4, R6, R25, RZ ;  /* 0x00000019061a7210 */ /* 0x000fe20007f9e0ff */
[--C-:B------:R-:W-:Y:S01]  /*0570*/  IMAD.X R25, R3, 0x1, R33.reuse, P3 ;  /* 0x0000000103197824 */ /* 0x100fe200018e0621 */
[C---:B------:R-:W-:Y:S01]  /*0580*/  ISETP.GE.U32.AND P6, PT, R29.reuse, 0x10000, PT ;  /* 0x000100001d00780c */ /* 0x040fe20003fc6070 */
[----:B------:R0:W5:Y:S01]  /*0590*/  @P0 LDG.E.64 R42, [R20.64] ;  /* 0x00000006142a0981 */ /* 0x000162000c1e1b00 */
[----:B------:R-:W-:Y:S01]  /*05a0*/  ISETP.LT.U32.AND P3, PT, R29, R0, PT ;  /* 0x000000001d00720c */ /* 0x000fe20003f61070 */
[----:B------:R-:W-:Y:S01]  /*05b0*/  IMAD.X R27, R7, 0x1, R33, P4 ;  /* 0x00000001071b7824 */ /* 0x000fe200020e0621 */
[----:B------:R-:W-:Y:S01]  /*05c0*/  ISETP.GE.AND.EX P6, PT, R31, RZ, PT, P6 ;  /* 0x000000ff1f00720c */ /* 0x000fe20003fc6360 */
[----:B------:R-:W-:Y:S01]  /*05d0*/  IMAD.SHL.U32 R33, R29, 0x8, RZ ;  /* 0x000000081d217824 */ /* 0x000fe200078e00ff */
[-C--:B------:R-:W-:Y:S01]  /*05e0*/  IADD3 R28, P4, R2, R45.reuse, RZ ;  /* 0x0000002d021c7210 */ /* 0x080fe20007f9e0ff */
[----:B------:R0:W5:Y:S01]  /*05f0*/  @P0 LDG.E.64 R36, [R22.64] ;  /* 0x0000000616240981 */ /* 0x000162000c1e1b00 */
[----:B------:R-:W-:-:S02]  /*0600*/  IADD3 R30, P5, R6, R45, RZ ;  /* 0x0000002d061e7210 */ /* 0x000fc40007fbe0ff */
[----:B------:R-:W-:Y:S01]  /*0610*/  ISETP.LT.AND.EX P3, PT, R31, R8, !P6, P3 ;  /* 0x000000081f00720c */ /* 0x000fe20007761330 */
[----:B------:R0:W5:Y:S01]  /*0620*/  @P1 LDG.E.64 R10, [R24.64] ;  /* 0x00000006180a1981 */ /* 0x000162000c1e1b00 */
[----:B------:R-:W-:Y:S01]  /*0630*/  SHF.L.U64.HI R45, R29, 0x3, R31 ;  /* 0x000000031d2d7819 */ /* 0x000fe2000001021f */
[--C-:B------:R-:W-:Y:S01]  /*0640*/  IMAD.X R29, R3, 0x1, R35.reuse, P4 ;  /* 0x00000001031d7824 */ /* 0x100fe200020e0623 */
[-C--:B------:R-:W-:Y:S01]  /*0650*/  IADD3 R32, P4, R2, R33.reuse, RZ ;  /* 0x0000002102207210 */ /* 0x080fe20007f9e0ff */
[----:B------:R-:W-:Y:S01]  /*0660*/  IMAD.X R31, R7, 0x1, R35, P5 ;  /* 0x00000001071f7824 */ /* 0x000fe200028e0623 */
[----:B------:R-:W-:Y:S01]  /*0670*/  IADD3 R34, P5, R6, R33, RZ ;  /* 0x0000002106227210 */ /* 0x000fe20007fbe0ff */
[----:B------:R0:W5:Y:S02]  /*0680*/  @P1 LDG.E.64 R38, [R26.64] ;  /* 0x000000061a261981 */ /* 0x000164000c1e1b00 */
[--C-:B------:R-:W-:Y:S02]  /*0690*/  IMAD.X R33, R3, 0x1, R45.reuse, P4 ;  /* 0x0000000103217824 */ /* 0x100fe400020e062d */
[----:B------:R-:W-:Y:S01]  /*06a0*/  IMAD.X R35, R7, 0x1, R45, P5 ;  /* 0x0000000107237824 */ /* 0x000fe200028e062d */
[----:B------:R0:W5:Y:S04]  /*06b0*/  @P2 LDG.E.64 R12, [R28.64] ;  /* 0x000000061c0c2981 */ /* 0x000168000c1e1b00 */
[----:B------:R0:W5:Y:S04]  /*06c0*/  @P2 LDG.E.64 R14, [R30.64] ;  /* 0x000000061e0e2981 */ /* 0x000168000c1e1b00 */
[----:B------:R0:W5:Y:S04]  /*06d0*/  @P3 LDG.E.64 R16, [R32.64] ;  /* 0x0000000620103981 */ /* 0x000168000c1e1b00 */
[----:B------:R0:W5:Y:S01]  /*06e0*/  @P3 LDG.E.64 R18, [R34.64] ;  /* 0x0000000622123981 */ /* 0x000162000c1e1b00 */
[----:B------:R-:W-:-:S04]  /*06f0*/  ISETP.NE.U32.AND P4, PT, RZ, c[0x0][0xde0], PT ;  /* 0x00037800ff007a0c */ /* 0x000fc80003f85070 */
[----:B------:R-:W-:-:S04]  /*0700*/  ISETP.NE.AND.EX P6, PT, RZ, c[0x0][0xde4], PT, P4 ;  /* 0x00037900ff007a0c */ /* 0x000fc80003fc5340 */
[----:B------:R-:W-:-:S09]  /*0710*/  P2R R66, PR, RZ, 0x40 ;  /* 0x00000040ff427803 */ /* 0x000fd20000000000 */
[----:B------:R-:W-:Y:S05]  /*0720*/  @!P6 BRA `(.L_x_49) ;  /* 0x000008c00000e947 */ /* 0x000fea0003800000 */
[----:B0-----:R-:W-:Y:S02]  /*0730*/  IMAD.MOV.U32 R46, RZ, RZ, c[0x0][0xde0] ;  /* 0x00037800ff2e7624 */ /* 0x001fe400078e00ff */
[----:B------:R-:W-:-:S05]  /*0740*/  IMAD.MOV.U32 R47, RZ, RZ, c[0x0][0xde4] ;  /* 0x00037900ff2f7624 */ /* 0x000fca00078e00ff */
[----:B------:R-:W2:Y:S01]  /*0750*/  LDG.E R46, [R46.64] ;  /* 0x000000062e2e7981 */ /* 0x000ea2000c1e1900 */
[----:B------:R-:W-:Y:S01]  /*0760*/  IMAD.MOV.U32 R48, RZ, RZ, 0x1 ;  /* 0x00000001ff307424 */ /* 0x000fe200078e00ff */
[----:B-----5:R-:W-:Y:S01]  /*0770*/  FSETP.GEU.AND P4, PT, |R37|, 6.5827683646048100446e-37, PT ;  /* 0x036000002500780b */ /* 0x020fe20003f8e200 */
[----:B------:R-:W-:Y:S01]  /*0780*/  BSSY B0, `(.L_x_50) ;  /* 0x0000015000007945 */ /* 0x000fe20003800000 */
[----:B--2---:R-:W-:-:S06]  /*0790*/  FMUL.FTZ R44, R46, 1 ;  /* 0x3f8000002e2c7820 */ /* 0x004fcc0000410000 */
[----:B------:R-:W0:Y:S08]  /*07a0*/  F2F.F64.F32 R44, R44 ;  /* 0x0000002c002c7310 */ /* 0x000e300000201800 */
[----:B0-----:R-:W0:Y:S02]  /*07b0*/  MUFU.RCP64H R49, R45 ;  /* 0x0000002d00317308 */ /* 0x001e240000001800 */
[----:B0-----:R-:W0:-:S06]  /*07c0*/  DFMA R50, -R44, R48, 1 ;  /* 0x3ff000002c32742b */ /* 0x001e0c0000000130 */
[----:B0-----:R-:W0:-:S06]  /*07d0*/  DFMA R50, R50, R50, R50 ;  /* 0x000000323232722b */ /* 0x001e0c0000000032 */
[----:B0-----:R-:W0:-:S06]  /*07e0*/  DFMA R50, R48, R50, R48 ;  /* 0x000000323032722b */ /* 0x001e0c0000000030 */
[----:B0-----:R-:W0:-:S06]  /*07f0*/  DFMA R48, -R44, R50, 1 ;  /* 0x3ff000002c30742b */ /* 0x001e0c0000000132 */
[----:B0-----:R-:W0:-:S06]  /*0800*/  DFMA R48, R50, R48, R50 ;  /* 0x000000303230722b */ /* 0x001e0c0000000032 */
[----:B0-----:R-:W0:-:S06]  /*0810*/  DMUL R50, R36, R48 ;  /* 0x0000003024327228 */ /* 0x001e0c0000000000 */
[----:B0-----:R-:W0:-:S06]  /*0820*/  DFMA R46, -R44, R50, R36 ;  /* 0x000000322c2e722b */ /* 0x001e0c0000000124 */
[----:B0-----:R-:W0:-:S10]  /*0830*/  DFMA R46, R48, R46, R50 ;  /* 0x0000002e302e722b */ /* 0x001e140000000032 */
[----:B0-----:R-:W-:-:S05]  /*0840*/  FFMA R48, RZ, R45, R47 ;  /* 0x0000002dff307223 */ /* 0x001fca000000002f */
[----:B------:R-:W-:-:S13]  /*0850*/  FSETP.GT.AND P5, PT, |R48|, 1.469367938527859385e-39, PT ;  /* 0x001000003000780b */ /* 0x000fda0003fa4200 */
[----:B------:R-:W-:Y:S05]  /*0860*/  @P5 BRA P4, `(.L_x_51) ;  /* 0x0000006000005947 */ /* 0x000fea0002000000 */
[----:B------:R-:W-:Y:S01]  /*0870*/  IMAD.MOV.U32 R46, RZ, RZ, R36 ;  /* 0x000000ffff2e7224 */ /* 0x000fe200078e0024 */
[----:B------:R-:W-:Y:S01]  /*0880*/  MOV R56, 0x8d0 ;  /* 0x000008d000387802 */ /* 0x000fe20000000f00 */
[----:B------:R-:W-:Y:S02]  /*0890*/  IMAD.MOV.U32 R47, RZ, RZ, R37 ;  /* 0x000000ffff2f7224 */ /* 0x000fe400078e0025 */
[----:B------:R-:W-:Y:S02]  /*08a0*/  IMAD.MOV.U32 R48, RZ, RZ, R44 ;  /* 0x000000ffff307224 */ /* 0x000fe400078e002c */
[----:B------:R-:W-:Y:S02]  /*08b0*/  IMAD.MOV.U32 R49, RZ, RZ, R45 ;  /* 0x000000ffff317224 */ /* 0x000fe400078e002d */
[----:B-1----:R-:W-:Y:S05]  /*08c0*/  CALL.REL.NOINC `($__internal_0_$__cuda_sm20_div_rn_f64_full) ;  /* 0x0000186000007944 */ /* 0x002fea0003c00000 */
.L_x_51:
[----:B------:R-:W-:Y:S05]  /*08d0*/  BSYNC B0 ;  /* 0x0000000000007941 */ /* 0x000fea0003800000 */
.L_x_50:
[----:B------:R-:W0:Y:S01]  /*08e0*/  MUFU.RCP64H R37, R45 ;  /* 0x0000002d00257308 */ /* 0x000e220000001800 */
[----:B------:R-:W-:Y:S01]  /*08f0*/  IMAD.MOV.U32 R36, RZ, RZ, 0x1 ;  /* 0x00000001ff247424 */ /* 0x000fe200078e00ff */
[----:B------:R-:W-:Y:S01]  /*0900*/  ULDC.S8 UR4, c[0x0][0xdd9] ;  /* 0x0003764000047ab9 */ /* 0x000fe20000000200 */
[----:B------:R-:W-:Y:S01]  /*0910*/  DSETP.NEU.AND P5, PT, RZ, c[0x0][0xdb0], PT ;  /* 0x00036c00ff00762a */ /* 0x000fe20003fad000 */
[----:B------:R-:W-:Y:S01]  /*0920*/  ISETP.NE.AND P4, PT, RZ, UR4, PT ;  /* 0x00000004ff007c0c */ /* 0x000fe2000bf85270 */
[----:B------:R-:W-:Y:S01]  /*0930*/  BSSY B0, `(.L_x_52) ;  /* 0x000001e000007945 */ /* 0x000fe20003800000 */
[----:B------:R-:W-:Y:S01]  /*0940*/  FSETP.GEU.AND P6, PT, |R39|, 6.5827683646048100446e-37, PT ;  /* 0x036000002700780b */ /* 0x000fe20003fce200 */
[----:B0-----:R-:W0:-:S06]  /*0950*/  DFMA R48, -R44, R36, 1 ;  /* 0x3ff000002c30742b */ /* 0x001e0c0000000124 */
[----:B0-----:R-:W0:-:S06]  /*0960*/  DFMA R48, R48, R48, R48 ;  /* 0x000000303030722b */ /* 0x001e0c0000000030 */
[----:B0-----:R-:W0:-:S04]  /*0970*/  DFMA R48, R36, R48, R36 ;  /* 0x000000302430722b */ /* 0x001e080000000024 */
[----:B------:R-:W-:-:S04]  /*0980*/  DADD R36, -RZ, -R46 ;  /* 0x00000000ff247229 */ /* 0x000fc8000000092e */
[----:B0-----:R-:W0:-:S06]  /*0990*/  DFMA R50, -R44, R48, 1 ;  /* 0x3ff000002c32742b */ /* 0x001e0c0000000130 */
[----:B0-----:R-:W0:Y:S01]  /*09a0*/  DFMA R54, R48, R50, R48 ;  /* 0x000000323036722b */ /* 0x001e220000000030 */
[----:B------:R-:W-:Y:S02]  /*09b0*/  FSEL R52, R46, R36, !P4 ;  /* 0x000000242e347208 */ /* 0x000fe40006000000 */
[----:B------:R-:W-:-:S03]  /*09c0*/  FSEL R53, R47, R37, !P4 ;  /* 0x000000252f357208 */ /* 0x000fc60006000000 */
[----:B0-----:R-:W0:-:S04]  /*09d0*/  DMUL R48, R38, R54 ;  /* 0x0000003626307228 */ /* 0x001e080000000000 */
[----:B------:R-:W-:-:S04]  /*09e0*/  DFMA R36, R42, c[0x0][0xdb0], R52 ;  /* 0x00036c002a247a2b */ /* 0x000fc80000000034 */
[----:B0-----:R-:W0:-:S06]  /*09f0*/  DFMA R50, -R44, R48, R38 ;  /* 0x000000302c32722b */ /* 0x001e0c0000000126 */
[----:B0-----:R0:W2:Y:S02]  /*0a00*/  DFMA R48, R54, R50, R48 ;  /* 0x000000323630722b */ /* 0x0010a40000000030 */
[----:B0-----:R-:W-:Y:S01]  /*0a10*/  FSEL R54, R36, R52, P5 ;  /* 0x0000003424367208 */ /* 0x001fe20002800000 */
[----:B------:R-:W-:Y:S01]  /*0a20*/  IMAD.MOV.U32 R36, RZ, RZ, R46 ;  /* 0x000000ffff247224 */ /* 0x000fe200078e002e */
[----:B------:R-:W-:Y:S01]  /*0a30*/  FSEL R55, R37, R53, P5 ;  /* 0x0000003525377208 */ /* 0x000fe20002800000 */
[----:B------:R-:W-:-:S05]  /*0a40*/  IMAD.MOV.U32 R37, RZ, RZ, R47 ;  /* 0x000000ffff257224 */ /* 0x000fca00078e002f */
[----:B--2---:R-:W-:Y:S01]  /*0a50*/  FFMA R50, RZ, R45, R49 ;  /* 0x0000002dff327223 */ /* 0x004fe20000000031 */
[----:B-1----:R0:W1:-:S04]  /*0a60*/  DFMA R54, -R4, R54, R42 ;  /* 0x000000360436722b */ /* 0x002048000000012a */
[----:B------:R-:W-:-:S13]  /*0a70*/  FSETP.GT.AND P5, PT, |R50|, 1.469367938527859385e-39, PT ;  /* 0x001000003200780b */ /* 0x000fda0003fa4200 */
[----:B------:R-:W-:Y:S05]  /*0a80*/  @P5 BRA P6, `(.L_x_53) ;  /* 0x0000008000005947 */ /* 0x000fea0003000000 */
[----:B01----:R-:W-:Y:S01]  /*0a90*/  IMAD.MOV.U32 R46, RZ, RZ, R38 ;  /* 0x000000ffff2e7224 */ /* 0x003fe200078e0026 */
[----:B------:R-:W-:Y:S01]  /*0aa0*/  MOV R56, 0xaf0 ;  /* 0x00000af000387802 */ /* 0x000fe20000000f00 */
[----:B------:R-:W-:Y:S02]  /*0ab0*/  IMAD.MOV.U32 R47, RZ, RZ, R39 ;  /* 0x000000ffff2f7224 */ /* 0x000fe400078e0027 */
[----:B------:R-:W-:Y:S02]  /*0ac0*/  IMAD.MOV.U32 R48, RZ, RZ, R44 ;  /* 0x000000ffff307224 */ /* 0x000fe400078e002c */
[----:B------:R-:W-:Y:S02]  /*0ad0*/  IMAD.MOV.U32 R49, RZ, RZ, R45 ;  /* 0x000000ffff317224 */ /* 0x000fe400078e002d */
[----:B------:R-:W-:Y:S05]  /*0ae0*/  CALL.REL.NOINC `($__internal_0_$__cuda_sm20_div_rn_f64_full) ;  /* 0x0000164000007944 */ /* 0x000fea0003c00000 */
[----:B------:R-:W-:Y:S02]  /*0af0*/  IMAD.MOV.U32 R48, RZ, RZ, R46 ;  /* 0x000000ffff307224 */ /* 0x000fe400078e002e */
[----:B------:R-:W-:Y:S02]  /*0b00*/  IMAD.MOV.U32 R49, RZ, RZ, R47 ;  /* 0x000000ffff317224 */ /* 0x000fe400078e002f */
.L_x_53:
[----:B01----:R-:W-:Y:S05]  /*0b10*/  BSYNC B0 ;  /* 0x0000000000007941 */ /* 0x003fea0003800000 */
.L_x_52:
[----:B------:R-:W0:Y:S01]  /*0b20*/  MUFU.RCP64H R39, R45 ;  /* 0x0000002d00277308 */ /* 0x000e220000001800 */
[----:B------:R-:W-:Y:S01]  /*0b30*/  IMAD.MOV.U32 R38, RZ, RZ, 0x1 ;  /* 0x00000001ff267424 */ /* 0x000fe200078e00ff */
[----:B------:R-:W-:Y:S01]  /*0b40*/  DSETP.NEU.AND P5, PT, RZ, c[0x0][0xdb0], PT ;  /* 0x00036c00ff00762a */ /* 0x000fe20003fad000 */
[----:B------:R-:W-:Y:S01]  /*0b50*/  FSETP.GEU.AND P6, PT, |R15|, 6.5827683646048100446e-37, PT ;  /* 0x036000000f00780b */ /* 0x000fe20003fce200 */
[----:B------:R-:W-:Y:S03]  /*0b60*/  BSSY B0, `(.L_x_54) ;  /* 0x000001d000007945 */ /* 0x000fe60003800000 */
        /* <DEDUP_REMOVED lines=11> */
[----:B0-----:R-:W0:Y:S01]  /*0c20*/  DFMA R42, R52, R46, R42 ;  /* 0x0000002e342a722b */ /* 0x001e22000000002a */
[----:B------:R-:W-:Y:S01]  /*0c30*/  FSEL R58, R38, R50, P5 ;  /* 0x00000032263a7208 */ /* 0x000fe20002800000 */
[----:B------:R-:W-:Y:S01]  /*0c40*/  IMAD.MOV.U32 R38, RZ, RZ, R48 ;  /* 0x000000ffff267224 */ /* 0x000fe200078e0030 */
[----:B------:R-:W-:Y:S01]  /*0c50*/  FSEL R59, R39, R51, P5 ;  /* 0x00000033273b7208 */ /* 0x000fe20002800000 */
[----:B------:R-:W-:-:S05]  /*0c60*/  IMAD.MOV.U32 R39, RZ, RZ, R49 ;  /* 0x000000ffff277224 */ /* 0x000fca00078e0031 */
[----:B------:R1:W2:Y:S01]  /*0c70*/  DFMA R58, -R4, R58, R10 ;  /* 0x0000003a043a722b */ /* 0x0002a2000000010a */
[----:B0-----:R-:W-:-:S05]  /*0c80*/  FFMA R46, RZ, R45, R43 ;  /* 0x0000002dff2e7223 */ /* 0x001fca000000002b */
[----:B------:R-:W-:-:S13]  /*0c90*/  FSETP.GT.AND P5, PT, |R46|, 1.469367938527859385e-39, PT ;  /* 0x001000002e00780b */ /* 0x000fda0003fa4200 */
[----:B------:R-:W-:Y:S05]  /*0ca0*/  @P5 BRA P6, `(.L_x_55) ;  /* 0x0000008000005947 */ /* 0x000fea0003000000 */
[----:B-12---:R-:W-:Y:S01]  /*0cb0*/  IMAD.MOV.U32 R46, RZ, RZ, R14 ;  /* 0x000000ffff2e7224 */ /* 0x006fe200078e000e */
[----:B------:R-:W-:Y:S01]  /*0cc0*/  MOV R56, 0xd10 ;  /* 0x00000d1000387802 */ /* 0x000fe20000000f00 */
[----:B------:R-:W-:Y:S02]  /*0cd0*/  IMAD.MOV.U32 R47, RZ, RZ, R15 ;  /* 0x000000ffff2f7224 */ /* 0x000fe400078e000f */
[----:B------:R-:W-:Y:S02]  /*0ce0*/  IMAD.MOV.U32 R48, RZ, RZ, R44 ;  /* 0x000000ffff307224 */ /* 0x000fe400078e002c */
[----:B------:R-:W-:Y:S02]  /*0cf0*/  IMAD.MOV.U32 R49, RZ, RZ, R45 ;  /* 0x000000ffff317224 */ /* 0x000fe400078e002d */
[----:B------:R-:W-:Y:S05]  /*0d00*/  CALL.REL.NOINC `($__internal_0_$__cuda_sm20_div_rn_f64_full) ;  /* 0x0000142000007944 */ /* 0x000fea0003c00000 */
[----:B------:R-:W-:Y:S02]  /*0d10*/  IMAD.MOV.U32 R42, RZ, RZ, R46 ;  /* 0x000000ffff2a7224 */ /* 0x000fe400078e002e */
[----:B------:R-:W-:Y:S02]  /*0d20*/  IMAD.MOV.U32 R43, RZ, RZ, R47 ;  /* 0x000000ffff2b7224 */ /* 0x000fe400078e002f */
.L_x_55:
[----:B-12---:R-:W-:Y:S05]  /*0d30*/  BSYNC B0 ;  /* 0x0000000000007941 */ /* 0x006fea0003800000 */
.L_x_54:
        /* <DEDUP_REMOVED lines=16> */
[----:B0-----:R0:W1:Y:S01]  /*0e40*/  DFMA R46, R50, R46, R14 ;  /* 0x0000002e322e722b */ /* 0x001062000000000e */
[----:B------:R-:W-:Y:S01]  /*0e50*/  FSEL R60, R10, R48, P5 ;  /* 0x000000300a3c7208 */ /* 0x000fe20002800000 */
[----:B0-----:R-:W-:Y:S01]  /*0e60*/  IMAD.MOV.U32 R14, RZ, RZ, R42 ;  /* 0x000000ffff0e7224 */ /* 0x001fe200078e002a */
[----:B------:R-:W-:Y:S01]  /*0e70*/  FSEL R61, R11, R49, P5 ;  /* 0x000000310b3d7208 */ /* 0x000fe20002800000 */
[----:B------:R-:W-:-:S05]  /*0e80*/  IMAD.MOV.U32 R15, RZ, RZ, R43 ;  /* 0x000000ffff0f7224 */ /* 0x000fca00078e002b */
[----:B------:R0:W2:Y:S01]  /*0e90*/  DFMA R60, -R4, R60, R12 ;  /* 0x0000003c043c722b */ /* 0x0000a2000000010c */
[----:B-1----:R-:W-:-:S05]  /*0ea0*/  FFMA R10, RZ, R45, R47 ;  /* 0x0000002dff0a7223 */ /* 0x002fca000000002f */
[----:B------:R-:W-:-:S13]  /*0eb0*/  FSETP.GT.AND P5, PT, |R10|, 1.469367938527859385e-39, PT ;  /* 0x001000000a00780b */ /* 0x000fda0003fa4200 */
[----:B------:R-:W-:Y:S05]  /*0ec0*/  @P5 BRA P6, `(.L_x_57) ;  /* 0x0000006000005947 */ /* 0x000fea0003000000 */
[----:B0-2---:R-:W-:Y:S01]  /*0ed0*/  IMAD.MOV.U32 R46, RZ, RZ, R18 ;  /* 0x000000ffff2e7224 */ /* 0x005fe200078e0012 */
[----:B------:R-:W-:Y:S01]  /*0ee0*/  MOV R56, 0xf30 ;  /* 0x00000f3000387802 */ /* 0x000fe20000000f00 */
[----:B------:R-:W-:Y:S02]  /*0ef0*/  IMAD.MOV.U32 R47, RZ, RZ, R19 ;  /* 0x000000ffff2f7224 */ /* 0x000fe400078e0013 */
[----:B------:R-:W-:Y:S02]  /*0f00*/  IMAD.MOV.U32 R48, RZ, RZ, R44 ;  /* 0x000000ffff307224 */ /* 0x000fe400078e002c */
[----:B------:R-:W-:Y:S02]  /*0f10*/  IMAD.MOV.U32 R49, RZ, RZ, R45 ;  /* 0x000000ffff317224 */ /* 0x000fe400078e002d */
[----:B------:R-:W-:Y:S05]  /*0f20*/  CALL.REL.NOINC `($__internal_0_$__cuda_sm20_div_rn_f64_full) ;  /* 0x0000120000007944 */ /* 0x000fea0003c00000 */
.L_x_57:
[----:B0-2---:R-:W-:Y:S05]  /*0f30*/  BSYNC B0 ;  /* 0x0000000000007941 */ /* 0x005fea0003800000 */
.L_x_56:
[----:B------:R-:W0:Y:S01]  /*0f40*/  DADD R10, -RZ, -R46 ;  /* 0x00000000ff0a7229 */ /* 0x000e22000000092e */
[----:B------:R-:W-:Y:S02]  /*0f50*/  IMAD.MOV.U32 R18, RZ, RZ, R46 ;  /* 0x000000ffff127224 */ /* 0x000fe400078e002e */
[----:B------:R-:W-:Y:S01]  /*0f60*/  IMAD.MOV.U32 R19, RZ, RZ, R47 ;  /* 0x000000ffff137224 */ /* 0x000fe200078e002f */
[----:B------:R-:W-:-:S06]  /*0f70*/  DSETP.NEU.AND P5, PT, RZ, c[0x0][0xdb0], PT ;  /* 0x00036c00ff00762a */ /* 0x000fcc0003fad000 */
[----:B0-----:R-:W-:Y:S02]  /*0f80*/  FSEL R12, R46, R10, !P4 ;  /* 0x0000000a2e0c7208 */ /* 0x001fe40006000000 */
[----:B------:R-:W-:-:S06]  /*0f90*/  FSEL R13, R47, R11, !P4 ;  /* 0x0000000b2f0d7208 */ /* 0x000fcc0006000000 */
[----:B------:R-:W0:-:S10]  /*0fa0*/  DFMA R10, R16, c[0x0][0xdb0], R12 ;  /* 0x00036c00100a7a2b */ /* 0x000e14000000000c */
[----:B0-----:R-:W-:Y:S02]  /*0fb0*/  FSEL R44, R10, R12, P5 ;  /* 0x0000000c0a2c7208 */ /* 0x001fe40002800000 */
[----:B------:R-:W-:-:S06]  /*0fc0*/  FSEL R45, R11, R13, P5 ;  /* 0x0000000d0b2d7208 */ /* 0x000fcc0002800000 */
[----:B------:R0:W1:Y:S01]  /*0fd0*/  DFMA R44, -R4, R44, R16 ;  /* 0x0000002c042c722b */ /* 0x0000620000000110 */
[----:B------:R-:W-:Y:S05]  /*0fe0*/  BRA `(.L_x_58) ;  /* 0x0000023000007947 */ /* 0x000fea0003800000 */
.L_x_49:
[----:B0-----:R-:W-:Y:S02]  /*0ff0*/  ULDC.S8 UR4, c[0x0][0xdd9] ;  /* 0x0003764000047ab9 */ /* 0x001fe40000000200 */
[----:B------:R-:W-:-:S13]  /*1000*/  ISETP.NE.AND P4, PT, RZ, UR4, PT ;  /* 0x00000004ff007c0c */ /* 0x000fda000bf85270 */
[----:B------:R-:W-:Y:S05]  /*1010*/  @!P4 BRA `(.L_x_59) ;  /* 0x000000f00000c947 */ /* 0x000fea0003800000 */
[----:B------:R-:W0:-:S14]  /*1020*/  DSETP.NEU.AND P4, PT, RZ, c[0x0][0xdb0], PT ;  /* 0x00036c00ff00762a */ /* 0x000e1c0003f8d000 */
[----:B01---5:R0:W1:-:S04]  /*1030*/  @!P4 DFMA R54, R36, R4, R42 ;  /* 0x000000042436c22b */ /* 0x023048000000002a */
[----:B------:R0:W2:-:S04]  /*1040*/  @!P4 DFMA R58, R38, R4, R10 ;  /* 0x00000004263ac22b */ /* 0x000088000000000a */
[----:B------:R0:W3:-:S04]  /*1050*/  @!P4 DFMA R60, R14, R4, R12 ;  /* 0x000000040e3cc22b */ /* 0x0000c8000000000c */
[----:B------:R0:W4:Y:S01]  /*1060*/  @!P4 DFMA R44, R18, R4, R16 ;  /* 0x00000004122cc22b */ /* 0x0001220000000010 */
[----:B------:R-:W-:Y:S05]  /*1070*/  @!P4 BRA `(.L_x_58) ;  /* 0x000001a00000c947 */ /* 0x000fea0003800000 */
[----:B-123--:R-:W1:-:S04]  /*1080*/  DFMA R54, R42, c[0x0][0xdb0], -R36 ;  /* 0x00036c002a367a2b */ /* 0x00ee480000000824 */
[----:B------:R-:W2:-:S04]  /*1090*/  DFMA R58, R10, c[0x0][0xdb0], -R38 ;  /* 0x00036c000a3a7a2b */ /* 0x000e880000000826 */
[----:B-1----:R-:W-:-:S04]  /*10a0*/  DFMA R54, R54, -R4, R42 ;  /* 0x800000043636722b */ /* 0x002fc8000000002a */
[----:B------:R-:W1:-:S04]  /*10b0*/  DFMA R60, R12, c[0x0][0xdb0], -R14 ;  /* 0x00036c000c3c7a2b */ /* 0x000e48000000080e */
[----:B0-----:R-:W0:-:S04]  /*10c0*/  DFMA R42, R16, c[0x0][0xdb0], -R18 ;  /* 0x00036c00102a7a2b */ /* 0x001e080000000812 */
[----:B--2---:R2:W3:-:S04]  /*10d0*/  DFMA R58, R58, -R4, R10 ;  /* 0x800000043a3a722b */ /* 0x0044c8000000000a */
[----:B-1----:R2:W1:-:S04]  /*10e0*/  DFMA R60, R60, -R4, R12 ;  /* 0x800000043c3c722b */ /* 0x002448000000000c */
[----:B0---4-:R2:W0:Y:S01]  /*10f0*/  DFMA R44, R42, -R4, R16 ;  /* 0x800000042a2c722b */ /* 0x0114220000000010 */
[----:B------:R-:W-:Y:S05]  /*1100*/  BRA `(.L_x_58) ;  /* 0x0000011000007947 */ /* 0x000fea0003800000 */
.L_x_59:
[----:B-----5:R-:W-:-:S04]  /*1110*/  DFMA R44, R42, c[0x0][0xdb0], R36 ;  /* 0x00036c002a2c7a2b */ /* 0x020fc80000000024 */
[----:B------:R-:W-:-:S04]  /*1120*/  DFMA R46, R10, c[0x0][0xdb0], R38 ;  /* 0x00036c000a2e7a2b */ /* 0x000fc80000000026 */
[----:B------:R-:W-:-:S04]  /*1130*/  DFMA R48, R12, c[0x0][0xdb0], R14 ;  /* 0x00036c000c307a2b */ /* 0x000fc8000000000e */
[----:B------:R-:W-:-:S04]  /*1140*/  DFMA R50, R16, c[0x0][0xdb0], R18 ;  /* 0x00036c0010327a2b */ /* 0x000fc80000000012 */
[----:B------:R-:W0:-:S06]  /*1150*/  DSETP.NEU.AND P4, PT, RZ, c[0x0][0xdb0], PT ;  /* 0x00036c00ff00762a */ /* 0x000e0c0003f8d000 */
[----:B0-----:R-:W-:Y:S02]  /*1160*/  FSEL R54, R44, R36, P4 ;  /* 0x000000242c367208 */ /* 0x001fe40002000000 */
[----:B------:R-:W-:Y:S02]  /*1170*/  FSEL R55, R45, R37, P4 ;  /* 0x000000252d377208 */ /* 0x000fe40002000000 */
[----:B------:R-:W-:Y:S02]  /*1180*/  FSEL R58, R46, R38, P4 ;  /* 0x000000262e3a7208 */ /* 0x000fe40002000000 */
[----:B------:R-:W-:Y:S02]  /*1190*/  FSEL R59, R47, R39, P4 ;  /* 0x000000272f3b7208 */ /* 0x000fe40002000000 */
[----:B------:R-:W-:Y:S01]  /*11a0*/  FSEL R60, R48, R14, P4 ;  /* 0x0000000e303c7208 */ /* 0x000fe20002000000 */
[----:B-1----:R0:W1:Y:S01]  /*11b0*/  DFMA R54, -R4, R54, R42 ;  /* 0x000000360436722b */ /* 0x002062000000012a */
[----:B------:R-:W-:-:S02]  /*11c0*/  FSEL R61, R49, R15, P4 ;  /* 0x0000000f313d7208 */ /* 0x000fc40002000000 */
[----:B------:R-:W-:Y:S01]  /*11d0*/  FSEL R44, R50, R18, P4 ;  /* 0x00000012322c7208 */ /* 0x000fe20002000000 */
[----:B------:R0:W2:Y:S01]  /*11e0*/  DFMA R58, -R4, R58, R10 ;  /* 0x0000003a043a722b */ /* 0x0000a2000000010a */
[----:B------:R-:W-:-:S03]  /*11f0*/  FSEL R45, R51, R19, P4 ;  /* 0x00000013332d7208 */ /* 0x000fc60002000000 */
[----:B------:R0:W3:-:S04]  /*1200*/  DFMA R60, -R4, R60, R12 ;  /* 0x0000003c043c722b */ /* 0x0000c8000000010c */
[----:B------:R0:W4:-:S04]  /*1210*/  DFMA R44, -R4, R44, R16 ;  /* 0x0000002c042c722b */ /* 0x0001080000000110 */
.L_x_58:
[----:B-123--:R1:W-:Y:S01]  /*1220*/  @P0 STG.E.64 [R20.64], R54 ;  /* 0x0000003614000986 */ /* 0x00e3e2000c101b06 */
[----:B------:R-:W-:-:S03]  /*1230*/  ISETP.NE.AND P4, PT, R66, RZ, PT ;  /* 0x000000ff4200720c */ /* 0x000fc60003f85270 */
[----:B------:R1:W-:Y:S04]  /*1240*/  @P1 STG.E.64 [R24.64], R58 ;  /* 0x0000003a18001986 */ /* 0x0003e8000c101b06 */
[----:B------:R1:W-:Y:S04]  /*1250*/  @P2 STG.E.64 [R28.64], R60 ;  /* 0x0000003c1c002986 */ /* 0x0003e8000c101b06 */
[----:B0---4-:R1:W-:Y:S02]  /*1260*/  @P3 STG.E.64 [R32.64], R44 ;  /* 0x0000002c20003986 */ /* 0x0113e4000c101b06 */
[----:B------:R-:W-:Y:S05]  /*1270*/  @!P4 BRA `(.L_x_60) ;  /* 0x000000400000c947 */ /* 0x000fea0003800000 */
[----:B------:R0:W-:Y:S04]  /*1280*/  @P0 STG.E.64 [R22.64], R36 ;  /* 0x0000002416000986 */ /* 0x0001e8000c101b06 */
[----:B------:R0:W-:Y:S04]  /*1290*/  @P1 STG.E.64 [R26.64], R38 ;  /* 0x000000261a001986 */ /* 0x0001e8000c101b06 */
[----:B------:R0:W-:Y:S04]  /*12a0*/  @P2 STG.E.64 [R30.64], R14 ;  /* 0x0000000e1e002986 */ /* 0x0001e8000c101b06 */
[----:B------:R0:W-:Y:S02]  /*12b0*/  @P3 STG.E.64 [R34.64], R18 ;  /* 0x0000001222003986 */ /* 0x0001e4000c101b06 */
.L_x_60:
[----:B------:R-:W-:-:S04]  /*12c0*/  IMAD.MOV.U32 R10, RZ, RZ, c[0x0][0x0] ;  /* 0x00000000ff0a7624 */ /* 0x000fc800078e00ff */
[----:B------:R-:W-:-:S04]  /*12d0*/  IMAD R10, R10, 0x4, R41 ;  /* 0x000000040a0a7824 */ /* 0x000fc800078e0229 */
[--C-:B------:R-:W-:Y:S01]  /*12e0*/  IMAD.MOV.U32 R41, RZ, RZ, R10.reuse ;  /* 0x000000ffff297224 */ /* 0x100fe200078e000a */
[----:B------:R-:W-:Y:S02]  /*12f0*/  ISETP.GT.U32.AND P0, PT, R0, R10, PT ;  /* 0x0000000a0000720c */ /* 0x000fe40003f04070 */
[----:B-1----:R-:W-:Y:S02]  /*1300*/  SHF.R.S32.HI R21, RZ, 0x1f, R10 ;  /* 0x0000001fff157819 */ /* 0x002fe4000001140a */
[----:B------:R-:W-:Y:S02]  /*1310*/  ISETP.LT.AND P1, PT, R10, 0x10000, PT ;  /* 0x000100000a00780c */ /* 0x000fe40003f21270 */
[----:B------:R-:W-:-:S13]  /*1320*/  ISETP.GT.AND.EX P0, PT, R8, R21, PT, P0 ;  /* 0x000000150800720c */ /* 0x000fda0003f04300 */
[----:B------:R-:W-:Y:S05]  /*1330*/  @P0 BRA P1, `(.L_x_61) ;  /* 0xffffef9000000947 */ /* 0x000fea000083ffff */
[----:B------:R-:W-:Y:S05]  /*1340*/  EXIT ;  /* 0x000000000000794d */ /* 0x000fea0003800000 */
.L_x_48:
[----:B0-----:R-:W0:Y:S02]  /*1350*/  S2R R12, SR_TID.X ;  /* 0x00000000000c7919 */ /* 0x001e240000002100 */
[----:B0-----:R-:W-:-:S05]  /*1360*/  IMAD.WIDE.U32 R10, R12, 0x4, RZ ;  /* 0x000000040c0a7825 */ /* 0x001fca00078e00ff */
[----:B------:R-:W-:-:S04]  /*1370*/  ISETP.GE.U32.AND P0, PT, R10, R0, PT ;  /* 0x000000000a00720c */ /* 0x000fc80003f06070 */
[----:B------:R-:W-:-:S04]  /*1380*/  ISETP.GE.AND.EX P0, PT, R11, R8, PT, P0 ;  /* 0x000000080b00720c */ /* 0x000fc80003f06300 */
[----:B------:R-:W-:-:S13]  /*1390*/  ISETP.GT.U32.OR P0, PT, R12, 0x3fff, P0 ;  /* 0x00003fff0c00780c */ /* 0x000fda0000704470 */
[----:B------:R-:W-:Y:S05]  /*13a0*/  @P0 EXIT ;  /* 0x000000000000094d */ /* 0x000fea0003800000 */
[----:B------:R-:W-:Y:S01]  /*13b0*/  ISETP.NE.U32.AND P0, PT, RZ, c[0x0][0xde0], PT ;  /* 0x00037800ff007a0c */ /* 0x000fe20003f05070 */
[----:B------:R-:W-:Y:S02]  /*13c0*/  IMAD.MOV.U32 R10, RZ, RZ, R12 ;  /* 0x000000ffff0a7224 */ /* 0x000fe400078e000c */
[----:B------:R-:W-:Y:S01]  /*13d0*/  IMAD.MOV.U32 R13, RZ, RZ, RZ ;  /* 0x000000ffff0d7224 */ /* 0x000fe200078e00ff */
[----:B------:R-:W-:-:S13]  /*13e0*/  ISETP.NE.AND.EX P0, PT, RZ, c[0x0][0xde4], PT, P0 ;  /* 0x00037900ff007a0c */ /* 0x000fda0003f05300 */
[----:B------:R-:W-:Y:S05]  /*13f0*/  @!P0 BRA `(.L_x_62) ;  /* 0x000009e000008947 */ /* 0x000fea0003800000 */
.L_x_71:
[----:B0-----:R-:W-:Y:S02]  /*1400*/  IMAD.MOV.U32 R28, RZ, RZ, c[0x0][0xde0] ;  /* 0x00037800ff1c7624 */ /* 0x001fe400078e00ff */
[----:B------:R-:W-:-:S05]  /*1410*/  IMAD.MOV.U32 R29, RZ, RZ, c[0x0][0xde4] ;  /* 0x00037900ff1d7624 */ /* 0x000fca00078e00ff */
[----:B------:R-:W2:Y:S01]  /*1420*/  LDG.E R28, [R28.64] ;  /* 0x000000061c1c7981 */ /* 0x000ea2000c1e1900 */
[C---:B------:R-:W-:Y:S01]  /*1430*/  IMAD.SHL.U32 R35, R12.reuse, 0x20, RZ ;  /* 0x000000200c237824 */ /* 0x040fe200078e00ff */
[----:B------:R-:W-:-:S04]  /*1440*/  SHF.L.U64.HI R9, R12, 0x5, R13 ;  /* 0x000000050c097819 */ /* 0x000fc8000001020d */
[----:B------:R-:W-:-:S05]  /*1450*/  IADD3 R32, P0, R6, R35, RZ ;  /* 0x0000002306207210 */ /* 0x000fca0007f1e0ff */
[----:B------:R-:W-:-:S05]  /*1460*/  IMAD.X R33, R7, 0x1, R9, P0 ;  /* 0x0000000107217824 */ /* 0x000fca00000e0609 */
[----:B------:R-:W3:Y:S01]  /*1470*/  LDG.E.128 R24, [R32.64] ;  /* 0x0000000620187981 */ /* 0x000ee2000c1e1d00 */
[----:B------:R-:W-:-:S03]  /*1480*/  IADD3 R34, P0, R2, R35, RZ ;  /* 0x0000002302227210 */ /* 0x000fc60007f1e0ff */
[----:B------:R0:W5:Y:S02]  /*1490*/  LDG.E.128 R20, [R32.64+0x10] ;  /* 0x0000100620147981 */ /* 0x000164000c1e1d00 */
[----:B------:R-:W-:-:S05]  /*14a0*/  IMAD.X R35, R3, 0x1, R9, P0 ;  /* 0x0000000103237824 */ /* 0x000fca00000e0609 */
[----:B------:R0:W5:Y:S04]  /*14b0*/  LDG.E.128 R12, [R34.64] ;  /* 0x00000006220c7981 */ /* 0x000168000c1e1d00 */
[----:B------:R0:W5:Y:S01]  /*14c0*/  LDG.E.128 R16, [R34.64+0x10] ;  /* 0x0000100622107981 */ /* 0x000162000c1e1d00 */
[----:B------:R-:W-:Y:S01]  /*14d0*/  BSSY B0, `(.L_x_63) ;  /* 0x0000019000007945 */ /* 0x000fe20003800000 */
[----:B--2---:R-:W-:-:S06]  /*14e0*/  FMUL.FTZ R36, R28, 1 ;  /* 0x3f8000001c247820 */ /* 0x004fcc0000410000 */
[----:B------:R-:W2:Y:S01]  /*14f0*/  F2F.F64.F32 R36, R36 ;  /* 0x0000002400247310 */ /* 0x000ea20000201800 */
[----:B------:R-:W-:-:S07]  /*1500*/  IMAD.MOV.U32 R28, RZ, RZ, 0x1 ;  /* 0x00000001ff1c7424 */ /* 0x000fce00078e00ff */
[----:B--2---:R-:W2:Y:S02]  /*1510*/  MUFU.RCP64H R29, R37 ;  /* 0x00000025001d7308 */ /* 0x004ea40000001800 */
[----:B--2---:R-:W2:-:S06]  /*1520*/  DFMA R30, -R36, R28, 1 ;  /* 0x3ff00000241e742b */ /* 0x004e8c000000011c */
[----:B--2---:R-:W2:-:S06]  /*1530*/  DFMA R30, R30, R30, R30 ;  /* 0x0000001e1e1e722b */ /* 0x004e8c000000001e */
[----:B--2---:R-:W2:-:S06]  /*1540*/  DFMA R30, R28, R30, R28 ;  /* 0x0000001e1c1e722b */ /* 0x004e8c000000001c */
[----:B--2---:R-:W2:-:S06]  /*1550*/  DFMA R28, -R36, R30, 1 ;  /* 0x3ff00000241c742b */ /* 0x004e8c000000011e */
[----:B--2---:R-:W3:-:S06]  /*1560*/  DFMA R28, R30, R28, R30 ;  /* 0x0000001c1e1c722b */ /* 0x004ecc000000001e */
[----:B---3--:R-:W2:-:S06]  /*1570*/  DMUL R30, R24, R28 ;  /* 0x0000001c181e7228 */ /* 0x008e8c0000000000 */
[----:B--2---:R-:W2:-:S06]  /*1580*/  DFMA R38, -R36, R30, R24 ;  /* 0x0000001e2426722b */ /* 0x004e8c0000000118 */
[----:B--2---:R-:W2:Y:S01]  /*1590*/  DFMA R28, R28, R38, R30 ;  /* 0x000000261c1c722b */ /* 0x004ea2000000001e */
[----:B------:R-:W-:-:S09]  /*15a0*/  FSETP.GEU.AND P1, PT, |R25|, 6.5827683646048100446e-37, PT ;  /* 0x036000001900780b */ /* 0x000fd20003f2e200 */
[----:B--2---:R-:W-:-:S05]  /*15b0*/  FFMA R9, RZ, R37, R29 ;  /* 0x00000025ff097223 */ /* 0x004fca000000001d */
[----:B------:R-:W-:-:S13]  /*15c0*/  FSETP.GT.AND P0, PT, |R9|, 1.469367938527859385e-39, PT ;  /* 0x001000000900780b */ /* 0x000fda0003f04200 */
[----:B------:R-:W-:Y:S05]  /*15d0*/  @P0 BRA P1, `(.L_x_64) ;  /* 0x0000008000000947 */ /* 0x000fea0000800000 */
[----:B0-----:R-:W-:Y:S01]  /*15e0*/  IMAD.MOV.U32 R46, RZ, RZ, R24 ;  /* 0x000000ffff2e7224 */ /* 0x001fe200078e0018 */
[----:B------:R-:W-:Y:S01]  /*15f0*/  MOV R56, 0x1640 ;  /* 0x0000164000387802 */ /* 0x000fe20000000f00 */
[----:B------:R-:W-:Y:S02]  /*1600*/  IMAD.MOV.U32 R47, RZ, RZ, R25 ;  /* 0x000000ffff2f7224 */ /* 0x000fe400078e0019 */
[----:B------:R-:W-:Y:S02]  /*1610*/  IMAD.MOV.U32 R48, RZ, RZ, R36 ;  /* 0x000000ffff307224 */ /* 0x000fe400078e0024 */
[----:B------:R-:W-:Y:S02]  /*1620*/  IMAD.MOV.U32 R49, RZ, RZ, R37 ;  /* 0x000000ffff317224 */ /* 0x000fe400078e0025 */
[----:B-1---5:R-:W-:Y:S05]  /*1630*/  CALL.REL.NOINC `($__internal_0_$__cuda_sm20_div_rn_f64_full) ;  /* 0x00000af000007944 */ /* 0x022fea0003c00000 */
[----:B------:R-:W-:Y:S02]  /*1640*/  IMAD.MOV.U32 R28, RZ, RZ, R46 ;  /* 0x000000ffff1c7224 */ /* 0x000fe400078e002e */
[----:B------:R-:W-:Y:S02]  /*1650*/  IMAD.MOV.U32 R29, RZ, RZ, R47 ;  /* 0x000000ffff1d7224 */ /* 0x000fe400078e002f */
.L_x_64:
[----:B0-----:R-:W-:Y:S05]  /*1660*/  BSYNC B0 ;  /* 0x0000000000007941 */ /* 0x001fea0003800000 */
.L_x_63:
[----:B------:R-:W0:Y:S01]  /*1670*/  MUFU.RCP64H R25, R37 ;  /* 0x0000002500197308 */ /* 0x000e220000001800 */
[----:B------:R-:W-:Y:S01]  /*1680*/  IMAD.MOV.U32 R24, RZ, RZ, 0x1 ;  /* 0x00000001ff187424 */ /* 0x000fe200078e00ff */
[----:B------:R-:W2:Y:S01]  /*1690*/  DADD R38, -RZ, -R28 ;  /* 0x00000000ff267229 */ /* 0x000ea2000000091c */
[----:B------:R-:W-:Y:S01]  /*16a0*/  ULDC.S8 UR4, c[0x0][0xdd9] ;  /* 0x0003764000047ab9 */ /* 0x000fe20000000200 */
[----:B------:R-:W-:Y:S01]  /*16b0*/  FSETP.GEU.AND P3, PT, |R27|, 6.5827683646048100446e-37, PT ;  /* 0x036000001b00780b */ /* 0x000fe20003f6e200 */
[----:B------:R-:W-:Y:S01]  /*16c0*/  BSSY B0, `(.L_x_65) ;  /* 0x000001c000007945 */ /* 0x000fe20003800000 */
[----:B------:R-:W-:Y:S01]  /*16d0*/  ISETP.NE.AND P0, PT, RZ, UR4, PT ;  /* 0x00000004ff007c0c */ /* 0x000fe2000bf05270 */
[----:B------:R-:W-:-:S05]  /*16e0*/  DSETP.NEU.AND P1, PT, RZ, c[0x0][0xdb0], PT ;  /* 0x00036c00ff00762a */ /* 0x000fca0003f2d000 */
[----:B--2---:R-:W-:Y:S02]  /*16f0*/  FSEL R38, R28, R38, !P0 ;  /* 0x000000261c267208 */ /* 0x004fe40004000000 */
[----:B------:R-:W-:Y:S01]  /*1700*/  FSEL R39, R29, R39, !P0 ;  /* 0x000000271d277208 */ /* 0x000fe20004000000 */
[----:B0-----:R-:W0:-:S06]  /*1710*/  DFMA R30, -R36, R24, 1 ;  /* 0x3ff00000241e742b */ /* 0x001e0c0000000118 */
[----:B0-----:R-:W0:-:S06]  /*1720*/  DFMA R30, R30, R30, R30 ;  /* 0x0000001e1e1e722b */ /* 0x001e0c000000001e */
[----:B0-----:R-:W0:-:S06]  /*1730*/  DFMA R30, R24, R30, R24 ;  /* 0x0000001e181e722b */ /* 0x001e0c0000000018 */
[----:B0-----:R-:W0:-:S06]  /*1740*/  DFMA R24, -R36, R30, 1 ;  /* 0x3ff000002418742b */ /* 0x001e0c000000011e */
[----:B0-----:R-:W0:-:S06]  /*1750*/  DFMA R40, R30, R24, R30 ;  /* 0x000000181e28722b */ /* 0x001e0c000000001e */
[----:B0-----:R-:W0:-:S06]  /*1760*/  DMUL R30, R26, R40 ;  /* 0x000000281a1e7228 */ /* 0x001e0c0000000000 */
[----:B0-----:R-:W0:-:S06]  /*1770*/  DFMA R24, -R36, R30, R26 ;  /* 0x0000001e2418722b */ /* 0x001e0c000000011a */
[----:B0-----:R-:W0:-:S04]  /*1780*/  DFMA R30, R40, R24, R30 ;  /* 0x00000018281e722b */ /* 0x001e08000000001e */
[----:B-----5:R-:W2:-:S06]  /*1790*/  DFMA R24, R12, c[0x0][0xdb0], R38 ;  /* 0x00036c000c187a2b */ /* 0x020e8c0000000026 */
[----:B0-----:R-:W-:-:S04]  /*17a0*/  FFMA R9, RZ, R37, R31 ;  /* 0x00000025ff097223 */ /* 0x001fc8000000001f */
[----:B--2---:R-:W-:Y:S02]  /*17b0*/  FSEL R38, R24, R38, P1 ;  /* 0x0000002618267208 */ /* 0x004fe40000800000 */
[----:B------:R-:W-:Y:S02]  /*17c0*/  FSETP.GT.AND P2, PT, |R9|, 1.469367938527859385e-39, PT ;  /* 0x001000000900780b */ /* 0x000fe40003f44200 */
[----:B------:R-:W-:-:S06]  /*17d0*/  FSEL R39, R25, R39, P1 ;  /* 0x0000002719277208 */ /* 0x000fcc0000800000 */
[----:B-1----:R0:W1:-:S05]  /*17e0*/  DMUL R38, R4, R38 ;  /* 0x0000002604267228 */ /* 0x00204a0000000000 */
        /* <DEDUP_REMOVED lines=9> */
.L_x_66:
[----:B01----:R-:W-:Y:S05]  /*1880*/  BSYNC B0 ;  /* 0x0000000000007941 */ /* 0x003fea0003800000 */
.L_x_65:
[----:B------:R-:W0:Y:S01]  /*1890*/  MUFU.RCP64H R25, R37 ;  /* 0x0000002500197308 */ /* 0x000e220000001800 */
[----:B------:R-:W-:Y:S01]  /*18a0*/  IMAD.MOV.U32 R24, RZ, RZ, 0x1 ;  /* 0x00000001ff187424 */ /* 0x000fe200078e00ff */
[----:B------:R-:W1:Y:S01]  /*18b0*/  DADD R40, -RZ, -R30 ;  /* 0x00000000ff287229 */ /* 0x000e62000000091e */
[----:B------:R-:W-:Y:S01]  /*18c0*/  FSETP.GEU.AND P3, PT, |R21|, 6.5827683646048100446e-37, PT ;  /* 0x036000001500780b */ /* 0x000fe20003f6e200 */
[----:B------:R-:W-:Y:S08]  /*18d0*/  BSSY B0, `(.L_x_67) ;  /* 0x000001a000007945 */ /* 0x000ff00003800000 */
[----:B-1----:R-:W-:-:S02]  /*18e0*/  FSEL R40, R30, R40, !P0 ;  /* 0x000000281e287208 */ /* 0x002fc40004000000 */
        /* <DEDUP_REMOVED lines=9> */
[----:B------:R-:W1:-:S06]  /*1980*/  DFMA R26, R14, c[0x0][0xdb0], R40 ;  /* 0x00036c000e1a7a2b */ /* 0x000e4c0000000028 */
[----:B0-----:R-:W-:-:S04]  /*1990*/  FFMA R9, RZ, R37, R25 ;  /* 0x00000025ff097223 */ /* 0x001fc80000000019 */
[----:B-1----:R-:W-:Y:S02]  /*19a0*/  FSEL R40, R26, R40, P1 ;  /* 0x000000281a287208 */ /* 0x002fe40000800000 */
[----:B------:R-:W-:Y:S02]  /*19b0*/  FSETP.GT.AND P2, PT, |R9|, 1.469367938527859385e-39, PT ;  /* 0x001000000900780b */ /* 0x000fe40003f44200 */
[----:B------:R-:W-:-:S06]  /*19c0*/  FSEL R41, R27, R41, P1 ;  /* 0x000000291b297208 */ /* 0x000fcc0000800000 */
[----:B------:R0:W1:-:S05]  /*19d0*/  DMUL R40, R4, R40 ;  /* 0x0000002804287228 */ /* 0x00004a0000000000 */
        /* <DEDUP_REMOVED lines=9> */
.L_x_68:
[----:B01----:R-:W-:Y:S05]  /*1a70*/  BSYNC B0 ;  /* 0x0000000000007941 */ /* 0x003fea0003800000 */
.L_x_67:
        /* <DEDUP_REMOVED lines=30> */
.L_x_70:
[----:B01----:R-:W-:Y:S05]  /*1c60*/  BSYNC B0 ;  /* 0x0000000000007941 */ /* 0x003fea0003800000 */
.L_x_69:
[----:B------:R-:W0:Y:S01]  /*1c70*/  DADD R22, -RZ, -R26 ;  /* 0x00000000ff167229 */ /* 0x000e22000000091a */
[----:B------:R-:W-:-:S03]  /*1c80*/  IADD3 R10, R10, c[0x0][0x0], RZ ;  /* 0x000000000a0a7a10 */ /* 0x000fc60007ffe0ff */
[----:B------:R-:W-:-:S04]  /*1c90*/  DADD R14, R14, -R40 ;  /* 0x000000000e0e7229 */ /* 0x000fc80000000828 */
[----:B------:R-:W1:Y:S02]  /*1ca0*/  DADD R12, R12, -R38 ;  /* 0x000000000c0c7229 */ /* 0x000e640000000826 */
[----:B0-----:R-:W-:Y:S02]  /*1cb0*/  FSEL R36, R26, R22, !P0 ;  /* 0x000000161a247208 */ /* 0x001fe40004000000 */
[----:B------:R-:W-:Y:S01]  /*1cc0*/  FSEL R37, R27, R23, !P0 ;  /* 0x000000171b257208 */ /* 0x000fe20004000000 */
[----:B------:R0:W-:Y:S02]  /*1cd0*/  DADD R16, R16, -R20 ;  /* 0x0000000010107229 */ /* 0x0001e40000000814 */
[----:B0-----:R-:W-:Y:S01]  /*1ce0*/  IMAD.WIDE.U32 R20, R10, 0x4, RZ ;  /* 0x000000040a147825 */ /* 0x001fe200078e00ff */
[----:B-1----:R0:W-:Y:S02]  /*1cf0*/  STG.E.128 [R34.64], R12 ;  /* 0x0000000c22007986 */ /* 0x0021e4000c101d06 */
[----:B------:R-:W1:-:S02]  /*1d00*/  DFMA R22, R18, c[0x0][0xdb0], R36 ;  /* 0x00036c0012167a2b */ /* 0x000e440000000024 */
[----:B------:R-:W-:-:S04]  /*1d10*/  ISETP.GE.U32.AND P0, PT, R20, R0, PT ;  /* 0x000000001400720c */ /* 0x000fc80003f06070 */
[----:B------:R-:W-:-:S04]  /*1d20*/  ISETP.GE.AND.EX P0, PT, R21, R8, PT, P0 ;  /* 0x000000081500720c */ /* 0x000fc80003f06300 */
[----:B-1----:R-:W-:Y:S02]  /*1d30*/  FSEL R22, R22, R36, P1 ;  /* 0x0000002416167208 */ /* 0x002fe40000800000 */
[----:B------:R-:W-:Y:S02]  /*1d40*/  FSEL R23, R23, R37, P1 ;  /* 0x0000002517177208 */ /* 0x000fe40000800000 */
[----:B------:R-:W-:Y:S01]  /*1d50*/  ISETP.LT.U32.AND P1, PT, R10, 0x4000, PT ;  /* 0x000040000a00780c */ /* 0x000fe20003f21070 */
[----:B0-----:R-:W-:-:S03]  /*1d60*/  IMAD.MOV.U32 R12, RZ, RZ, R10 ;  /* 0x000000ffff0c7224 */ /* 0x001fc600078e000a */
[----:B------:R-:W0:Y:S01]  /*1d70*/  DFMA R18, -R4, R22, R18 ;  /* 0x000000160412722b */ /* 0x000e220000000112 */
[----:B------:R-:W-:-:S06]  /*1d80*/  IMAD.MOV.U32 R13, RZ, RZ, RZ ;  /* 0x000000ffff0d7224 */ /* 0x000fcc00078e00ff */
[----:B0-----:R0:W-:Y:S04]  /*1d90*/  STG.E.128 [R34.64+0x10], R16 ;  /* 0x0000101022007986 */ /* 0x0011e8000c101d06 */
[----:B------:R0:W-:Y:S04]  /*1da0*/  STG.E.128 [R32.64], R28 ;  /* 0x0000001c20007986 */ /* 0x0001e8000c101d06 */
[----:B------:R0:W-:Y:S01]  /*1db0*/  STG.E.128 [R32.64+0x10], R24 ;  /* 0x0000101820007986 */ /* 0x0001e2000c101d06 */
[----:B------:R-:W-:Y:S05]  /*1dc0*/  @!P0 BRA P1, `(.L_x_71) ;  /* 0xfffff63000008947 */ /* 0x000fea000083ffff */
[----:B------:R-:W-:Y:S05]  /*1dd0*/  EXIT ;  /* 0x000000000000794d */ /* 0x000fea0003800000 */
.L_x_62:
[----:B------:R-:W-:Y:S02]  /*1de0*/  ULDC.S8 UR4, c[0x0][0xdd9] ;  /* 0x0003764000047ab9 */ /* 0x000fe40000000200 */
[----:B------:R-:W-:-:S02]  /*1df0*/  ISETP.NE.AND P1, PT, RZ, UR4, PT ;  /* 0x00000004ff007c0c */ /* 0x000fc4000bf25270 */
.L_x_74:
[C---:B------:R-:W-:Y:S01]  /*1e00*/  IMAD.SHL.U32 R11, R12.reuse, 0x20, RZ ;  /* 0x000000200c0b7824 */ /* 0x040fe200078e00ff */
[----:B------:R-:W-:-:S04]  /*1e10*/  SHF.L.U64.HI R9, R12, 0x5, R13 ;  /* 0x000000050c097819 */ /* 0x000fc8000001020d */
[-C--:B------:R-:W-:Y:S02]  /*1e20*/  IADD3 R36, P0, R2, R11.reuse, RZ ;  /* 0x0000000b02247210 */ /* 0x080fe40007f1e0ff */
[----:B------:R-:W-:-:S03]  /*1e30*/  IADD3 R12, P2, R6, R11, RZ ;  /* 0x0000000b060c7210 */ /* 0x000fc60007f5e0ff */
[--C-:B------:R-:W-:Y:S02]  /*1e40*/  IMAD.X R37, R3, 0x1, R9.reuse, P0 ;  /* 0x0000000103257824 */ /* 0x100fe400000e0609 */
[----:B------:R-:W-:-:S03]  /*1e50*/  IMAD.X R13, R7, 0x1, R9, P2 ;  /* 0x00000001070d7824 */ /* 0x000fc600010e0609 */
[----:B------:R0:W5:Y:S04]  /*1e60*/  LDG.E.128 R20, [R36.64] ;  /* 0x0000000624147981 */ /* 0x000168000c1e1d00 */
[----:B------:R0:W5:Y:S04]  /*1e70*/  LDG.E.128 R28, [R12.64] ;  /* 0x000000060c1c7981 */ /* 0x000168000c1e1d00 */
[----:B------:R0:W5:Y:S04]  /*1e80*/  LDG.E.128 R32, [R12.64+0x10] ;  /* 0x000010060c207981 */ /* 0x000168000c1e1d00 */
[----:B------:R0:W5:Y:S01]  /*1e90*/  LDG.E.128 R24, [R36.64+0x10] ;  /* 0x0000100624187981 */ /* 0x000162000c1e1d00 */
[----:B------:R-:W-:Y:S05]  /*1ea0*/  @!P1 BRA `(.L_x_72) ;  /* 0x000000f000009947 */ /* 0x000fea0003800000 */
[----:B------:R-:W2:-:S14]  /*1eb0*/  DSETP.NEU.AND P0, PT, RZ, c[0x0][0xdb0], PT ;  /* 0x00036c00ff00762a */ /* 0x000e9c0003f0d000 */
[----:B012--5:R0:W1:-:S04]  /*1ec0*/  @!P0 DFMA R12, R28, R4, R20 ;  /* 0x000000041c0c822b */ /* 0x0270480000000014 */
[----:B------:R0:W2:-:S04]  /*1ed0*/  @!P0 DFMA R14, R30, R4, R22 ;  /* 0x000000041e0e822b */ /* 0x0000880000000016 */
[----:B------:R0:W3:-:S04]  /*1ee0*/  @!P0 DFMA R16, R32, R4, R24 ;  /* 0x000000042010822b */ /* 0x0000c80000000018 */
[----:B------:R0:W4:Y:S01]  /*1ef0*/  @!P0 DFMA R18, R34, R4, R26 ;  /* 0x000000042212822b */ /* 0x000122000000001a */
[----:B------:R-:W-:Y:S05]  /*1f00*/  @!P0 BRA `(.L_x_73) ;  /* 0x0000017000008947 */ /* 0x000fea0003800000 */
[----:B-123--:R-:W1:-:S04]  /*1f10*/  DFMA R12, R20, c[0x0][0xdb0], -R28 ;  /* 0x00036c00140c7a2b */ /* 0x00ee48000000081c */
[----:B------:R-:W2:-:S04]  /*1f20*/  DFMA R14, R22, c[0x0][0xdb0], -R30 ;  /* 0x00036c00160e7a2b */ /* 0x000e88000000081e */
[----:B------:R-:W3:-:S04]  /*1f30*/  DFMA R16, R24, c[0x0][0xdb0], -R32 ;  /* 0x00036c0018107a2b */ /* 0x000ec80000000820 */
[----:B----4-:R-:W4:-:S04]  /*1f40*/  DFMA R18, R26, c[0x0][0xdb0], -R34 ;  /* 0x00036c001a127a2b */ /* 0x010f080000000822 */
[----:B-1----:R1:W0:-:S04]  /*1f50*/  DFMA R12, R12, -R4, R20 ;  /* 0x800000040c0c722b */ /* 0x0022080000000014 */
[----:B--2---:R1:W2:-:S04]  /*1f60*/  DFMA R14, R14, -R4, R22 ;  /* 0x800000040e0e722b */ /* 0x0042880000000016 */
[----:B---3--:R1:W3:-:S04]  /*1f70*/  DFMA R16, R16, -R4, R24 ;  /* 0x800000041010722b */ /* 0x0082c80000000018 */
[----:B----4-:R1:W4:Y:S01]  /*1f80*/  DFMA R18, R18, -R4, R26 ;  /* 0x800000041212722b */ /* 0x010322000000001a */
[----:B------:R-:W-:Y:S05]  /*1f90*/  BRA `(.L_x_73) ;  /* 0x000000e000007947 */ /* 0x000fea0003800000 */
.L_x_72:
[----:B------:R-:W2:-:S14]  /*1fa0*/  DSETP.NEU.AND P0, PT, RZ, c[0x0][0xdb0], PT ;  /* 0x00036c00ff00762a */ /* 0x000e9c0003f0d000 */
[----:B012--5:R0:W1:-:S04]  /*1fb0*/  @!P0 DFMA R12, R28, -R4, R20 ;  /* 0x800000041c0c822b */ /* 0x0270480000000014 */
[----:B------:R0:W2:-:S04]  /*1fc0*/  @!P0 DFMA R14, R30, -R4, R22 ;  /* 0x800000041e0e822b */ /* 0x0000880000000016 */
[----:B------:R0:W3:-:S04]  /*1fd0*/  @!P0 DFMA R16, R32, -R4, R24 ;  /* 0x800000042010822b */ /* 0x0000c80000000018 */
[----:B------:R0:W4:Y:S01]  /*1fe0*/  @!P0 DFMA R18, R34, -R4, R26 ;  /* 0x800000042212822b */ /* 0x000122000000001a */
[----:B------:R-:W-:Y:S05]  /*1ff0*/  @!P0 BRA `(.L_x_73) ;  /* 0x0000008000008947 */ /* 0x000fea0003800000 */
[----:B-123--:R-:W1:-:S04]  /*2000*/  DFMA R12, R20, c[0x0][0xdb0], R28 ;  /* 0x00036c00140c7a2b */ /* 0x00ee48000000001c */
[----:B------:R-:W2:-:S04]  /*2010*/  DFMA R14, R22, c[0x0][0xdb0], R30 ;  /* 0x00036c00160e7a2b */ /* 0x000e88000000001e */
[----:B------:R-:W3:-:S04]  /*2020*/  DFMA R16, R24, c[0x0][0xdb0], R32 ;  /* 0x00036c0018107a2b */ /* 0x000ec80000000020 */
[----:B----4-:R-:W4:-:S04]  /*2030*/  DFMA R18, R26, c[0x0][0xdb0], R34 ;  /* 0x00036c001a127a2b */ /* 0x010f080000000022 */
[----:B-1----:R1:W0:-:S04]  /*2040*/  DFMA R12, R12, -R4, R20 ;  /* 0x800000040c0c722b */ /* 0x0022080000000014 */
[----:B--2---:R1:W2:-:S04]  /*2050*/  DFMA R14, R14, -R4, R22 ;  /* 0x800000040e0e722b */ /* 0x0042880000000016 */
[----:B---3--:R1:W3:-:S04]  /*2060*/  DFMA R16, R16, -R4, R24 ;  /* 0x800000041010722b */ /* 0x0082c80000000018 */
[----:B----4-:R1:W4:-:S06]  /*2070*/  DFMA R18, R18, -R4, R26 ;  /* 0x800000041212722b */ /* 0x01030c000000001a */
.L_x_73:
[----:B0123--:R-:W-:Y:S01]  /*2080*/  IADD3 R10, R10, c[0x0][0x0], RZ ;  /* 0x000000000a0a7a10 */ /* 0x00ffe20007ffe0ff */
[----:B----4-:R-:W-:Y:S03]  /*2090*/  STG.E.128 [R36.64+0x10], R16 ;  /* 0x0000101024007986 */ /* 0x010fe6000c101d06 */
[C---:B------:R-:W-:Y:S01]  /*20a0*/  ISETP.LT.U32.AND P2, PT, R10.reuse, 0x4000, PT ;  /* 0x000040000a00780c */ /* 0x040fe20003f41070 */
[----:B------:R-:W-:Y:S01]  /*20b0*/  IMAD.WIDE.U32 R20, R10, 0x4, RZ ;  /* 0x000000040a147825 */ /* 0x000fe200078e00ff */
[----:B------:R0:W-:Y:S04]  /*20c0*/  STG.E.128 [R36.64], R12 ;  /* 0x0000000c24007986 */ /* 0x0001e8000c101d06 */
[----:B------:R-:W-:-:S04]  /*20d0*/  ISETP.GE.U32.AND P0, PT, R20, R0, PT ;  /* 0x000000001400720c */ /* 0x000fc80003f06070 */
[----:B------:R-:W-:Y:S01]  /*20e0*/  ISETP.GE.AND.EX P0, PT, R21, R8, PT, P0 ;  /* 0x000000081500720c */ /* 0x000fe20003f06300 */
[----:B0-----:R-:W-:Y:S02]  /*20f0*/  IMAD.MOV.U32 R12, RZ, RZ, R10 ;  /* 0x000000ffff0c7224 */ /* 0x001fe400078e000a */
[----:B------:R-:W-:-:S10]  /*2100*/  IMAD.MOV.U32 R13, RZ, RZ, RZ ;  /* 0x000000ffff0d7224 */ /* 0x000fd400078e00ff */
[----:B------:R-:W-:Y:S05]  /*2110*/  @!P0 BRA P2, `(.L_x_74) ;  /* 0xfffffce000008947 */ /* 0x000fea000103ffff */
[----:B------:R-:W-:Y:S05]  /*2120*/  EXIT ;  /* 0x000000000000794d */ /* 0x000fea0003800000 */
        .weak           $__internal_0_$__cuda_sm20_div_rn_f64_full
        .type           $__internal_0_$__cuda_sm20_div_rn_f64_full,@function
        .size           $__internal_0_$__cuda_sm20_div_rn_f64_full,(.L_x_183 - $__internal_0_$__cuda_sm20_div_rn_f64_full)
$__internal_0_$__cuda_sm20_div_rn_f64_full:
[----:B------:R-:W-:Y:S01]  /*2130*/  LOP3.LUT R67, R49, 0x7ff00000, RZ, 0xc0, !PT ;  /* 0x7ff0000031437812 */ /* 0x000fe200078ec0ff */
[----:B------:R-:W-:Y:S01]  /*2140*/  IMAD.MOV.U32 R57, RZ, RZ, 0x1ca00000 ;  /* 0x1ca00000ff397424 */ /* 0x000fe200078e00ff */
[----:B------:R-:W-:Y:S01]  /*2150*/  LOP3.LUT R64, R47, 0x7ff00000, RZ, 0xc0, !PT ;  /* 0x7ff000002f407812 */ /* 0x000fe200078ec0ff */
[----:B------:R-:W-:Y:S01]  /*2160*/  IMAD.MOV.U32 R52, RZ, RZ, R46 ;  /* 0x000000ffff347224 */ /* 0x000fe200078e002e */
[----:B------:R-:W-:Y:S01]  /*2170*/  LOP3.LUT R50, R49, 0x800fffff, RZ, 0xc0, !PT ;  /* 0x800fffff31327812 */ /* 0x000fe200078ec0ff */
[----:B------:R-:W-:Y:S01]  /*2180*/  IMAD.MOV.U32 R68, RZ, RZ, 0x1 ;  /* 0x00000001ff447424 */ /* 0x000fe200078e00ff */
[----:B------:R-:W-:Y:S01]  /*2190*/  ISETP.GE.U32.AND P5, PT, R64, R67, PT ;  /* 0x000000434000720c */ /* 0x000fe20003fa6070 */
[----:B------:R-:W-:Y:S03]  /*21a0*/  BSSY B1, `(.L_x_75) ;  /* 0x0000051000017945 */ /* 0x000fe60003800000 */
[----:B------:R-:W-:-:S02]  /*21b0*/  SEL R53, R57, 0x63400000, !P5 ;  /* 0x6340000039357807 */ /* 0x000fc40006800000 */
[----:B------:R-:W-:Y:S02]  /*21c0*/  FSETP.GEU.AND P5, PT, |R47|, 1.469367938527859385e-39, PT ;  /* 0x001000002f00780b */ /* 0x000fe40003fae200 */
[----:B------:R-:W-:-:S11]  /*21d0*/  LOP3.LUT R53, R53, 0x800fffff, R47, 0xf8, !PT ;  /* 0x800fffff35357812 */ /* 0x000fd600078ef82f */
[----:B------:R-:W-:Y:S01]  /*21e0*/  @!P5 LOP3.LUT R51, R49, 0x7ff00000, RZ, 0xc0, !PT ;  /* 0x7ff000003133d812 */ /* 0x000fe200078ec0ff */
[----:B------:R-:W-:-:S03]  /*21f0*/  @!P5 IMAD.MOV.U32 R62, RZ, RZ, RZ ;  /* 0x000000ffff3ed224 */ /* 0x000fc600078e00ff */
[----:B------:R-:W-:Y:S02]  /*2200*/  @!P5 ISETP.GE.U32.AND P6, PT, R64, R51, PT ;  /* 0x000000334000d20c */ /* 0x000fe40003fc6070 */
[----:B------:R-:W-:Y:S01]  /*2210*/  LOP3.LUT R51, R50, 0x3ff00000, RZ, 0xfc, !PT ;  /* 0x3ff0000032337812 */ /* 0x000fe200078efcff */
[----:B------:R-:W-:Y:S01]  /*2220*/  IMAD.MOV.U32 R50, RZ, RZ, R48 ;  /* 0x000000ffff327224 */ /* 0x000fe200078e0030 */
[----:B------:R-:W-:Y:S02]  /*2230*/  @!P5 SEL R63, R57, 0x63400000, !P6 ;  /* 0x63400000393fd807 */ /* 0x000fe40007000000 */
[----:B------:R-:W-:Y:S02]  /*2240*/  FSETP.GEU.AND P6, PT, |R49|, 1.469367938527859385e-39, PT ;  /* 0x001000003100780b */ /* 0x000fe40003fce200 */
[----:B------:R-:W-:-:S04]  /*2250*/  @!P5 LOP3.LUT R63, R63, 0x80000000, R47, 0xf8, !PT ;  /* 0x800000003f3fd812 */ /* 0x000fc800078ef82f */
[----:B------:R-:W-:-:S06]  /*2260*/  @!P5 LOP3.LUT R63, R63, 0x100000, RZ, 0xfc, !PT ;  /* 0x001000003f3fd812 */ /* 0x000fcc00078efcff */
[----:B------:R-:W-:-:S04]  /*2270*/  @!P5 DFMA R52, R52, 2, -R62 ;  /* 0x400000003434d82b */ /* 0x000fc8000000083e */
[----:B------:R-:W0:-:S06]  /*2280*/  @!P6 DMUL R50, R48, 8.98846567431157953865e+307 ;  /* 0x7fe000003032e828 */ /* 0x000e0c0000000000 */
[----:B0-----:R-:W0:Y:S04]  /*2290*/  MUFU.RCP64H R69, R51 ;  /* 0x0000003300457308 */ /* 0x001e280000001800 */
[----:B------:R-:W-:Y:S01]  /*22a0*/  @!P6 LOP3.LUT R67, R51, 0x7ff00000, RZ, 0xc0, !PT ;  /* 0x7ff000003343e812 */ /* 0x000fe200078ec0ff */
[----:B0-----:R-:W0:-:S06]  /*22b0*/  DFMA R62, R68, -R50, 1 ;  /* 0x3ff00000443e742b */ /* 0x001e0c0000000832 */
[----:B0-----:R-:W0:-:S06]  /*22c0*/  DFMA R62, R62, R62, R62 ;  /* 0x0000003e3e3e722b */ /* 0x001e0c000000003e */
[----:B0-----:R-:W0:-:S06]  /*22d0*/  DFMA R62, R68, R62, R68 ;  /* 0x0000003e443e722b */ /* 0x001e0c0000000044 */
[----:B0-----:R-:W0:-:S06]  /*22e0*/  DFMA R68, R62, -R50, 1 ;  /* 0x3ff000003e44742b */ /* 0x001e0c0000000832 */
[----:B0-----:R-:W0:-:S06]  /*22f0*/  DFMA R62, R62, R68, R62 ;  /* 0x000000443e3e722b */ /* 0x001e0c000000003e */
[----:B0-----:R-:W0:-:S06]  /*2300*/  DMUL R68, R62, R52 ;  /* 0x000000343e447228 */ /* 0x001e0c0000000000 */
[----:B0-----:R-:W0:-:S06]  /*2310*/  DFMA R70, R68, -R50, R52 ;  /* 0x800000324446722b */ /* 0x001e0c0000000034 */
[----:B0-----:R0:W1:Y:S02]  /*2320*/  DFMA R62, R62, R70, R68 ;  /* 0x000000463e3e722b */ /* 0x0010640000000044 */
[----:B0-----:R-:W-:Y:S01]  /*2330*/  IMAD.MOV.U32 R68, RZ, RZ, R64 ;  /* 0x000000ffff447224 */ /* 0x001fe200078e0040 */
[----:B------:R-:W-:-:S04]  /*2340*/  @!P5 LOP3.LUT R68, R53, 0x7ff00000, RZ, 0xc0, !PT ;  /* 0x7ff000003544d812 */ /* 0x000fc800078ec0ff */
[----:B------:R-:W-:-:S04]  /*2350*/  IADD3 R65, R68, -0x1, RZ ;  /* 0xffffffff44417810 */ /* 0x000fc80007ffe0ff */
[----:B------:R-:W-:Y:S02]  /*2360*/  ISETP.GT.U32.AND P5, PT, R65, 0x7feffffe, PT ;  /* 0x7feffffe4100780c */ /* 0x000fe40003fa4070 */
[----:B------:R-:W-:-:S04]  /*2370*/  IADD3 R65, R67, -0x1, RZ ;  /* 0xffffffff43417810 */ /* 0x000fc80007ffe0ff */
[----:B------:R-:W-:-:S13]  /*2380*/  ISETP.GT.U32.OR P5, PT, R65, 0x7feffffe, P5 ;  /* 0x7feffffe4100780c */ /* 0x000fda0002fa4470 */
[----:B------:R-:W-:Y:S05]  /*2390*/  @P5 BRA `(.L_x_76) ;  /* 0x000001c000005947 */ /* 0x000fea0003800000 */
[----:B-1----:R-:W-:Y:S01]  /*23a0*/  LOP3.LUT R47, R49, 0x7ff00000, RZ, 0xc0, !PT ;  /* 0x7ff00000312f7812 */ /* 0x002fe200078ec0ff */
[----:B------:R-:W-:-:S03]  /*23b0*/  IMAD.MOV.U32 R46, RZ, RZ, RZ ;  /* 0x000000ffff2e7224 */ /* 0x000fc600078e00ff */
[C---:B------:R-:W-:Y:S01]  /*23c0*/  ISETP.GE.U32.AND P5, PT, R64.reuse, R47, PT ;  /* 0x0000002f4000720c */ /* 0x040fe20003fa6070 */
[----:B------:R-:W-:-:S03]  /*23d0*/  IMAD.IADD R64, R64, 0x1, -R47 ;  /* 0x0000000140407824 */ /* 0x000fc600078e0a2f */
[----:B------:R-:W-:Y:S02]  /*23e0*/  SEL R57, R57, 0x63400000, !P5 ;  /* 0x6340000039397807 */ /* 0x000fe40006800000 */
[----:B------:R-:W-:-:S04]  /*23f0*/  IMNMX R64, R64, -0x46a00000, !PT ;  /* 0xb960000040407817 */ /* 0x000fc80007800200 */
[----:B------:R-:W-:-:S05]  /*2400*/  IMNMX R64, R64, 0x46a00000, PT ;  /* 0x46a0000040407817 */ /* 0x000fca0003800200 */
[----:B------:R-:W-:-:S05]  /*2410*/  IMAD.IADD R57, R64, 0x1, -R57 ;  /* 0x0000000140397824 */ /* 0x000fca00078e0a39 */
[----:B------:R-:W-:-:S06]  /*2420*/  IADD3 R47, R57, 0x7fe00000, RZ ;  /* 0x7fe00000392f7810 */ /* 0x000fcc0007ffe0ff */
[----:B------:R-:W0:-:S10]  /*2430*/  DMUL R64, R62, R46 ;  /* 0x0000002e3e407228 */ /* 0x000e140000000000 */
[----:B0-----:R-:W-:-:S13]  /*2440*/  FSETP.GTU.AND P5, PT, |R65|, 1.469367938527859385e-39, PT ;  /* 0x001000004100780b */ /* 0x001fda0003fac200 */
[----:B------:R-:W-:Y:S05]  /*2450*/  @P5 BRA `(.L_x_77) ;  /* 0x0000025000005947 */ /* 0x000fea0003800000 */
[----:B------:R-:W0:Y:S01]  /*2460*/  DFMA R50, R62, -R50, R52 ;  /* 0x800000323e32722b */ /* 0x000e220000000034 */
[----:B------:R-:W-:-:S09]  /*2470*/  IMAD.MOV.U32 R46, RZ, RZ, RZ ;  /* 0x000000ffff2e7224 */ /* 0x000fd200078e00ff */
[C---:B0-----:R-:W-:Y:S02]  /*2480*/  FSETP.NEU.AND P5, PT, R51.reuse, RZ, PT ;  /* 0x000000ff3300720b */ /* 0x041fe40003fad000 */
[----:B------:R-:W-:-:S04]  /*2490*/  LOP3.LUT R53, R51, 0x80000000, R49, 0x48, !PT ;  /* 0x8000000033357812 */ /* 0x000fc800078e4831 */
[----:B------:R-:W-:-:S07]  /*24a0*/  LOP3.LUT R47, R53, R47, RZ, 0xfc, !PT ;  /* 0x0000002f352f7212 */ /* 0x000fce00078efcff */
[----:B------:R-:W-:Y:S05]  /*24b0*/  @!P5 BRA `(.L_x_77) ;  /* 0x000001f00000d947 */ /* 0x000fea0003800000 */
[----:B------:R-:W-:Y:S01]  /*24c0*/  IMAD.MOV R49, RZ, RZ, -R57 ;  /* 0x000000ffff317224 */ /* 0x000fe200078e0a39 */
[----:B------:R-:W0:Y:S01]  /*24d0*/  DMUL.RP R46, R62, R46 ;  /* 0x0000002e3e2e7228 */ /* 0x000e220000008000 */
[----:B------:R-:W-:-:S06]  /*24e0*/  IMAD.MOV.U32 R48, RZ, RZ, RZ ;  /* 0x000000ffff307224 */ /* 0x000fcc00078e00ff */
[----:B------:R-:W1:-:S03]  /*24f0*/  DFMA R48, R64, -R48, R62 ;  /* 0x800000304030722b */ /* 0x000e46000000003e */
[----:B0-----:R-:W-:-:S03]  /*2500*/  LOP3.LUT R53, R47, R53, RZ, 0x3c, !PT ;  /* 0x000000352f357212 */ /* 0x001fc600078e3cff */
[----:B-1----:R-:W-:-:S04]  /*2510*/  IADD3 R48, -R57, -0x43300000, RZ ;  /* 0xbcd0000039307810 */ /* 0x002fc80007ffe1ff */
[----:B------:R-:W-:-:S04]  /*2520*/  FSETP.NEU.AND P5, PT, |R49|, R48, PT ;  /* 0x000000303100720b */ /* 0x000fc80003fad200 */
[----:B------:R-:W-:Y:S02]  /*2530*/  FSEL R64, R46, R64, !P5 ;  /* 0x000000402e407208 */ /* 0x000fe40006800000 */
[----:B------:R-:W-:Y:S01]  /*2540*/  FSEL R65, R53, R65, !P5 ;  /* 0x0000004135417208 */ /* 0x000fe20006800000 */
[----:B------:R-:W-:Y:S05]  /*2550*/  BRA `(.L_x_77) ;  /* 0x0000015000007947 */ /* 0x000fea0003800000 */
.L_x_76:
[----:B-1----:R-:W0:-:S14]  /*2560*/  DSETP.NAN.AND P5, PT, R46, R46, PT ;  /* 0x0000002e2e00722a */ /* 0x002e1c0003fa8000 */
[----:B0-----:R-:W-:Y:S05]  /*2570*/  @P5 BRA `(.L_x_78) ;  /* 0x0000011000005947 */ /* 0x001fea0003800000 */
[----:B------:R-:W0:-:S14]  /*2580*/  DSETP.NAN.AND P5, PT, R48, R48, PT ;  /* 0x000000303000722a */ /* 0x000e1c0003fa8000 */
[----:B0-----:R-:W-:Y:S05]  /*2590*/  @P5 BRA `(.L_x_79) ;  /* 0x000000c000005947 */ /* 0x001fea0003800000 */
[----:B------:R-:W-:Y:S01]  /*25a0*/  ISETP.NE.AND P5, PT, R68, R67, PT ;  /* 0x000000434400720c */ /* 0x000fe20003fa5270 */
[----:B------:R-:W-:Y:S02]  /*25b0*/  IMAD.MOV.U32 R64, RZ, RZ, 0x0 ;  /* 0x00000000ff407424 */ /* 0x000fe400078e00ff */
[----:B------:R-:W-:-:S10]  /*25c0*/  IMAD.MOV.U32 R65, RZ, RZ, -0x80000 ;  /* 0xfff80000ff417424 */ /* 0x000fd400078e00ff */
[----:B------:R-:W-:Y:S05]  /*25d0*/  @!P5 BRA `(.L_x_77) ;  /* 0x000000d00000d947 */ /* 0x000fea0003800000 */
[----:B------:R-:W-:Y:S02]  /*25e0*/  ISETP.NE.AND P5, PT, R68, 0x7ff00000, PT ;  /* 0x7ff000004400780c */ /* 0x000fe40003fa5270 */
[----:B------:R-:W-:Y:S02]  /*25f0*/  LOP3.LUT R65, R47, 0x80000000, R49, 0x48, !PT ;  /* 0x800000002f417812 */ /* 0x000fe400078e4831 */
[----:B------:R-:W-:-:S13]  /*2600*/  ISETP.EQ.OR P5, PT, R67, RZ, !P5 ;  /* 0x000000ff4300720c */ /* 0x000fda0006fa2670 */
[----:B------:R-:W-:Y:S01]  /*2610*/  @P5 LOP3.LUT R46, R65, 0x7ff00000, RZ, 0xfc, !PT ;  /* 0x7ff00000412e5812 */ /* 0x000fe200078efcff */
[----:B------:R-:W-:Y:S02]  /*2620*/  @!P5 IMAD.MOV.U32 R64, RZ, RZ, RZ ;  /* 0x000000ffff40d224 */ /* 0x000fe400078e00ff */
[----:B------:R-:W-:Y:S02]  /*2630*/  @P5 IMAD.MOV.U32 R64, RZ, RZ, RZ ;  /* 0x000000ffff405224 */ /* 0x000fe400078e00ff */
[----:B------:R-:W-:Y:S01]  /*2640*/  @P5 IMAD.MOV.U32 R65, RZ, RZ, R46 ;  /* 0x000000ffff415224 */ /* 0x000fe200078e002e */
[----:B------:R-:W-:Y:S05]  /*2650*/  BRA `(.L_x_77) ;  /* 0x0000005000007947 */ /* 0x000fea0003800000 */
.L_x_79:
[----:B------:R-:W-:Y:S01]  /*2660*/  LOP3.LUT R65, R49, 0x80000, RZ, 0xfc, !PT ;  /* 0x0008000031417812 */ /* 0x000fe200078efcff */
[----:B------:R-:W-:Y:S01]  /*2670*/  IMAD.MOV.U32 R64, RZ, RZ, R48 ;  /* 0x000000ffff407224 */ /* 0x000fe200078e0030 */
[----:B------:R-:W-:Y:S05]  /*2680*/  BRA `(.L_x_77) ;  /* 0x0000002000007947 */ /* 0x000fea0003800000 */
.L_x_78:
[----:B------:R-:W-:Y:S01]  /*2690*/  LOP3.LUT R65, R47, 0x80000, RZ, 0xfc, !PT ;  /* 0x000800002f417812 */ /* 0x000fe200078efcff */
[----:B------:R-:W-:Y:S02]  /*26a0*/  IMAD.MOV.U32 R64, RZ, RZ, R46 ;  /* 0x000000ffff407224 */ /* 0x000fe400078e002e */
.L_x_77:
[----:B------:R-:W-:Y:S05]  /*26b0*/  BSYNC B1 ;  /* 0x0000000000017941 */ /* 0x000fea0003800000 */
.L_x_75:
[----:B------:R-:W-:Y:S02]  /*26c0*/  IMAD.MOV.U32 R57, RZ, RZ, 0x0 ;  /* 0x00000000ff397424 */ /* 0x000fe400078e00ff */
[----:B------:R-:W-:-:S02]  /*26d0*/  IMAD.MOV.U32 R46, RZ, RZ, R64 ;  /* 0x000000ffff2e7224 */ /* 0x000fc400078e0040 */
[----:B------:R-:W-:Y:S01]  /*26e0*/  IMAD.MOV.U32 R47, RZ, RZ, R65 ;  /* 0x000000ffff2f7224 */ /* 0x000fe200078e0041 */
[----:B------:R-:W-:Y:S06]  /*26f0*/  RET.REL.NODEC R56 `(_ZN2at6native50_GLOBAL__N__ca2a4b1e_17_FusedSgdKernel_cu_a550329a25multi_tensor_apply_kernelINS1_18TensorListMetadataILi2EEENS1_19FusedSgdMathFunctorIdLi2EEEJddPfddbbbS7_S7_EEEvT_T0_DpT1_) ;  /* 0xffffd90038007950 */ /* 0x000fec0003c3ffff */
.L_x_80:
        /* <DEDUP_REMOVED lines=16> */
.L_x_183:


//--------------------- .text._ZN2at6native50_GLOBAL__N__ca2a4b1e_17_FusedSgdKernel_cu_a550329a25multi_tensor_apply_kernelINS1_18TensorListMetadataILi3EEENS1_19FusedSgdMathFunctorIN3c108BFloat16ELi3EEEJddPfddbbbS9_S9_EEEvT_T0_DpT1_ --------------------------
	.section	.text._ZN2at6native50_GLOBAL__N__ca2a4b1e_17_FusedSgdKernel_cu_a550329a25multi_tensor_apply_kernelINS1_18TensorListMetadataILi3EEENS1_19FusedSgdMathFunctorIN3c108BFloat16ELi3EEEJddPfddbbbS9_S9_EEEvT_T0_DpT1_,"ax",@progbits
	.sectioninfo	@"SHI_REGISTERS=52"
	.align	128
.text._ZN2at6native50_GLOBAL__N__ca2a4b1e_17_FusedSgdKernel_cu_a550329a25multi_tensor_apply_kernelINS1_18TensorListMetadataILi3EEENS1_19FusedSgdMathFunctorIN3c108BFloat16ELi3EEEJddPfddbbbS9_S9_EEEvT_T0_DpT1_:
        .type           _ZN2at6native50_GLOBAL__N__ca2a4b1e_17_FusedSgdKernel_cu_a550329a25multi_tensor_apply_kernelINS1_18TensorListMetadataILi3EEENS1_19FusedSgdMathFunctorIN3c108BFloat16ELi3EEEJddPfddbbbS9_S9_EEEvT_T0_DpT1_,@function
        .size           _ZN2at6native50_GLOBAL__N__ca2a4b1e_17_FusedSgdKernel_cu_a550329a25multi_tensor_apply_kernelINS1_18TensorListMetadataILi3EEENS1_19FusedSgdMathFunctorIN3c108BFloat16ELi3EEEJddPfddbbbS9_S9_EEEvT_T0_DpT1_,(.L_x_185 - _ZN2at6native50_GLOBAL__N__ca2a4b1e_17_FusedSgdKernel_cu_a550329a25multi_tensor_apply_kernelINS1_18TensorListMetadataILi3EEENS1_19FusedSgdMathFunctorIN3c108BFloat16ELi3EEEJddPfddbbbS9_S9_EEEvT_T0_DpT1_)
        .other          _ZN2at6native50_GLOBAL__N__ca2a4b1e_17_FusedSgdKernel_cu_a550329a25multi_tensor_apply_kernelINS1_18TensorListMetadataILi3EEENS1_19FusedSgdMathFunctorIN3c108BFloat16ELi3EEEJddPfddbbbS9_S9_EEEvT_T0_DpT1_,@"STO_CUDA_ENTRY STV_DEFAULT"
_ZN2at6native50_GLOBAL__N__ca2a4b1e_17_FusedSgdKernel_cu_a550329a25multi_tensor_apply_kernelINS1_18TensorListMetadataILi3EEENS1_19FusedSgdMathFunctorIN3c108BFloat16ELi3EEEJddPfddbbbS9_S9_EEEvT_T0_DpT1_:
        /* <DEDUP_REMOVED lines=10> */
.L_x_81:
[----:B------:R-:W-:-:S04]  /*00a0*/  ISETP.NE.U32.AND P1, PT, RZ, c[0x0][0xdc0], PT ;  /* 0x00037000ff007a0c */ /* 0x000fc80003f25070 */
[----:B------:R-:W-:-:S13]  /*00b0*/  ISETP.NE.AND.EX P1, PT, RZ, c[0x0][0xdc4], PT, P1 ;  /* 0x00037100ff007a0c */ /* 0x000fda0003f25310 */
[----:B------:R-:W-:Y:S02]  /*00c0*/  @P1 IMAD.MOV.U32 R2, RZ, RZ, c[0x0][0xdc0] ;  /* 0x00037000ff021624 */ /* 0x000fe400078e00ff */
[----:B------:R-:W-:-:S05]  /*00d0*/  @P1 IMAD.MOV.U32 R3, RZ, RZ, c[0x0][0xdc4] ;  /* 0x00037100ff031624 */ /* 0x000fca00078e00ff */
[----:B------:R0:W5:Y:S01]  /*00e0*/  @P1 LDG.E R0, [R2.64] ;  /* 0x0000001002001981 */ /* 0x000162000c1e1900 */
[----:B------:R-:W1:Y:S01]  /*00f0*/  S2UR UR5, SR_CTAID.X ;  /* 0x00000000000579c3 */ /* 0x000e620000002500 */
[----:B------:R-:W-:Y:S01]  /*0100*/  UMOV UR6, 0x4 ;  /* 0x0000000400067882 */ /* 0x000fe20000000000 */
[----:B------:R-:W2:Y:S01]  /*0110*/  F2F.F32.F64 R6, c[0x0][0xdb0] ;  /* 0x00036c0000067b10 */ /* 0x000ea20000301000 */
[----:B------:R-:W-:Y:S01]  /*0120*/  ULDC UR7, c[0x2][0x0] ;  /* 0x0080000000077ab9 */ /* 0x000fe20000000800 */
[----:B------:R-:W-:Y:S01]  /*0130*/  IMAD.MOV.U32 R4, RZ, RZ, -0x10000000 ;  /* 0xf0000000ff047424 */ /* 0x000fe200078e00ff */
[----:B------:R-:W-:Y:S01]  /*0140*/  PLOP3.LUT P0, PT, PT, PT, PT, 0x80, 0x0 ;  /* 0x000000000000781c */ /* 0x000fe20003f0f070 */
[----:B------:R-:W-:Y:S02]  /*0150*/  IMAD.MOV.U32 R5, RZ, RZ, 0x380fffff ;  /* 0x380fffffff057424 */ /* 0x000fe400078e00ff */
[----:B------:R-:W-:Y:S02]  /*0160*/  @!P1 IMAD.MOV.U32 R2, RZ, RZ, c[0x0][0xdc8] ;  /* 0x00037200ff029624 */ /* 0x000fe400078e00ff */
[----:B------:R-:W3:Y:S01]  /*0170*/  F2F.F32.F64 R7, c[0x0][0xdb8] ;  /* 0x00036e0000077b10 */ /* 0x000ee20000301000 */
[----:B------:R-:W-:Y:S01]  /*0180*/  @!P1 IMAD.MOV.U32 R3, RZ, RZ, c[0x0][0xdcc] ;  /* 0x00037300ff039624 */ /* 0x000fe200078e00ff */
[----:B------:R-:W-:-:S04]  /*0190*/  DSETP.LEU.AND P3, PT, R4, |c[0x0][0xdb0]|, PT ;  /* 0x40036c000400762a */ /* 0x000fc80003f6b000 */
[----:B------:R-:W-:Y:S01]  /*01a0*/  DSETP.LEU.AND P4, PT, R4, |c[0x0][0xdb8]|, PT ;  /* 0x40036e000400762a */ /* 0x000fe20003f8b000 */
[----:B--2---:R-:W0:Y:S03]  /*01b0*/  R2UR UR15, R6 ;  /* 0x00000000060f73c2 */ /* 0x004e2600000e0000 */
[----:B------:R2:W4:Y:S02]  /*01c0*/  @!P1 DSETP.GEU.AND P2, PT, |R2|, c[0x2][0x8], PT ;  /* 0x008002000200962a */ /* 0x0005240003f4e200 */
[----:B--2---:R-:W2:Y:S01]  /*01d0*/  @!P1 F2F.F32.F64 R2, c[0x0][0xdc8] ;  /* 0x0003720000029b10 */ /* 0x004ea20000301000 */
[----:B-1----:R-:W-:Y:S02]  /*01e0*/  ULDC.U8 UR4, c[0x0][UR5+0x760] ;  /* 0x0001d80005047abb */ /* 0x002fe40008000000 */
[----:B------:R-:W-:Y:S01]  /*01f0*/  UIMAD UR5, UR5, UR6, UR7 ;  /* 0x00000006050572a4 */ /* 0x000fe2000f8e0207 */
[----:B---3--:R-:W1:Y:S01]  /*0200*/  R2UR UR18, R7 ;  /* 0x00000000071273c2 */ /* 0x008e6200000e0000 */
[----:B------:R-:W-:Y:S01]  /*0210*/  USHF.L.U32 UR6, UR4, 0x3, URZ ;  /* 0x0000000304067899 */ /* 0x000fe2000800063f */
[----:B----4-:R-:W-:-:S09]  /*0220*/  @!P1 PLOP3.LUT P0, PT, P2, PT, PT, 0x80, 0x0 ;  /* 0x000000000000981c */ /* 0x010fd2000170f070 */
[----:B------:R-:W-:Y:S02]  /*0230*/  ULDC UR14, c[0x0][UR5+0x160] ;  /* 0x00005800050e7abb */ /* 0x000fe40008000800 */
[----:B------:R-:W-:Y:S02]  /*0240*/  UIMAD.WIDE UR4, UR14, 0x10000, URZ ;  /* 0x000100000e0478a5 */ /* 0x000fe4000f8e023f */
[----:B------:R-:W-:Y:S01]  /*0250*/  ULDC.64 UR8, c[0x0][UR6+0x160] ;  /* 0x0000580006087abb */ /* 0x000fe20008000a00 */
[----:B0-----:R-:W-:Y:S01]  /*0260*/  IMAD.U32 R3, RZ, RZ, UR15 ;  /* 0x0000000fff037e24 */ /* 0x001fe2000f8e00ff */
[----:B------:R-:W-:Y:S01]  /*0270*/  ULDC.64 UR10, c[0x0][UR6+0x2e0] ;  /* 0x0000b800060a7abb */ /* 0x000fe20008000a00 */
[----:B--2---:R-:W-:Y:S01]  /*0280*/  @!P0 FMUL R2, R2, 1.175494350822287508e-38 ;  /* 0x0080000002028820 */ /* 0x004fe20000400000 */
[----:B------:R-:W-:Y:S01]  /*0290*/  ULDC.64 UR12, c[0x0][UR6+0x460] ;  /* 0x00011800060c7abb */ /* 0x000fe20008000a00 */
[----:B------:R-:W-:Y:S01]  /*02a0*/  @!P3 FMUL R3, R3, 1.175494350822287508e-38 ;  /* 0x008000000303b820 */ /* 0x000fe20000400000 */
[----:B------:R-:W-:-:S02]  /*02b0*/  ULDC.64 UR6, c[0x0][UR6+0x5e0] ;  /* 0x0001780006067abb */ /* 0x000fc40008000a00 */
[----:B------:R-:W-:Y:S01]  /*02c0*/  UIMAD.WIDE UR8, UR14, 0x20000, UR8 ;  /* 0x000200000e0878a5 */ /* 0x000fe2000f8e0208 */
[----:B-1----:R-:W-:Y:S01]  /*02d0*/  IMAD.U32 R4, RZ, RZ, UR18 ;  /* 0x00000012ff047e24 */ /* 0x002fe2000f8e00ff */
[----:B------:R-:W-:Y:S01]  /*02e0*/  UIMAD.WIDE UR10, UR14, 0x20000, UR10 ;  /* 0x000200000e0a78a5 */ /* 0x000fe2000f8e020a */
[----:B------:R0:W1:Y:S01]  /*02f0*/  @!P3 R2UR UR15, R3 ;  /* 0x00000000030fb3c2 */ /* 0x00006200000e0000 */
[----:B------:R-:W-:Y:S01]  /*0300*/  UIMAD.WIDE UR12, UR14, 0x20000, UR12 ;  /* 0x000200000e0c78a5 */ /* 0x000fe2000f8e020c */
[----:B------:R-:W-:Y:S01]  /*0310*/  @!P4 FMUL R4, R4, 1.175494350822287508e-38 ;  /* 0x008000000404c820 */ /* 0x000fe20000400000 */
[----:B------:R-:W-:Y:S02]  /*0320*/  UIADD3 UR19, UP1, -UR4, UR6, URZ ;  /* 0x0000000604137290 */ /* 0x000fe4000ff3e13f */
[----:B------:R-:W-:Y:S02]  /*0330*/  ULOP3.LUT UR6, UR12, UR10, UR8, 0xfe, !UPT ;  /* 0x0000000a0c067292 */ /* 0x000fe4000f8efe08 */
[----:B------:R-:W-:Y:S01]  /*0340*/  ULOP3.LUT UR4, UR19, 0x3, URZ, 0xc0, !UPT ;  /* 0x0000000313047892 */ /* 0x000fe2000f8ec03f */
[----:B------:R0:W2:Y:S01]  /*0350*/  @!P4 R2UR UR18, R4 ;  /* 0x000000000412c3c2 */ /* 0x0000a200000e0000 */
[----:B------:R-:W-:-:S02]  /*0360*/  UIADD3.X UR7, ~UR5, UR7, URZ, UP1, !UPT ;  /* 0x0000000705077290 */ /* 0x000fc40008ffe53f */
[----:B------:R-:W-:-:S04]  /*0370*/  ULOP3.LUT UP0, URZ, UR4, 0x7, UR6, 0xf8, !UPT ;  /* 0x00000007043f7892 */ /* 0x000fc8000f80f806 */
[----:B------:R-:W-:-:S06]  /*0380*/  ULOP3.LUT UP0, URZ, URZ, URZ, URZ, 0xfc, UP0 ;  /* 0x0000003f3f3f7292 */ /* 0x000fcc000800fc3f */
[----:B------:R-:W-:Y:S01]  /*0390*/  PLOP3.LUT P2, PT, PT, PT, UP0, 0x80, 0x0 ;  /* 0x000000000000781c */ /* 0x000fe20003f4f008 */
[----:B------:R-:W-:-:S12]  /*03a0*/  @!P1 IMAD.MOV.U32 R0, RZ, RZ, R2 ;  /* 0x000000ffff009224 */ /* 0x000fd800078e0002 */
[----:B------:R-:W-:Y:S05]  /*03b0*/  @!P2 BRA `(.L_x_82) ;  /* 0x000013900000a947 */ /* 0x000fea0003800000 */
[----:B012---:R-:W-:-:S04]  /*03c0*/  UISETP.GE.U32.AND UP0, UPT, UR19, 0x1, UPT ;  /* 0x000000011300788c */ /* 0x007fc8000bf06070 */
[----:B------:R-:W-:-:S06]  /*03d0*/  UISETP.GE.AND.EX UP0, UPT, UR7, URZ, UPT, UP0 ;  /* 0x0000003f0700728c */ /* 0x000fcc000bf06300 */
[----:B------:R-:W-:-:S13]  /*03e0*/  PLOP3.LUT P0, PT, PT, PT, UP0, 0x80, 0x0 ;  /* 0x000000000000781c */ /* 0x000fda0003f0f008 */
[----:B------:R-:W-:Y:S05]  /*03f0*/  @!P0 EXIT ;  /* 0x000000000000894d */ /* 0x000fea0003800000 */
[----:B------:R-:W0:Y:S01]  /*0400*/  S2R R44, SR_TID.X ;  /* 0x00000000002c7919 */ /* 0x000e220000002100 */
[----:B------:R-:W-:Y:S01]  /*0410*/  IMAD.MOV.U32 R26, RZ, RZ, c[0x0][0x0] ;  /* 0x00000000ff1a7624 */ /* 0x000fe200078e00ff */
[----:B------:R-:W-:Y:S02]  /*0420*/  UMOV UR4, URZ ;  /* 0x0000003f00047c82 */ /* 0x000fe40008000000 */
[----:B------:R-:W-:Y:S02]  /*0430*/  UMOV UR5, URZ ;  /* 0x0000003f00057c82 */ /* 0x000fe40008000000 */
[----:B------:R-:W-:Y:S02]  /*0440*/  UMOV UR6, URZ ;  /* 0x0000003f00067c82 */ /* 0x000fe40008000000 */
.L_x_90:
[----:B0-----:R-:W-:Y:S01]  /*0450*/  IADD3 R3, P2, R44, UR5, RZ ;  /* 0x000000052c037c10 */ /* 0x001fe2000ff5e0ff */
[----:B------:R-:W-:Y:S01]  /*0460*/  ULDC UR14, c[0x0][0x0] ;  /* 0x00000000000e7ab9 */ /* 0x000fe20000000800 */
[----:B------:R-:W-:Y:S01]  /*0470*/  PRMT R31, RZ, 0x7610, R31 ;  /* 0x00007610ff1f7816 */ /* 0x000fe2000000001f */
[----:B------:R-:W-:Y:S01]  /*0480*/  IMAD.U32 R20, RZ, RZ, UR14 ;  /* 0x0000000eff147e24 */ /* 0x000fe2000f8e00ff */
[C---:B------:R-:W-:Y:S01]  /*0490*/  ISETP.GE.U32.AND P0, PT, R3.reuse, 0x10000, PT ;  /* 0x000100000300780c */ /* 0x040fe20003f06070 */
[----:B-1----:R-:W-:Y:S01]  /*04a0*/  IMAD.X R22, RZ, RZ, UR6, P2 ;  /* 0x00000006ff167e24 */ /* 0x002fe200090e06ff */
[C---:B------:R-:W-:Y:S01]  /*04b0*/  IADD3 R5, P6, R3.reuse, c[0x0][0x0], RZ ;  /* 0x0000000003057a10 */ /* 0x040fe20007fde0ff */
[C---:B------:R-:W-:Y:S01]  /*04c0*/  IMAD.SHL.U32 R6, R3.reuse, 0x2, RZ ;  /* 0x0000000203067824 */ /* 0x040fe200078e00ff */
[----:B------:R-:W-:Y:S01]  /*04d0*/  LEA R7, P3, R26, R3, 0x1 ;  /* 0x000000031a077211 */ /* 0x000fe200078608ff */
[----:B------:R-:W-:Y:S01]  /*04e0*/  IMAD R20, R20, 0x3, RZ ;  /* 0x0000000314147824 */ /* 0x000fe200078e02ff */
[C---:B------:R-:W-:Y:S01]  /*04f0*/  ISETP.LT.U32.AND P1, PT, R3.reuse, UR19, PT ;  /* 0x0000001303007c0c */ /* 0x040fe2000bf21070 */
[--C-:B------:R-:W-:Y:S01]  /*0500*/  IMAD.X R10, RZ, RZ, R22.reuse, P6 ;  /* 0x000000ffff0a7224 */ /* 0x100fe200030e0616 */
[C---:B------:R-:W-:Y:S01]  /*0510*/  ISETP.GE.AND.EX P0, PT, R22.reuse, RZ, PT, P0 ;  /* 0x000000ff1600720c */ /* 0x040fe20003f06300 */
[--C-:B------:R-:W-:Y:S01]  /*0520*/  IMAD.X R8, RZ, RZ, R22.reuse, P3 ;  /* 0x000000ffff087224 */ /* 0x100fe200018e0616 */
[----:B------:R-:W-:Y:S01]  /*0530*/  SHF.L.U64.HI R9, R3, 0x1, R22 ;  /* 0x0000000103097819 */ /* 0x000fe20000010216 */
[----:B------:R-:W-:Y:S01]  /*0540*/  IMAD.SHL.U32 R18, R7, 0x2, RZ ;  /* 0x0000000207127824 */ /* 0x000fe200078e00ff */
[----:B------:R-:W-:Y:S01]  /*0550*/  ISETP.LT.AND.EX P1, PT, R22, UR7, !P0, P1 ;  /* 0x0000000716007c0c */ /* 0x000fe2000c721310 */
[C---:B------:R-:W-:Y:S01]  /*0560*/  IMAD.SHL.U32 R12, R5.reuse, 0x2, RZ ;  /* 0x00000002050c7824 */ /* 0x040fe200078e00ff */
[----:B------:R-:W-:-:S02]  /*0570*/  ISETP.GE.U32.AND P5, PT, R5, 0x10000, PT ;  /* 0x000100000500780c */ /* 0x000fc40003fa6070 */
[----:B------:R-:W-:Y:S02]  /*0580*/  IADD3 R2, P0, R6, UR8, RZ ;  /* 0x0000000806027c10 */ /* 0x000fe4000ff1e0ff */
[----:B------:R-:W-:Y:S02]  /*0590*/  ISETP.GE.U32.AND P6, PT, R7, 0x10000, PT ;  /* 0x000100000700780c */ /* 0x000fe40003fc6070 */
[----:B------:R-:W-:Y:S02]  /*05a0*/  IADD3 R20, P4, R20, R3, RZ ;  /* 0x0000000314147210 */ /* 0x000fe40007f9e0ff */
[----:B------:R-:W-:Y:S02]  /*05b0*/  ISETP.LT.U32.AND P2, PT, R5, UR19, PT ;  /* 0x0000001305007c0c */ /* 0x000fe4000bf41070 */
[----:B------:R-:W-:Y:S01]  /*05c0*/  ISETP.GE.AND.EX P5, PT, R10, RZ, PT, P5 ;  /* 0x000000ff0a00720c */ /* 0x000fe20003fa6350 */
[----:B------:R-:W-:Y:S01]  /*05d0*/  IMAD.X R21, RZ, RZ, R22, P4 ;  /* 0x000000ffff157224 */ /* 0x000fe200020e0616 */
[----:B------:R-:W-:Y:S01]  /*05e0*/  IADD3.X R3, R9, UR9, RZ, P0, !PT ;  /* 0x0000000909037c10 */ /* 0x000fe200087fe4ff */
[----:B------:R-:W-:Y:S01]  /*05f0*/  IMAD.SHL.U32 R24, R20, 0x2, RZ ;  /* 0x0000000214187824 */ /* 0x000fe200078e00ff */
[----:B------:R-:W-:-:S02]  /*0600*/  ISETP.LT.U32.AND P3, PT, R7, UR19, PT ;  /* 0x0000001307007c0c */ /* 0x000fc4000bf61070 */
[----:B------:R-:W-:Y:S01]  /*0610*/  ISETP.GE.AND.EX P6, PT, R8, RZ, PT, P6 ;  /* 0x000000ff0800720c */ /* 0x000fe20003fc6360 */
[----:B------:R-:W2:Y:S01]  /*0620*/  @P1 LDG.E.U16 R31, [R2.64] ;  /* 0x00000010021f1981 */ /* 0x000ea2000c1e1500 */
[----:B------:R-:W-:Y:S02]  /*0630*/  IADD3 R4, P0, R6, UR10, RZ ;  /* 0x0000000a06047c10 */ /* 0x000fe4000ff1e0ff */
[----:B------:R-:W-:Y:S02]  /*0640*/  ISETP.LT.AND.EX P2, PT, R10, UR7, !P5, P2 ;  /* 0x000000070a007c0c */ /* 0x000fe4000ef41320 */
[----:B------:R-:W-:Y:S02]  /*0650*/  SHF.L.U64.HI R13, R5, 0x1, R10 ;  /* 0x00000001050d7819 */ /* 0x000fe4000001020a */
[----:B------:R-:W-:Y:S02]  /*0660*/  ISETP.LT.AND.EX P3, PT, R8, UR7, !P6, P3 ;  /* 0x0000000708007c0c */ /* 0x000fe4000f761330 */
[----:B------:R-:W-:-:S02]  /*0670*/  IADD3 R6, P5, R6, UR12, RZ ;  /* 0x0000000c06067c10 */ /* 0x000fc4000ffbe0ff */
[----:B------:R-:W-:Y:S02]  /*0680*/  SHF.L.U64.HI R19, R7, 0x1, R8 ;  /* 0x0000000107137819 */ /* 0x000fe40000010208 */
[C---:B------:R-:W-:Y:S02]  /*0690*/  IADD3.X R5, R9.reuse, UR11, RZ, P0, !PT ;  /* 0x0000000b09057c10 */ /* 0x040fe400087fe4ff */
[----:B------:R-:W-:Y:S02]  /*06a0*/  IADD3 R14, P6, R18, UR8, RZ ;  /* 0x00000008120e7c10 */ /* 0x000fe4000ffde0ff */
[----:B------:R-:W-:Y:S02]  /*06b0*/  IADD3 R8, P0, R12, UR8, RZ ;  /* 0x000000080c087c10 */ /* 0x000fe4000ff1e0ff */
[----:B------:R-:W-:Y:S02]  /*06c0*/  IADD3.X R7, R9, UR13, RZ, P5, !PT ;  /* 0x0000000d09077c10 */ /* 0x000fe4000affe4ff */
[----:B------:R-:W-:-:S02]  /*06d0*/  IADD3.X R15, R19, UR9, RZ, P6, !PT ;  /* 0x00000009130f7c10 */ /* 0x000fc4000b7fe4ff */
[----:B------:R-:W-:Y:S02]  /*06e0*/  IADD3 R10, P5, R12, UR10, RZ ;  /* 0x0000000a0c0a7c10 */ /* 0x000fe4000ffbe0ff */
[C---:B------:R-:W-:Y:S02]  /*06f0*/  IADD3.X R9, R13.reuse, UR9, RZ, P0, !PT ;  /* 0x000000090d097c10 */ /* 0x040fe400087fe4ff */
[----:B------:R-:W-:Y:S02]  /*0700*/  ISETP.GE.U32.AND P6, PT, R20, 0x10000, PT ;  /* 0x000100001400780c */ /* 0x000fe40003fc6070 */
[----:B------:R-:W-:Y:S02]  /*0710*/  IADD3 R12, P0, R12, UR12, RZ ;  /* 0x0000000c0c0c7c10 */ /* 0x000fe4000ff1e0ff */
[----:B------:R-:W-:Y:S02]  /*0720*/  IADD3.X R11, R13, UR11, RZ, P5, !PT ;  /* 0x0000000b0d0b7c10 */ /* 0x000fe4000affe4ff */
[----:B------:R-:W-:-:S02]  /*0730*/  ISETP.LT.U32.AND P4, PT, R20, UR19, PT ;  /* 0x0000001314007c0c */ /* 0x000fc4000bf81070 */
[----:B------:R-:W-:Y:S02]  /*0740*/  ISETP.GE.AND.EX P6, PT, R21, RZ, PT, P6 ;  /* 0x000000ff1500720c */ /* 0x000fe40003fc6360 */
[----:B------:R-:W-:Y:S02]  /*0750*/  IADD3.X R13, R13, UR13, RZ, P0, !PT ;  /* 0x0000000d0d0d7c10 */ /* 0x000fe400087fe4ff */
[C---:B------:R-:W-:Y:S02]  /*0760*/  IADD3 R16, P5, R18.reuse, UR10, RZ ;  /* 0x0000000a12107c10 */ /* 0x040fe4000ffbe0ff */
[----:B------:R-:W-:Y:S02]  /*0770*/  IADD3 R18, P0, R18, UR12, RZ ;  /* 0x0000000c12127c10 */ /* 0x000fe4000ff1e0ff */
[----:B------:R-:W-:Y:S02]  /*0780*/  ISETP.LT.AND.EX P4, PT, R21, UR7, !P6, P4 ;  /* 0x0000000715007c0c */ /* 0x000fe4000f781340 */
[----:B------:R-:W-:-:S02]  /*0790*/  IADD3.X R17, R19, UR11, RZ, P5, !PT ;  /* 0x0000000b13117c10 */ /* 0x000fc4000affe4ff */
[----:B------:R-:W-:Y:S02]  /*07a0*/  IADD3.X R19, R19, UR13, RZ, P0, !PT ;  /* 0x0000000d13137c10 */ /* 0x000fe400087fe4ff */
[----:B------:R-:W-:Y:S02]  /*07b0*/  SHF.L.U64.HI R25, R20, 0x1, R21 ;  /* 0x0000000114197819 */ /* 0x000fe40000010215 */
[----:B------:R-:W-:Y:S02]  /*07c0*/  PRMT R41, RZ, 0x7610, R41 ;  /* 0x00007610ff297816 */ /* 0x000fe40000000029 */
[C---:B------:R-:W-:Y:S02]  /*07d0*/  IADD3 R20, P0, R24.reuse, UR8, RZ ;  /* 0x0000000818147c10 */ /* 0x040fe4000ff1e0ff */
[C---:B------:R-:W-:Y:S02]  /*07e0*/  IADD3 R22, P5, R24.reuse, UR10, RZ ;  /* 0x0000000a18167c10 */ /* 0x040fe4000ffbe0ff */
[----:B------:R-:W-:Y:S01]  /*07f0*/  IADD3 R24, P6, R24, UR12, RZ ;  /* 0x0000000c18187c10 */ /* 0x000fe2000ffde0ff */
[----:B------:R-:W3:Y:S01]  /*0800*/  @P1 LDG.E.U16 R41, [R4.64] ;  /* 0x0000001004291981 */ /* 0x000ee2000c1e1500 */
[----:B------:R-:W-:-:S02]  /*0810*/  PRMT R34, RZ, 0x7610, R34 ;  /* 0x00007610ff227816 */ /* 0x000fc40000000022 */
[----:B------:R-:W-:Y:S02]  /*0820*/  PRMT R40, RZ, 0x7610, R40 ;  /* 0x00007610ff287816 */ /* 0x000fe40000000028 */
[----:B------:R-:W-:Y:S02]  /*0830*/  PRMT R39, RZ, 0x7610, R39 ;  /* 0x00007610ff277816 */ /* 0x000fe40000000027 */
[----:B------:R-:W-:Y:S01]  /*0840*/  PRMT R29, RZ, 0x7610, R29 ;  /* 0x00007610ff1d7816 */ /* 0x000fe2000000001d */
[----:B-----5:R0:W5:Y:S01]  /*0850*/  @P1 LDG.E.U16 R34, [R6.64] ;  /* 0x0000001006221981 */ /* 0x020162000c1e1500 */
[----:B------:R-:W-:Y:S02]  /*0860*/  PRMT R33, RZ, 0x7610, R33 ;  /* 0x00007610ff217816 */ /* 0x000fe40000000021 */
[----:B------:R-:W-:Y:S01]  /*0870*/  PRMT R37, RZ, 0x7610, R37 ;  /* 0x00007610ff257816 */ /* 0x000fe20000000025 */
[----:B------:R0:W5:Y:S01]  /*0880*/  @P2 LDG.E.U16 R40, [R8.64] ;  /* 0x0000001008282981 */ /* 0x000162000c1e1500 */
[----:B------:R-:W-:-:S02]  /*0890*/  PRMT R28, RZ, 0x7610, R28 ;  /* 0x00007610ff1c7816 */ /* 0x000fc4000000001c */
[----:B------:R-:W-:Y:S01]  /*08a0*/  PRMT R30, RZ, 0x7610, R30 ;  /* 0x00007610ff1e7816 */ /* 0x000fe2000000001e */
[----:B------:R0:W5:Y:S01]  /*08b0*/  @P2 LDG.E.U16 R39, [R10.64] ;  /* 0x000000100a272981 */ /* 0x000162000c1e1500 */
[----:B------:R-:W-:Y:S02]  /*08c0*/  PRMT R35, RZ, 0x7610, R35 ;  /* 0x00007610ff237816 */ /* 0x000fe40000000023 */
[----:B------:R-:W-:Y:S01]  /*08d0*/  PRMT R27, RZ, 0x7610, R27 ;  /* 0x00007610ff1b7816 */ /* 0x000fe2000000001b */
[----:B------:R0:W5:Y:S01]  /*08e0*/  @P2 LDG.E.U16 R29, [R12.64] ;  /* 0x000000100c1d2981 */ /* 0x000162000c1e1500 */
[C---:B------:R-:W-:Y:S02]  /*08f0*/  IADD3.X R21, R25.reuse, UR9, RZ, P0, !PT ;  /* 0x0000000919157c10 */ /* 0x040fe400087fe4ff */
[C---:B------:R-:W-:Y:S01]  /*0900*/  IADD3.X R23, R25.reuse, UR11, RZ, P5, !PT ;  /* 0x0000000b19177c10 */ /* 0x040fe2000affe4ff */
[----:B------:R0:W5:Y:S01]  /*0910*/  @P3 LDG.E.U16 R33, [R14.64] ;  /* 0x000000100e213981 */ /* 0x000162000c1e1500 */
[----:B------:R-:W-:-:S03]  /*0920*/  IADD3.X R25, R25, UR13, RZ, P6, !PT ;  /* 0x0000000d19197c10 */ /* 0x000fc6000b7fe4ff */
[----:B------:R0:W5:Y:S04]  /*0930*/  @P3 LDG.E.U16 R37, [R16.64] ;  /* 0x0000001010253981 */ /* 0x000168000c1e1500 */
[----:B------:R0:W5:Y:S04]  /*0940*/  @P3 LDG.E.U16 R28, [R18.64] ;  /* 0x00000010121c3981 */ /* 0x000168000c1e1500 */
[----:B------:R0:W5:Y:S04]  /*0950*/  @P4 LDG.E.U16 R30, [R20.64] ;  /* 0x00000010141e4981 */ /* 0x000168000c1e1500 */
[----:B------:R0:W5:Y:S04]  /*0960*/  @P4 LDG.E.U16 R35, [R22.64] ;  /* 0x0000001016234981 */ /* 0x000168000c1e1500 */
[----:B------:R0:W5:Y:S01]  /*0970*/  @P4 LDG.E.U16 R27, [R24.64] ;  /* 0x00000010181b4981 */ /* 0x000162000c1e1500 */
[----:B------:R-:W-:-:S04]  /*0980*/  ISETP.NE.U32.AND P0, PT, RZ, c[0x0][0xde0], PT ;  /* 0x00037800ff007a0c */ /* 0x000fc80003f05070 */
[----:B------:R-:W-:-:S04]  /*0990*/  ISETP.NE.AND.EX P5, PT, RZ, c[0x0][0xde4], PT, P0 ;  /* 0x00037900ff007a0c */ /* 0x000fc80003fa5300 */
[----:B------:R-:W-:Y:S02]  /*09a0*/  P2R R45, PR, RZ, 0x20 ;  /* 0x00000020ff2d7803 */ /* 0x000fe40000000000 */
[----:B--2---:R-:W-:Y:S02]  /*09b0*/  PRMT R31, RZ, 0x5410, R31 ;  /* 0x00005410ff1f7816 */ /* 0x004fe4000000001f */
[----:B---3--:R-:W-:-:S05]  /*09c0*/  PRMT R32, RZ, 0x5410, R41 ;  /* 0x00005410ff207816 */ /* 0x008fca0000000029 */
[----:B------:R-:W-:Y:S05]  /*09d0*/  @!P5 BRA `(.L_x_83) ;  /* 0x000006500000d947 */ /* 0x000fea0003800000 */
[----:B0-----:R-:W-:Y:S01]  /*09e0*/  ULDC.S8 UR5, c[0x0][0xdda] ;  /* 0x0003768000057ab9 */ /* 0x001fe20000000200 */
[----:B------:R-:W-:Y:S02]  /*09f0*/  PLOP3.LUT P0, PT, PT, PT, PT, 0x80, 0x0 ;  /* 0x000000000000781c */ /* 0x000fe40003f0f070 */
[----:B------:R-:W-:-:S13]  /*0a00*/  ISETP.NE.AND P5, PT, RZ, UR5, PT ;  /* 0x00000005ff007c0c */ /* 0x000fda000bfa5270 */
[----:B------:R-:W-:Y:S02]  /*0a10*/  @!P5 IMAD.MOV.U32 R42, RZ, RZ, c[0x0][0xdd0] ;  /* 0x00037400ff2ad624 */ /* 0x000fe400078e00ff */
[----:B------:R-:W-:-:S06]  /*0a20*/  @!P5 IMAD.MOV.U32 R43, RZ, RZ, c[0x0][0xdd4] ;  /* 0x00037500ff2bd624 */ /* 0x000fcc00078e00ff */
[----:B------:R0:W1:Y:S02]  /*0a30*/  @!P5 DSETP.GEU.AND P6, PT, |R42|, c[0x2][0x8], PT ;  /* 0x008002002a00d62a */ /* 0x0000640003fce200 */
[----:B0-----:R-:W-:Y:S02]  /*0a40*/  IMAD.MOV.U32 R42, RZ, RZ, c[0x0][0xde0] ;  /* 0x00037800ff2a7624 */ /* 0x001fe400078e00ff */
[----:B------:R-:W-:Y:S01]  /*0a50*/  IMAD.MOV.U32 R43, RZ, RZ, c[0x0][0xde4] ;  /* 0x00037900ff2b7624 */ /* 0x000fe200078e00ff */
[----:B------:R-:W0:Y:S01]  /*0a60*/  @!P5 F2F.F32.F64 R36, c[0x0][0xdd0] ;  /* 0x000374000024db10 */ /* 0x000e220000301000 */
[----:B-1----:R-:W-:-:S03]  /*0a70*/  @!P5 PLOP3.LUT P0, PT, P6, PT, PT, 0x80, 0x0 ;  /* 0x000000000000d81c */ /* 0x002fc6000370f070 */
[----:B------:R-:W2:Y:S01]  /*0a80*/  LDG.E R42, [R42.64] ;  /* 0x000000102a2a7981 */ /* 0x000ea2000c1e1900 */
[----:B------:R-:W-:Y:S01]  /*0a90*/  ULDC.S8 UR5, c[0x0][0xdd9] ;  /* 0x0003764000057ab9 */ /* 0x000fe20000000200 */
[----:B------:R-:W-:Y:S02]  /*0aa0*/  FSETP.NEU.FTZ.AND P6, PT, RZ, UR15, PT ;  /* 0x0000000fff007c0b */ /* 0x000fe4000bfdd000 */
[----:B-----5:R-:W-:Y:S02]  /*0ab0*/  @!P5 PRMT R34, RZ, 0x5410, R34 ;  /* 0x00005410ff22d816 */ /* 0x020fe40000000022 */
[----:B------:R-:W-:Y:S02]  /*0ac0*/  PRMT R37, RZ, 0x5410, R37 ;  /* 0x00005410ff257816 */ /* 0x000fe40000000025 */
[----:B------:R-:W-:Y:S01]  /*0ad0*/  PRMT R39, RZ, 0x5410, R39 ;  /* 0x00005410ff277816 */ /* 0x000fe20000000027 */
[----:B------:R-:W-:Y:S01]  /*0ae0*/  @!P5 FMUL.FTZ R41, R34, UR18 ;  /* 0x000000122229dc20 */ /* 0x000fe20008410000 */
[----:B------:R-:W-:Y:S01]  /*0af0*/  PRMT R35, RZ, 0x5410, R35 ;  /* 0x00005410ff237816 */ /* 0x000fe20000000023 */
[----:B0-----:R-:W-:Y:S01]  /*0b00*/  @!P0 FMUL R36, R36, 1.175494350822287508e-38 ;  /* 0x0080000024248820 */ /* 0x001fe20000400000 */
[----:B------:R-:W-:Y:S01]  /*0b10*/  ISETP.NE.AND P0, PT, RZ, UR5, PT ;  /* 0x00000005ff007c0c */ /* 0x000fe2000bf05270 */
[----:B------:R-:W-:Y:S01]  /*0b20*/  ULDC.S8 UR5, c[0x0][0xdd8] ;  /* 0x0003760000057ab9 */ /* 0x000fe20000000200 */
[----:B------:R-:W-:Y:S01]  /*0b30*/  PRMT R40, RZ, 0x5410, R40 ;  /* 0x00005410ff287816 */ /* 0x000fe20000000028 */
[----:B------:R-:W-:Y:S01]  /*0b40*/  @!P5 FADD.FTZ R36, -R36, 1 ;  /* 0x3f8000002424d421 */ /* 0x000fe20000010100 */
[----:B--2---:R-:W0:Y:S02]  /*0b50*/  MUFU.RCP R48, R42 ;  /* 0x0000002a00307308 */ /* 0x004e240000001000 */
[----:B0-----:R-:W-:-:S02]  /*0b60*/  FMUL.FTZ R46, R32, R48 ;  /* 0x00000030202e7220 */ /* 0x001fc40000410000 */
[-C--:B------:R-:W-:Y:S02]  /*0b70*/  FMUL.FTZ R38, R37, R48.reuse ;  /* 0x0000003025267220 */ /* 0x080fe40000410000 */
[----:B------:R-:W-:Y:S01]  /*0b80*/  FMUL.FTZ R39, R39, R48 ;  /* 0x0000003027277220 */ /* 0x000fe20000410000 */
[----:B------:R-:W-:Y:S02]  /*0b90*/  F2FP.BF16.PACK_AB R32, RZ, R46 ;  /* 0x0000002eff20723e */ /* 0x000fe400000010ff */
[----:B------:R-:W-:Y:S02]  /*0ba0*/  @P0 FADD.FTZ R46, -R46, -RZ ;  /* 0x800000ff2e2e0221 */ /* 0x000fe40000010100 */
[----:B------:R-:W-:Y:S01]  /*0bb0*/  FMUL.FTZ R37, R35, R48 ;  /* 0x0000003023257220 */ /* 0x000fe20000410000 */
[----:B------:R-:W-:Y:S01]  /*0bc0*/  F2FP.BF16.PACK_AB R35, RZ, R38 ;  /* 0x00000026ff23723e */ /* 0x000fe200000010ff */
[----:B------:R-:W-:Y:S02]  /*0bd0*/  @P6 FFMA.FTZ R46, R31, UR15, R46 ;  /* 0x0000000f1f2e6c23 */ /* 0x000fe4000801002e */
[----:B------:R-:W-:Y:S01]  /*0be0*/  @P0 FADD.FTZ R38, -R38, -RZ ;  /* 0x800000ff26260221 */ /* 0x000fe20000010100 */
[----:B------:R-:W-:Y:S01]  /*0bf0*/  F2FP.BF16.PACK_AB R34, RZ, R37 ;  /* 0x00000025ff22723e */ /* 0x000fe200000010ff */
[----:B------:R-:W-:-:S02]  /*0c00*/  IMAD.MOV.U32 R43, RZ, RZ, R46 ;  /* 0x000000ffff2b7224 */ /* 0x000fc400078e002e */
[----:B------:R-:W-:Y:S01]  /*0c10*/  @!P5 FFMA.FTZ R43, R46, R36, R41 ;  /* 0x000000242e2bd223 */ /* 0x000fe20000010029 */
[----:B------:R-:W-:Y:S01]  /*0c20*/  PRMT R41, RZ, 0x5410, R33 ;  /* 0x00005410ff297816 */ /* 0x000fe20000000021 */
[----:B------:R-:W-:Y:S01]  /*0c30*/  @P0 FADD.FTZ R37, -R37, -RZ ;  /* 0x800000ff25250221 */ /* 0x000fe20000010100 */
[----:B------:R-:W-:Y:S01]  /*0c40*/  F2FP.BF16.PACK_AB R36, RZ, R39 ;  /* 0x00000027ff24723e */ /* 0x000fe200000010ff */
[----:B------:R-:W-:Y:S01]  /*0c50*/  @P0 FADD.FTZ R39, -R39, -RZ ;  /* 0x800000ff27270221 */ /* 0x000fe20000010100 */
[----:B------:R-:W-:Y:S01]  /*0c60*/  PRMT R33, RZ, 0x5410, R30 ;  /* 0x00005410ff217816 */ /* 0x000fe2000000001e */
[----:B------:R-:W-:Y:S01]  /*0c70*/  FFMA.FTZ R30, R43, UR18, R46 ;  /* 0x000000122b1e7c23 */ /* 0x000fe2000801002e */
[----:B------:R-:W-:Y:S01]  /*0c80*/  ISETP.NE.AND P0, PT, RZ, UR5, PT ;  /* 0x00000005ff007c0c */ /* 0x000fe2000bf05270 */
[----:B------:R-:W-:Y:S02]  /*0c90*/  @P6 FFMA.FTZ R39, R40, UR15, R39 ;  /* 0x0000000f28276c23 */ /* 0x000fe40008010027 */
[----:B------:R-:W-:Y:S01]  /*0ca0*/  @P6 FFMA.FTZ R38, R41, UR15, R38 ;  /* 0x0000000f29266c23 */ /* 0x000fe20008010026 */
[----:B------:R-:W-:Y:S01]  /*0cb0*/  FSEL R30, R43, R30, !P0 ;  /* 0x0000001e2b1e7208 */ /* 0x000fe20004000000 */
[----:B------:R-:W-:-:S04]  /*0cc0*/  @P6 FFMA.FTZ R37, R33, UR15, R37 ;  /* 0x0000000f21256c23 */ /* 0x000fc80008010025 */
[----:B------:R-:W-:Y:S02]  /*0cd0*/  FFMA.FTZ R30, R30, -R0, R31 ;  /* 0x800000001e1e7223 */ /* 0x000fe4000001001f */
[----:B------:R-:W-:-:S03]  /*0ce0*/  IMAD.MOV.U32 R31, RZ, RZ, R39 ;  /* 0x000000ffff1f7224 */ /* 0x000fc600078e0027 */
[----:B------:R-:W-:Y:S01]  /*0cf0*/  F2FP.BF16.PACK_AB R30, R30, R43 ;  /* 0x0000002b1e1e723e */ /* 0x000fe200000010ff */
[----:B------:R-:W-:Y:S05]  /*0d00*/  @P5 BRA `(.L_x_84) ;  /* 0x0000009000005947 */ /* 0x000fea0003800000 */
[----:B------:R-:W-:Y:S01]  /*0d10*/  IMAD.MOV.U32 R42, RZ, RZ, c[0x0][0xdd0] ;  /* 0x00037400ff2a7624 */ /* 0x000fe200078e00ff */
[----:B------:R-:W0:Y:S01]  /*0d20*/  F2F.F32.F64 R31, c[0x0][0xdd0] ;  /* 0x00037400001f7b10 */ /* 0x000e220000301000 */
[----:B------:R-:W-:Y:S01]  /*0d30*/  IMAD.MOV.U32 R43, RZ, RZ, c[0x0][0xdd4] ;  /* 0x00037500ff2b7624 */ /* 0x000fe200078e00ff */
[----:B------:R-:W-:-:S05]  /*0d40*/  PRMT R29, RZ, 0x5410, R29 ;  /* 0x00005410ff1d7816 */ /* 0x000fca000000001d */
[----:B------:R1:W0:Y:S02]  /*0d50*/  DSETP.GEU.AND P6, PT, |R42|, c[0x2][0x8], PT ;  /* 0x008002002a00762a */ /* 0x0002240003fce200 */
[----:B-1----:R-:W-:-:S12]  /*0d60*/  FMUL.FTZ R42, R29, UR18 ;  /* 0x000000121d2a7c20 */ /* 0x002fd80008410000 */
[----:B0-----:R-:W-:-:S04]  /*0d70*/  @!P6 FMUL R31, R31, 1.175494350822287508e-38 ;  /* 0x008000001f1fe820 */ /* 0x001fc80000400000 */
[----:B------:R-:W-:-:S04]  /*0d80*/  FADD.FTZ R31, -R31, 1 ;  /* 0x3f8000001f1f7421 */ /* 0x000fc80000010100 */
[----:B------:R-:W-:-:S04]  /*0d90*/  FFMA.FTZ R31, R31, R39, R42 ;  /* 0x000000271f1f7223 */ /* 0x000fc8000001002a */
.L_x_84:
[----:B------:R-:W-:Y:S02]  /*0da0*/  IMAD.MOV.U32 R47, RZ, RZ, R31 ;  /* 0x000000ffff2f7224 */ /* 0x000fe400078e001f */
[----:B------:R-:W-:Y:S01]  /*0db0*/  IMAD.MOV.U32 R31, RZ, RZ, R38 ;  /* 0x000000ffff1f7224 */ /* 0x000fe200078e0026 */
[----:B------:R-:W-:Y:S05]  /*0dc0*/  @P5 BRA `(.L_x_85) ;  /* 0x0000009000005947 */ /* 0x000fea0003800000 */
[----:B------:R-:W-:Y:S01]  /*0dd0*/  IMAD.MOV.U32 R42, RZ, RZ, c[0x0][0xdd0] ;  /* 0x00037400ff2a7624 */ /* 0x000fe200078e00ff */
[----:B------:R-:W0:Y:S01]  /*0de0*/  F2F.F32.F64 R29, c[0x0][0xdd0] ;  /* 0x00037400001d7b10 */ /* 0x000e220000301000 */
[----:B------:R-:W-:Y:S01]  /*0df0*/  IMAD.MOV.U32 R43, RZ, RZ, c[0x0][0xdd4] ;  /* 0x00037500ff2b7624 */ /* 0x000fe200078e00ff */
[----:B------:R-:W-:-:S05]  /*0e00*/  PRMT R28, RZ, 0x5410, R28 ;  /* 0x00005410ff1c7816 */ /* 0x000fca000000001c */
[----:B------:R-:W0:Y:S01]  /*0e10*/  DSETP.GEU.AND P6, PT, |R42|, c[0x2][0x8], PT ;  /* 0x008002002a00762a */ /* 0x000e220003fce200 */
[----:B------:R-:W-:-:S13]  /*0e20*/  FMUL.FTZ R31, R28, UR18 ;  /* 0x000000121c1f7c20 */ /* 0x000fda0008410000 */
[----:B0-----:R-:W-:-:S04]  /*0e30*/  @!P6 FMUL R29, R29, 1.175494350822287508e-38 ;  /* 0x008000001d1de820 */ /* 0x001fc80000400000 */
[----:B------:R-:W-:-:S04]  /*0e40*/  FADD.FTZ R29, -R29, 1 ;  /* 0x3f8000001d1d7421 */ /* 0x000fc80000010100 */
[----:B------:R-:W-:Y:S02]  /*0e50*/  FFMA.FTZ R31, R29, R38, R31 ;  /* 0x000000261d1f7223 */ /* 0x000fe4000001001f */
.L_x_85:
[----:B------:R-:W-:Y:S01]  /*0e60*/  F2FP.BF16.PACK_AB R29, RZ, R47 ;  /* 0x0000002fff1d723e */ /* 0x000fe200000010ff */
[----:B------:R-:W-:Y:S02]  /*0e70*/  @P0 FFMA.FTZ R47, R47, UR18, R39 ;  /* 0x000000122f2f0c23 */ /* 0x000fe40008010027 */
        /* <DEDUP_REMOVED lines=10> */
[----:B------:R-:W-:-:S04]  /*0f20*/  FFMA.FTZ R28, R39, R37, R28 ;  /* 0x00000025271c7223 */ /* 0x000fc8000001001c */
.L_x_86:
[----:B------:R-:W-:Y:S01]  /*0f30*/  IMAD.MOV.U32 R42, RZ, RZ, R28 ;  /* 0x000000ffff2a7224 */ /* 0x000fe200078e001c */
[----:B------:R-:W-:Y:S01]  /*0f40*/  F2FP.BF16.PACK_AB R28, RZ, R31 ;  /* 0x0000001fff1c723e */ /* 0x000fe200000010ff */
[----:B------:R-:W-:Y:S01]  /*0f50*/  @P0 FFMA.FTZ R31, R31, UR18, R38 ;  /* 0x000000121f1f0c23 */ /* 0x000fe20008010026 */
[----:B------:R-:W-:Y:S01]  /*0f60*/  PRMT R39, R36, 0x7610, R39 ;  /* 0x0000761024277816 */ /* 0x000fe20000000027 */
[----:B------:R-:W-:Y:S01]  /*0f70*/  FFMA.FTZ R40, R47, -R0, R40 ;  /* 0x800000002f287223 */ /* 0x000fe20000010028 */
[----:B------:R-:W-:Y:S01]  /*0f80*/  F2FP.BF16.PACK_AB R27, RZ, R42 ;  /* 0x0000002aff1b723e */ /* 0x000fe200000010ff */
[--C-:B------:R-:W-:Y:S01]  /*0f90*/  @P0 FFMA.FTZ R42, R42, UR18, R37.reuse ;  /* 0x000000122a2a0c23 */ /* 0x100fe20008010025 */
[----:B------:R-:W-:Y:S01]  /*0fa0*/  PRMT R37, R35, 0x7610, R37 ;  /* 0x0000761023257816 */ /* 0x000fe20000000025 */
[-CC-:B------:R-:W-:Y:S01]  /*0fb0*/  FFMA.FTZ R31, R31, -R0.reuse, R41.reuse ;  /* 0x800000001f1f7223 */ /* 0x180fe20000010029 */
[----:B------:R-:W-:Y:S01]  /*0fc0*/  PRMT R41, R32, 0x7610, R41 ;  /* 0x0000761020297816 */ /* 0x000fe20000000029 */
[----:B------:R-:W-:Y:S01]  /*0fd0*/  FFMA.FTZ R33, R42, -R0, R33 ;  /* 0x800000002a217223 */ /* 0x000fe20000010021 */
[----:B------:R-:W-:-:S02]  /*0fe0*/  PRMT R35, R34, 0x7610, R35 ;  /* 0x0000761022237816 */ /* 0x000fc40000000023 */
[----:B------:R-:W-:Y:S02]  /*0ff0*/  F2FP.BF16.PACK_AB R40, RZ, R40 ;  /* 0x00000028ff28723e */ /* 0x000fe400000010ff */
[----:B------:R-:W-:Y:S02]  /*1000*/  F2FP.BF16.PACK_AB R31, RZ, R31 ;  /* 0x0000001fff1f723e */ /* 0x000fe400000010ff */
[----:B------:R-:W-:Y:S01]  /*1010*/  F2FP.BF16.PACK_AB R33, RZ, R33 ;  /* 0x00000021ff21723e */ /* 0x000fe200000010ff */
[----:B------:R-:W-:Y:S05]  /*1020*/  BRA `(.L_x_87) ;  /* 0x0000059000007947 */ /* 0x000fea0003800000 */
.L_x_83:
[----:B0-----:R-:W-:Y:S01]  /*1030*/  ULDC.S8 UR5, c[0x0][0xdd9] ;  /* 0x0003764000057ab9 */ /* 0x001fe20000000200 */
[----:B------:R-:W-:Y:S02]  /*1040*/  FSETP.NEU.FTZ.AND P5, PT, RZ, UR15, PT ;  /* 0x0000000fff007c0b */ /* 0x000fe4000bfbd000 */
[----:B------:R-:W-:Y:S01]  /*1050*/  ISETP.NE.AND P0, PT, RZ, UR5, PT ;  /* 0x00000005ff007c0c */ /* 0x000fe2000bf05270 */
[----:B------:R-:W-:Y:S02]  /*1060*/  ULDC.S8 UR5, c[0x0][0xdda] ;  /* 0x0003768000057ab9 */ /* 0x000fe40000000200 */
[----:B------:R-:W-:-:S10]  /*1070*/  ISETP.NE.AND P6, PT, RZ, UR5, PT ;  /* 0x00000005ff007c0c */ /* 0x000fd4000bfc5270 */
[----:B------:R-:W-:-:S04]  /*1080*/  @P0 FADD.FTZ R32, -R32, -RZ ;  /* 0x800000ff20200221 */ /* 0x000fc80000010100 */
[----:B------:R-:W-:Y:S01]  /*1090*/  @P5 FFMA.FTZ R32, R31, UR15, R32 ;  /* 0x0000000f1f205c23 */ /* 0x000fe20008010020 */
[----:B------:R-:W-:Y:S05]  /*10a0*/  @!P6 BRA `(.L_x_88) ;  /* 0x000001f00000e947 */ /* 0x000fea0003800000 */
[----:B-----5:R-:W-:Y:S01]  /*10b0*/  PRMT R28, RZ, 0x5410, R39 ;  /* 0x00005410ff1c7816 */ /* 0x020fe20000000027 */
[----:B------:R-:W-:Y:S01]  /*10c0*/  ULDC.S8 UR5, c[0x0][0xdd8] ;  /* 0x0003760000057ab9 */ /* 0x000fe20000000200 */
[----:B------:R-:W-:Y:S02]  /*10d0*/  PRMT R34, RZ, 0x5410, R37 ;  /* 0x00005410ff227816 */ /* 0x000fe40000000025 */
[----:B------:R-:W-:Y:S01]  /*10e0*/  PRMT R36, RZ, 0x5410, R35 ;  /* 0x00005410ff247816 */ /* 0x000fe20000000023 */
[----:B------:R-:W-:Y:S01]  /*10f0*/  @P0 FADD.FTZ R28, -R28, -RZ ;  /* 0x800000ff1c1c0221 */ /* 0x000fe20000010100 */
[----:B------:R-:W-:Y:S01]  /*1100*/  PRMT R27, RZ, 0x5410, R40 ;  /* 0x00005410ff1b7816 */ /* 0x000fe20000000028 */
[----:B------:R-:W-:Y:S01]  /*1110*/  @P0 FADD.FTZ R34, -R34, -RZ ;  /* 0x800000ff22220221 */ /* 0x000fe20000010100 */
[----:B------:R-:W-:Y:S01]  /*1120*/  PRMT R43, RZ, 0x5410, R33 ;  /* 0x00005410ff2b7816 */ /* 0x000fe20000000021 */
[----:B------:R-:W-:Y:S01]  /*1130*/  @P0 FADD.FTZ R36, -R36, -RZ ;  /* 0x800000ff24240221 */ /* 0x000fe20000010100 */
[----:B------:R-:W-:Y:S01]  /*1140*/  ISETP.NE.AND P0, PT, RZ, UR5, PT ;  /* 0x00000005ff007c0c */ /* 0x000fe2000bf05270 */
[----:B------:R-:W-:Y:S01]  /*1150*/  @P5 FFMA.FTZ R28, R27, UR15, R28 ;  /* 0x0000000f1b1c5c23 */ /* 0x000fe2000801001c */
[----:B------:R-:W-:Y:S01]  /*1160*/  PRMT R47, RZ, 0x5410, R30 ;  /* 0x00005410ff2f7816 */ /* 0x000fe2000000001e */
[----:B------:R-:W-:-:S03]  /*1170*/  @P5 FFMA.FTZ R34, R43, UR15, R34 ;  /* 0x0000000f2b225c23 */ /* 0x000fc60008010022 */
[----:B------:R-:W-:Y:S01]  /*1180*/  F2FP.BF16.PACK_AB R29, RZ, R28 ;  /* 0x0000001cff1d723e */ /* 0x000fe200000010ff */
[----:B------:R-:W-:-:S06]  /*1190*/  @P5 FFMA.FTZ R36, R47, UR15, R36 ;  /* 0x0000000f2f245c23 */ /* 0x000fcc0008010024 */
[----:B------:R-:W-:-:S04]  /*11a0*/  @P0 FFMA.FTZ R28, R28, UR18, R28 ;  /* 0x000000121c1c0c23 */ /* 0x000fc8000801001c */
[----:B------:R-:W-:Y:S01]  /*11b0*/  FFMA.FTZ R33, R28, -R0, R27 ;  /* 0x800000001c217223 */ /* 0x000fe2000001001b */
[----:B------:R-:W-:Y:S01]  /*11c0*/  F2FP.BF16.PACK_AB R28, RZ, R34 ;  /* 0x00000022ff1c723e */ /* 0x000fe200000010ff */
[----:B------:R-:W-:Y:S02]  /*11d0*/  FFMA.FTZ R27, R32, UR18, R32 ;  /* 0x00000012201b7c23 */ /* 0x000fe40008010020 */
[----:B------:R-:W-:-:S03]  /*11e0*/  @P0 FFMA.FTZ R34, R34, UR18, R34 ;  /* 0x0000001222220c23 */ /* 0x000fc60008010022 */
[----:B------:R-:W-:Y:S01]  /*11f0*/  FSEL R30, R32, R27, !P0 ;  /* 0x0000001b201e7208 */ /* 0x000fe20004000000 */
[----:B------:R-:W-:Y:S01]  /*1200*/  FFMA.FTZ R34, R34, -R0, R43 ;  /* 0x8000000022227223 */ /* 0x000fe2000001002b */
[----:B------:R-:W-:Y:S01]  /*1210*/  F2FP.BF16.PACK_AB R27, RZ, R36 ;  /* 0x00000024ff1b723e */ /* 0x000fe200000010ff */
[----:B------:R-:W-:Y:S02]  /*1220*/  @P0 FFMA.FTZ R36, R36, UR18, R36 ;  /* 0x0000001224240c23 */ /* 0x000fe40008010024 */
[-C--:B------:R-:W-:Y:S01]  /*1230*/  FFMA.FTZ R31, R30, -R0.reuse, R31 ;  /* 0x800000001e1f7223 */ /* 0x080fe2000001001f */
[----:B------:R-:W-:Y:S01]  /*1240*/  F2FP.BF16.PACK_AB R40, R34, R33 ;  /* 0x000000212228723e */ /* 0x000fe200000010ff */
[----:B------:R-:W-:-:S03]  /*1250*/  FFMA.FTZ R36, R36, -R0, R47 ;  /* 0x8000000024247223 */ /* 0x000fc6000001002f */
[----:B------:R-:W-:Y:S02]  /*1260*/  F2FP.BF16.PACK_AB R30, R31, R32 ;  /* 0x000000201f1e723e */ /* 0x000fe400000010ff */
[----:B------:R-:W-:Y:S02]  /*1270*/  F2FP.BF16.PACK_AB R33, RZ, R36 ;  /* 0x00000024ff21723e */ /* 0x000fe400000010ff */
[----:B------:R-:W-:Y:S01]  /*1280*/  PRMT R31, R40, 0x7632, R31 ;  /* 0x00007632281f7816 */ /* 0x000fe2000000001f */
[----:B------:R-:W-:Y:S05]  /*1290*/  BRA `(.L_x_87) ;  /* 0x0000032000007947 */ /* 0x000fea0003800000 */
.L_x_88:
[----:B------:R-:W-:Y:S01]  /*12a0*/  IMAD.MOV.U32 R42, RZ, RZ, c[0x0][0xdd0] ;  /* 0x00037400ff2a7624 */ /* 0x000fe200078e00ff */
[----:B------:R-:W0:Y:S01]  /*12b0*/  F2F.F32.F64 R36, c[0x0][0xdd0] ;  /* 0x0003740000247b10 */ /* 0x000e220000301000 */
[----:B------:R-:W-:Y:S01]  /*12c0*/  IMAD.MOV.U32 R43, RZ, RZ, c[0x0][0xdd4] ;  /* 0x00037500ff2b7624 */ /* 0x000fe200078e00ff */
[----:B-----5:R-:W-:Y:S01]  /*12d0*/  PRMT R34, RZ, 0x5410, R34 ;  /* 0x00005410ff227816 */ /* 0x020fe20000000022 */
[----:B------:R-:W-:Y:S01]  /*12e0*/  ULDC.S8 UR5, c[0x0][0xdd8] ;  /* 0x0003760000057ab9 */ /* 0x000fe20000000200 */
[----:B------:R-:W-:-:S02]  /*12f0*/  PRMT R49, RZ, 0x5410, R39 ;  /* 0x00005410ff317816 */ /* 0x000fc40000000027 */
[----:B------:R-:W-:Y:S01]  /*1300*/  PRMT R40, RZ, 0x5410, R40 ;  /* 0x00005410ff287816 */ /* 0x000fe20000000028 */
[----:B------:R1:W0:Y:S01]  /*1310*/  DSETP.GEU.AND P6, PT, |R42|, c[0x2][0x8], PT ;  /* 0x008002002a00762a */ /* 0x0002220003fce200 */
[----:B------:R-:W-:Y:S01]  /*1320*/  PRMT R29, RZ, 0x5410, R29 ;  /* 0x00005410ff1d7816 */ /* 0x000fe2000000001d */
[----:B-1----:R-:W-:Y:S01]  /*1330*/  FMUL.FTZ R43, R34, UR18 ;  /* 0x00000012222b7c20 */ /* 0x002fe20008410000 */
[----:B------:R-:W-:Y:S01]  /*1340*/  PRMT R28, RZ, 0x5410, R28 ;  /* 0x00005410ff1c7816 */ /* 0x000fe2000000001c */
[----:B------:R-:W-:Y:S01]  /*1350*/  @P0 FADD.FTZ R49, -R49, -RZ ;  /* 0x800000ff31310221 */ /* 0x000fe20000010100 */
[----:B------:R-:W-:Y:S01]  /*1360*/  PRMT R38, RZ, 0x5410, R30 ;  /* 0x00005410ff267816 */ /* 0x000fe2000000001e */
[----:B------:R-:W-:Y:S01]  /*1370*/  FMUL.FTZ R29, R29, UR18 ;  /* 0x000000121d1d7c20 */ /* 0x000fe20008410000 */
[----:B------:R-:W-:Y:S01]  /*1380*/  PRMT R27, RZ, 0x5410, R27 ;  /* 0x00005410ff1b7816 */ /* 0x000fe2000000001b */
[----:B------:R-:W-:Y:S02]  /*1390*/  @P5 FFMA.FTZ R49, R40, UR15, R49 ;  /* 0x0000000f28315c23 */ /* 0x000fe40008010031 */
[----:B------:R-:W-:-:S02]  /*13a0*/  FMUL.FTZ R28, R28, UR18 ;  /* 0x000000121c1c7c20 */ /* 0x000fc40008410000 */
[----:B------:R-:W-:Y:S02]  /*13b0*/  FMUL.FTZ R27, R27, UR18 ;  /* 0x000000121b1b7c20 */ /* 0x000fe40008410000 */
[----:B0-----:R-:W-:Y:S01]  /*13c0*/  @!P6 FMUL R36, R36, 1.175494350822287508e-38 ;  /* 0x008000002424e820 */ /* 0x001fe20000400000 */
[----:B------:R-:W-:-:S03]  /*13d0*/  ISETP.NE.AND P6, PT, RZ, UR5, PT ;  /* 0x00000005ff007c0c */ /* 0x000fc6000bfc5270 */
[----:B------:R-:W-:-:S04]  /*13e0*/  FADD.FTZ R36, -R36, 1 ;  /* 0x3f80000024247421 */ /* 0x000fc80000010100 */
[C---:B------:R-:W-:Y:S02]  /*13f0*/  FFMA.FTZ R43, R36.reuse, R32, R43 ;  /* 0x00000020242b7223 */ /* 0x040fe4000001002b */
[----:B------:R-:W-:-:S03]  /*1400*/  FFMA.FTZ R47, R36, R49, R29 ;  /* 0x00000031242f7223 */ /* 0x000fc6000001001d */
[----:B------:R-:W-:Y:S01]  /*1410*/  F2FP.BF16.PACK_AB R34, RZ, R43 ;  /* 0x0000002bff22723e */ /* 0x000fe200000010ff */
[----:B------:R-:W-:Y:S01]  /*1420*/  @P6 FFMA.FTZ R43, R43, UR18, R32 ;  /* 0x000000122b2b6c23 */ /* 0x000fe20008010020 */
[----:B------:R-:W-:Y:S02]  /*1430*/  PRMT R32, RZ, 0x5410, R33 ;  /* 0x00005410ff207816 */ /* 0x000fe40000000021 */
[----:B------:R-:W-:Y:S01]  /*1440*/  F2FP.BF16.PACK_AB R29, RZ, R47 ;  /* 0x0000002fff1d723e */ /* 0x000fe200000010ff */
[----:B------:R-:W-:Y:S01]  /*1450*/  FFMA.FTZ R31, R43, -R0, R31 ;  /* 0x800000002b1f7223 */ /* 0x000fe2000001001f */
[----:B------:R-:W-:Y:S01]  /*1460*/  PRMT R43, RZ, 0x5410, R37 ;  /* 0x00005410ff2b7816 */ /* 0x000fe20000000025 */
[----:B------:R-:W-:Y:S01]  /*1470*/  @P6 FFMA.FTZ R47, R47, UR18, R49 ;  /* 0x000000122f2f6c23 */ /* 0x000fe20008010031 */
[----:B------:R-:W-:-:S03]  /*1480*/  PRMT R49, RZ, 0x5410, R35 ;  /* 0x00005410ff317816 */ /* 0x000fc60000000023 */
[----:B------:R-:W-:Y:S02]  /*1490*/  @P0 FADD.FTZ R43, -R43, -RZ ;  /* 0x800000ff2b2b0221 */ /* 0x000fe40000010100 */
[----:B------:R-:W-:Y:S02]  /*14a0*/  @P0 FADD.FTZ R49, -R49, -RZ ;  /* 0x800000ff31310221 */ /* 0x000fe40000010100 */
[----:B------:R-:W-:Y:S02]  /*14b0*/  @P5 FFMA.FTZ R43, R32, UR15, R43 ;  /* 0x0000000f202b5c23 */ /* 0x000fe4000801002b */
[----:B------:R-:W-:Y:S02]  /*14c0*/  @P5 FFMA.FTZ R49, R38, UR15, R49 ;  /* 0x0000000f26315c23 */ /* 0x000fe40008010031 */
[----:B------:R-:W-:Y:S02]  /*14d0*/  FFMA.FTZ R33, R36, R43, R28 ;  /* 0x0000002b24217223 */ /* 0x000fe4000001001c */
[----:B------:R-:W-:-:S03]  /*14e0*/  FFMA.FTZ R30, R47, -R0, R40 ;  /* 0x800000002f1e7223 */ /* 0x000fc60000010028 */
[----:B------:R-:W-:Y:S01]  /*14f0*/  F2FP.BF16.PACK_AB R28, RZ, R33 ;  /* 0x00000021ff1c723e */ /* 0x000fe200000010ff */
[----:B------:R-:W-:Y:S01]  /*1500*/  @P6 FFMA.FTZ R33, R33, UR18, R43 ;  /* 0x0000001221216c23 */ /* 0x000fe2000801002b */
[----:B------:R-:W-:Y:S01]  /*1510*/  F2FP.BF16.PACK_AB R31, R30, R31 ;  /* 0x0000001f1e1f723e */ /* 0x000fe200000010ff */
[----:B------:R-:W-:Y:S02]  /*1520*/  FFMA.FTZ R43, R36, R49, R27 ;  /* 0x00000031242b7223 */ /* 0x000fe4000001001b */
[----:B------:R-:W-:Y:S01]  /*1530*/  FFMA.FTZ R33, R33, -R0, R32 ;  /* 0x8000000021217223 */ /* 0x000fe20000010020 */
[----:B------:R-:W-:Y:S02]  /*1540*/  PRMT R30, R34, 0x5410, R31 ;  /* 0x00005410221e7816 */ /* 0x000fe4000000001f */
[----:B------:R-:W-:Y:S01]  /*1550*/  F2FP.BF16.PACK_AB R27, RZ, R43 ;  /* 0x0000002bff1b723e */ /* 0x000fe200000010ff */
[----:B------:R-:W-:Y:S01]  /*1560*/  @P6 FFMA.FTZ R43, R43, UR18, R49 ;  /* 0x000000122b2b6c23 */ /* 0x000fe20008010031 */
[----:B------:R-:W-:-:S03]  /*1570*/  PRMT R40, R31, 0x7632, R40 ;  /* 0x000076321f287816 */ /* 0x000fc60000000028 */
[----:B------:R-:W-:-:S05]  /*1580*/  FFMA.FTZ R32, R43, -R0, R38 ;  /* 0x800000002b207223 */ /* 0x000fca0000010026 */
[----:B------:R-:W-:-:S04]  /*1590*/  F2FP.BF16.PACK_AB R32, R32, R33 ;  /* 0x000000212020723e */ /* 0x000fc800000010ff */
[C---:B------:R-:W-:Y:S02]  /*15a0*/  PRMT R33, R32.reuse, 0x7632, R33 ;  /* 0x0000763220217816 */ /* 0x040fe40000000021 */
[----:B------:R-:W-:Y:S02]  /*15b0*/  PRMT R31, R32, 0x7610, R31 ;  /* 0x00007610201f7816 */ /* 0x000fe4000000001f */
.L_x_87:
[----:B------:R-:W-:Y:S02]  /*15c0*/  PRMT R32, R30, 0x7632, R32 ;  /* 0x000076321e207816 */ /* 0x000fe40000000020 */
[----:B------:R-:W-:-:S03]  /*15d0*/  ISETP.NE.AND P0, PT, R45, RZ, PT ;  /* 0x000000ff2d00720c */ /* 0x000fc60003f05270 */
[----:B------:R0:W-:Y:S04]  /*15e0*/  @P1 STG.E.U16 [R2.64], R32 ;  /* 0x0000002002001986 */ /* 0x0001e8000c101510 */
        /* <DEDUP_REMOVED lines=8> */
.L_x_89:
[----:B------:R-:W-:Y:S01]  /*1670*/  ULEA UR5, UR14, UR4, 0x2 ;  /* 0x000000040e057291 */ /* 0x000fe2000f8e103f */
[----:B------:R2:W-:Y:S03]  /*1680*/  @P1 STG.E.U16 [R6.64], R30 ;  /* 0x0000001e06001986 */ /* 0x0005e6000c101510 */
[----:B------:R-:W-:Y:S01]  /*1690*/  USHF.R.S32.HI UR6, URZ, 0x1f, UR5 ;  /* 0x0000001f3f067899 */ /* 0x000fe20008011405 */
[----:B------:R2:W-:Y:S01]  /*16a0*/  @P2 STG.E.U16 [R12.64], R29 ;  /* 0x0000001d0c002986 */ /* 0x0005e2000c101510 */
[----:B------:R-:W-:Y:S01]  /*16b0*/  UISETP.GT.U32.AND UP0, UPT, UR19, UR5, UPT ;  /* 0x000000051300728c */ /* 0x000fe2000bf04070 */
[----:B0-----:R-:W-:Y:S01]  /*16c0*/  IMAD.U32 R2, RZ, RZ, UR5 ;  /* 0x00000005ff027e24 */ /* 0x001fe2000f8e00ff */
[----:B------:R-:W-:Y:S01]  /*16d0*/  UMOV UR4, UR5 ;  /* 0x0000000500047c82 */ /* 0x000fe20008000000 */
[----:B------:R2:W-:Y:S01]  /*16e0*/  @P3 STG.E.U16 [R18.64], R28 ;  /* 0x0000001c12003986 */ /* 0x0005e2000c101510 */
[----:B------:R-:W-:-:S02]  /*16f0*/  UISETP.GT.AND.EX UP0, UPT, UR7, UR6, UPT, UP0 ;  /* 0x000000060700728c */ /* 0x000fc4000bf04300 */
[----:B------:R-:W-:Y:S01]  /*1700*/  ISETP.LT.AND P1, PT, R2, 0x10000, PT ;  /* 0x000100000200780c */ /* 0x000fe20003f21270 */
[----:B------:R2:W-:Y:S03]  /*1710*/  @P4 STG.E.U16 [R24.64], R27 ;  /* 0x0000001b18004986 */ /* 0x0005e6000c101510 */
[----:B------:R-:W-:-:S13]  /*1720*/  PLOP3.LUT P0, PT, PT, PT, UP0, 0x80, 0x0 ;  /* 0x000000000000781c */ /* 0x000fda0003f0f008 */
[----:B--2---:R-:W-:Y:S05]  /*1730*/  @P0 BRA P1, `(.L_x_90) ;  /* 0xffffed1000000947 */ /* 0x004fea000083ffff */
[----:B------:R-:W-:Y:S05]  /*1740*/  EXIT ;  /* 0x000000000000794d */ /* 0x000fea0003800000 */
.L_x_82:
[----:B012---:R-:W0:Y:S02]  /*1750*/  S2R R4, SR_TID.X ;  /* 0x0000000000047919 */ /* 0x007e240000002100 */
[----:B0-----:R-:W-:-:S05]  /*1760*/  IMAD.WIDE.U32 R2, R4, 0x4, RZ ;  /* 0x0000000404027825 */ /* 0x001fca00078e00ff */
[----:B------:R-:W-:-:S04]  /*1770*/  ISETP.GE.U32.AND P0, PT, R2, UR19, PT ;  /* 0x0000001302007c0c */ /* 0x000fc8000bf06070 */
[----:B------:R-:W-:-:S04]  /*1780*/  ISETP.GE.AND.EX P0, PT, R3, UR7, PT, P0 ;  /* 0x0000000703007c0c */ /* 0x000fc8000bf06300 */
[----:B------:R-:W-:-:S13]  /*1790*/  ISETP.GT.U32.OR P0, PT, R4, 0x3fff, P0 ;  /* 0x00003fff0400780c */ /* 0x000fda0000704470 */
[----:B------:R-:W-:Y:S05]  /*17a0*/  @P0 EXIT ;  /* 0x000000000000094d */ /* 0x000fea0003800000 */
[----:B------:R-:W-:Y:S01]  /*17b0*/  IMAD.MOV.U32 R6, RZ, RZ, c[0x0][0xdd0] ;  /* 0x00037400ff067624 */ /* 0x000fe200078e00ff */
[----:B------:R-:W0:Y:S01]  /*17c0*/  F2F.F32.F64 R2, c[0x0][0xdd0] ;  /* 0x0003740000027b10 */ /* 0x000e220000301000 */
[----:B------:R-:W-:Y:S02]  /*17d0*/  IMAD.MOV.U32 R7, RZ, RZ, c[0x0][0xdd4] ;  /* 0x00037500ff077624 */ /* 0x000fe400078e00ff */
[----:B------:R-:W-:Y:S02]  /*17e0*/  IMAD.MOV.U32 R10, RZ, RZ, R4 ;  /* 0x000000ffff0a7224 */ /* 0x000fe400078e0004 */
[----:B------:R-:W-:Y:S02]  /*17f0*/  IMAD.MOV.U32 R5, RZ, RZ, RZ ;  /* 0x000000ffff057224 */ /* 0x000fe400078e00ff */
[----:B------:R-:W0:-:S14]  /*1800*/  DSETP.GEU.AND P0, PT, |R6|, c[0x2][0x8], PT ;  /* 0x008002000600762a */ /* 0x000e1c0003f0e200 */
[----:B0-----:R-:W-:Y:S01]  /*1810*/  @!P0 FMUL R2, R2, 1.175494350822287508e-38 ;  /* 0x0080000002028820 */ /* 0x001fe20000400000 */
[----:B------:R-:W-:-:S03]  /*1820*/  ISETP.NE.U32.AND P0, PT, RZ, c[0x0][0xde0], PT ;  /* 0x00037800ff007a0c */ /* 0x000fc60003f05070 */
[----:B------:R-:W-:Y:S01]  /*1830*/  FADD.FTZ R2, -R2, 1 ;  /* 0x3f80000002027421 */ /* 0x000fe20000010100 */
[----:B------:R-:W-:-:S03]  /*1840*/  ISETP.NE.AND.EX P0, PT, RZ, c[0x0][0xde4], PT, P0 ;  /* 0x00037900ff007a0c */ /* 0x000fc60003f05300 */
[----:B------:R0:W1:Y:S10]  /*1850*/  R2UR UR6, R2 ;  /* 0x00000000020673c2 */ /* 0x00007400000e0000 */
[----:B------:R-:W-:Y:S05]  /*1860*/  @!P0 BRA `(.L_x_91) ;  /* 0x000005c000008947 */ /* 0x000fea0003800000 */
[----:B0-----:R-:W-:Y:S01]  /*1870*/  ULDC.S8 UR4, c[0x0][0xdd9] ;  /* 0x0003764000047ab9 */ /* 0x001fe20000000200 */
[----:B------:R-:W-:Y:S01]  /*1880*/  FSETP.NEU.FTZ.AND P1, PT, RZ, UR15, PT ;  /* 0x0000000fff007c0b */ /* 0x000fe2000bf3d000 */
[----:B------:R-:W-:Y:S01]  /*1890*/  ULDC.S8 UR5, c[0x0][0xdda] ;  /* 0x0003768000057ab9 */ /* 0x000fe20000000200 */
[----:B------:R-:W-:Y:S01]  /*18a0*/  ISETP.NE.AND P2, PT, RZ, UR4, PT ;  /* 0x00000004ff007c0c */ /* 0x000fe2000bf45270 */
[----:B------:R-:W-:Y:S01]  /*18b0*/  IMAD.MOV.U32 R2, RZ, RZ, c[0x0][0xde0] ;  /* 0x00037800ff027624 */ /* 0x000fe200078e00ff */
[----:B------:R-:W-:Y:S01]  /*18c0*/  ISETP.NE.AND P3, PT, RZ, UR5, PT ;  /* 0x00000005ff007c0c */ /* 0x000fe2000bf65270 */
[----:B------:R-:W-:-:S04]  /*18d0*/  IMAD.MOV.U32 R3, RZ, RZ, c[0x0][0xde4] ;  /* 0x00037900ff037624 */ /* 0x000fc800078e00ff */
.L_x_92:
[C---:B-1----:R-:W-:Y:S01]  /*18e0*/  IMAD.SHL.U32 R6, R4.reuse, 0x8, RZ ;  /* 0x0000000804067824 */ /* 0x042fe200078e00ff */
[----:B------:R-:W2:Y:S01]  /*18f0*/  LDG.E R11, [R2.64] ;  /* 0x00000010020b7981 */ /* 0x000ea2000c1e1900 */
[----:B------:R-:W-:-:S03]  /*1900*/  SHF.L.U64.HI R7, R4, 0x3, R5 ;  /* 0x0000000304077819 */ /* 0x000fc60000010205 */
[----:B------:R-:W-:-:S04]  /*1910*/  IADD3 R8, P0, R6, UR10, RZ ;  /* 0x0000000a06087c10 */ /* 0x000fc8000ff1e0ff */
[----:B------:R-:W-:-:S05]  /*1920*/  IADD3.X R9, R7, UR11, RZ, P0, !PT ;  /* 0x0000000b07097c10 */ /* 0x000fca00087fe4ff */
[----:B------:R-:W3:Y:S01]  /*1930*/  LDG.E.64 R16, [R8.64] ;  /* 0x0000001008107981 */ /* 0x000ee2000c1e1b00 */
[C---:B------:R-:W-:Y:S02]  /*1940*/  IADD3 R4, P0, R6.reuse, UR8, RZ ;  /* 0x0000000806047c10 */ /* 0x040fe4000ff1e0ff */
[----:B------:R-:W-:Y:S02]  /*1950*/  IADD3 R6, P4, R6, UR12, RZ ;  /* 0x0000000c06067c10 */ /* 0x000fe4000ff9e0ff */
[C---:B------:R-:W-:Y:S02]  /*1960*/  IADD3.X R5, R7.reuse, UR9, RZ, P0, !PT ;  /* 0x0000000907057c10 */ /* 0x040fe400087fe4ff */
[----:B------:R-:W-:-:S03]  /*1970*/  IADD3.X R7, R7, UR13, RZ, P4, !PT ;  /* 0x0000000d07077c10 */ /* 0x000fc6000a7fe4ff */
[----:B------:R-:W4:Y:S04]  /*1980*/  LDG.E.64 R14, [R4.64] ;  /* 0x00000010040e7981 */ /* 0x000f28000c1e1b00 */
[----:B------:R-:W4:Y:S01]  /*1990*/  LDG.E.64 R12, [R6.64] ;  /* 0x00000010060c7981 */ /* 0x000f22000c1e1b00 */
[----:B------:R-:W-:Y:S01]  /*19a0*/  ULDC.S8 UR4, c[0x0][0xdd8] ;  /* 0x0003760000047ab9 */ /* 0x000fe20000000200 */
[----:B------:R-:W-:Y:S02]  /*19b0*/  IADD3 R10, R10, c[0x0][0x0], RZ ;  /* 0x000000000a0a7a10 */ /* 0x000fe40007ffe0ff */
[----:B------:R-:W-:Y:S02]  /*19c0*/  ISETP.NE.AND P0, PT, RZ, UR4, PT ;  /* 0x00000004ff007c0c */ /* 0x000fe4000bf05270 */
[----:B------:R-:W-:Y:S01]  /*19d0*/  ISETP.LT.U32.AND P4, PT, R10, 0x4000, PT ;  /* 0x000040000a00780c */ /* 0x000fe20003f81070 */
[----:B--2---:R3:W0:Y:S02]  /*19e0*/  MUFU.RCP R20, R11 ;  /* 0x0000000b00147308 */ /* 0x0046240000001000 */
[----:B---3--:R-:W-:-:S02]  /*19f0*/  PRMT R11, RZ, 0x5410, R16 ;  /* 0x00005410ff0b7816 */ /* 0x008fc40000000010 */
[----:B------:R-:W-:-:S03]  /*1a00*/  PRMT R18, RZ, 0x7610, R17 ;  /* 0x00007610ff127816 */ /* 0x000fc60000000011 */
[-C--:B0-----:R-:W-:Y:S01]  /*1a10*/  FMUL.FTZ R25, R11, R20.reuse ;  /* 0x000000140b197220 */ /* 0x081fe20000410000 */
[----:B------:R-:W-:Y:S01]  /*1a20*/  PRMT R11, RZ, 0x7610, R16 ;  /* 0x00007610ff0b7816 */ /* 0x000fe20000000010 */
[-C--:B------:R-:W-:Y:S02]  /*1a30*/  FMUL.FTZ R28, R18, R20.reuse ;  /* 0x00000014121c7220 */ /* 0x080fe40000410000 */
[----:B------:R-:W-:Y:S01]  /*1a40*/  FADD.FTZ R16, -R25, -RZ ;  /* 0x800000ff19107221 */ /* 0x000fe20000010100 */
[--C-:B----4-:R-:W-:Y:S01]  /*1a50*/  PRMT R23, RZ, 0x5410, R14.reuse ;  /* 0x00005410ff177816 */ /* 0x110fe2000000000e */
[----:B------:R-:W-:Y:S01]  /*1a60*/  FMUL.FTZ R24, R11, R20 ;  /* 0x000000140b187220 */ /* 0x000fe20000410000 */
[----:B------:R-:W-:Y:S01]  /*1a70*/  PRMT R11, RZ, 0x5410, R17 ;  /* 0x00005410ff0b7816 */ /* 0x000fe20000000011 */
[----:B------:R-:W-:Y:S01]  /*1a80*/  FADD.FTZ R21, -R28, -RZ ;  /* 0x800000ff1c157221 */ /* 0x000fe20000010100 */
[----:B------:R-:W-:Y:S01]  /*1a90*/  FSEL R16, R25, R16, !P2 ;  /* 0x0000001019107208 */ /* 0x000fe20005000000 */
[C---:B------:R-:W-:Y:S01]  /*1aa0*/  FADD.FTZ R17, -R24.reuse, -RZ ;  /* 0x800000ff18117221 */ /* 0x040fe20000010100 */
[----:B------:R-:W-:Y:S01]  /*1ab0*/  PRMT R27, RZ, 0x7610, R14 ;  /* 0x00007610ff1b7816 */ /* 0x000fe2000000000e */
[----:B------:R-:W-:Y:S01]  /*1ac0*/  FMUL.FTZ R31, R11, R20 ;  /* 0x000000140b1f7220 */ /* 0x000fe20000410000 */
[----:B------:R-:W-:Y:S01]  /*1ad0*/  @!P3 PRMT R11, RZ, 0x5410, R12 ;  /* 0x00005410ff0bb816 */ /* 0x000fe2000000000c */
[----:B------:R-:W-:Y:S01]  /*1ae0*/  @P1 FFMA.FTZ R16, R23, UR15, R16 ;  /* 0x0000000f17101c23 */ /* 0x000fe20008010010 */
[----:B------:R-:W-:Y:S01]  /*1af0*/  @!P3 PRMT R12, RZ, 0x7610, R12 ;  /* 0x00007610ff0cb816 */ /* 0x000fe2000000000c */
[----:B------:R-:W-:Y:S01]  /*1b00*/  FADD.FTZ R20, -R31, -RZ ;  /* 0x800000ff1f147221 */ /* 0x000fe20000010100 */
[----:B------:R-:W-:Y:S01]  /*1b10*/  FSEL R18, R24, R17, !P2 ;  /* 0x0000001118127208 */ /* 0x000fe20005000000 */
[----:B------:R-:W-:Y:S01]  /*1b20*/  @!P3 FMUL.FTZ R17, R11, UR18 ;  /* 0x000000120b11bc20 */ /* 0x000fe20008410000 */
[----:B------:R-:W-:Y:S01]  /*1b30*/  FSEL R21, R28, R21, !P2 ;  /* 0x000000151c157208 */ /* 0x000fe20005000000 */
[----:B------:R-:W-:Y:S01]  /*1b40*/  @!P3 FMUL.FTZ R19, R12, UR18 ;  /* 0x000000120c13bc20 */ /* 0x000fe20008410000 */
[----:B------:R-:W-:Y:S01]  /*1b50*/  FSEL R20, R31, R20, !P2 ;  /* 0x000000141f147208 */ /* 0x000fe20005000000 */
[----:B------:R-:W-:Y:S01]  /*1b60*/  @P1 FFMA.FTZ R18, R27, UR15, R18 ;  /* 0x0000000f1b121c23 */ /* 0x000fe20008010012 */
[--C-:B------:R-:W-:Y:S01]  /*1b70*/  PRMT R29, RZ, 0x5410, R15.reuse ;  /* 0x00005410ff1d7816 */ /* 0x100fe2000000000f */
[----:B------:R-:W-:Y:S01]  /*1b80*/  IMAD.MOV.U32 R11, RZ, RZ, R16 ;  /* 0x000000ffff0b7224 */ /* 0x000fe200078e0010 */
[----:B------:R-:W-:Y:S01]  /*1b90*/  PRMT R26, RZ, 0x7610, R15 ;  /* 0x00007610ff1a7816 */ /* 0x000fe2000000000f */
[----:B-1----:R-:W-:Y:S01]  /*1ba0*/  @!P3 FFMA.FTZ R11, R16, UR6, R17 ;  /* 0x00000006100bbc23 */ /* 0x002fe20008010011 */
[--C-:B------:R-:W-:Y:S01]  /*1bb0*/  @!P3 PRMT R12, RZ, 0x5410, R13.reuse ;  /* 0x00005410ff0cb816 */ /* 0x100fe2000000000d */
[----:B------:R-:W-:Y:S01]  /*1bc0*/  @P1 FFMA.FTZ R20, R29, UR15, R20 ;  /* 0x0000000f1d141c23 */ /* 0x000fe20008010014 */
[----:B------:R-:W-:Y:S01]  /*1bd0*/  @!P3 PRMT R15, RZ, 0x7610, R13 ;  /* 0x00007610ff0fb816 */ /* 0x000fe2000000000d */
[----:B------:R-:W-:-:S02]  /*1be0*/  @P1 FFMA.FTZ R21, R26, UR15, R21 ;  /* 0x0000000f1a151c23 */ /* 0x000fc40008010015 */
[----:B------:R-:W-:Y:S02]  /*1bf0*/  @!P3 FMUL.FTZ R13, R12, UR18 ;  /* 0x000000120c0dbc20 */ /* 0x000fe40008410000 */
[----:B------:R-:W-:Y:S02]  /*1c00*/  @!P3 FMUL.FTZ R12, R15, UR18 ;  /* 0x000000120f0cbc20 */ /* 0x000fe40008410000 */
[----:B------:R-:W-:Y:S02]  /*1c10*/  IMAD.MOV.U32 R14, RZ, RZ, R18 ;  /* 0x000000ffff0e7224 */ /* 0x000fe400078e0012 */
[----:B------:R-:W-:Y:S02]  /*1c20*/  IMAD.MOV.U32 R17, RZ, RZ, R20 ;  /* 0x000000ffff117224 */ /* 0x000fe400078e0014 */
[----:B------:R-:W-:Y:S02]  /*1c30*/  IMAD.MOV.U32 R22, RZ, RZ, R21 ;  /* 0x000000ffff167224 */ /* 0x000fe400078e0015 */
[----:B------:R-:W-:-:S02]  /*1c40*/  @!P3 FFMA.FTZ R14, R18, UR6, R19 ;  /* 0x00000006120ebc23 */ /* 0x000fc40008010013 */
[----:B------:R-:W-:Y:S02]  /*1c50*/  @!P3 FFMA.FTZ R17, R20, UR6, R13 ;  /* 0x000000061411bc23 */ /* 0x000fe4000801000d */
[----:B------:R-:W-:Y:S02]  /*1c60*/  @!P3 FFMA.FTZ R22, R21, UR6, R12 ;  /* 0x000000061516bc23 */ /* 0x000fe4000801000c */
[----:B------:R-:W-:Y:S02]  /*1c70*/  FFMA.FTZ R12, R11, UR18, R16 ;  /* 0x000000120b0c7c23 */ /* 0x000fe40008010010 */
[----:B------:R-:W-:Y:S01]  /*1c80*/  FFMA.FTZ R15, R14, UR18, R18 ;  /* 0x000000120e0f7c23 */ /* 0x000fe20008010012 */
[----:B------:R-:W-:Y:S01]  /*1c90*/  F2FP.BF16.PACK_AB R18, R24, R25 ;  /* 0x000000191812723e */ /* 0x000fe200000010ff */
[----:B------:R-:W-:Y:S01]  /*1ca0*/  FFMA.FTZ R16, R17, UR18, R20 ;  /* 0x0000001211107c23 */ /* 0x000fe20008010014 */
[----:B------:R-:W-:Y:S01]  /*1cb0*/  FSEL R13, R11, R12, !P0 ;  /* 0x0000000c0b0d7208 */ /* 0x000fe20004000000 */
[----:B------:R-:W-:Y:S01]  /*1cc0*/  FFMA.FTZ R21, R22, UR18, R21 ;  /* 0x0000001216157c23 */ /* 0x000fe20008010015 */
[----:B------:R-:W-:-:S02]  /*1cd0*/  FSEL R15, R14, R15, !P0 ;  /* 0x0000000f0e0f7208 */ /* 0x000fc40004000000 */
[----:B------:R-:W-:Y:S01]  /*1ce0*/  FSEL R19, R17, R16, !P0 ;  /* 0x0000001011137208 */ /* 0x000fe20004000000 */
[-C--:B-----5:R-:W-:Y:S01]  /*1cf0*/  FFMA.FTZ R13, R13, -R0.reuse, R23 ;  /* 0x800000000d0d7223 */ /* 0x0a0fe20000010017 */
[----:B------:R-:W-:Y:S01]  /*1d00*/  FSEL R21, R22, R21, !P0 ;  /* 0x0000001516157208 */ /* 0x000fe20004000000 */
[-C--:B------:R-:W-:Y:S01]  /*1d10*/  FFMA.FTZ R20, R15, -R0.reuse, R27 ;  /* 0x800000000f147223 */ /* 0x080fe2000001001b */
[----:B------:R-:W-:Y:S01]  /*1d20*/  F2FP.BF16.PACK_AB R14, R14, R11 ;  /* 0x0000000b0e0e723e */ /* 0x000fe200000010ff */
[-C--:B------:R-:W-:Y:S01]  /*1d30*/  FFMA.FTZ R12, R19, -R0.reuse, R29 ;  /* 0x80000000130c7223 */ /* 0x080fe2000001001d */
[----:B------:R-:W-:Y:S01]  /*1d40*/  F2FP.BF16.PACK_AB R19, R28, R31 ;  /* 0x0000001f1c13723e */ /* 0x000fe200000010ff */
        /* <DEDUP_REMOVED lines=8> */
[----:B------:R-:W-:-:S03]  /*1dd0*/  ISETP.GE.AND.EX P0, PT, R13, UR7, PT, P0 ;  /* 0x000000070d007c0c */ /* 0x000fc6000bf06300 */
[----:B------:R1:W-:Y:S01]  /*1de0*/  STG.E.64 [R6.64], R14 ;  /* 0x0000000e06007986 */ /* 0x0003e2000c101b10 */
[----:B0-----:R-:W-:Y:S02]  /*1df0*/  IMAD.MOV.U32 R4, RZ, RZ, R10 ;  /* 0x000000ffff047224 */ /* 0x001fe400078e000a */
[----:B------:R-:W-:-:S07]  /*1e00*/  IMAD.MOV.U32 R5, RZ, RZ, RZ ;  /* 0x000000ffff057224 */ /* 0x000fce00078e00ff */
[----:B------:R-:W-:Y:S05]  /*1e10*/  @!P0 BRA P4, `(.L_x_92) ;  /* 0xfffffac000008947 */ /* 0x000fea000203ffff */
[----:B------:R-:W-:Y:S05]  /*1e20*/  EXIT ;  /* 0x000000000000794d */ /* 0x000fea0003800000 */
.L_x_91:
[----:B0-----:R-:W-:Y:S02]  /*1e30*/  ULDC.S8 UR4, c[0x0][0xdda] ;  /* 0x0003768000047ab9 */ /* 0x001fe40000000200 */
[----:B------:R-:W-:Y:S02]  /*1e40*/  ISETP.NE.AND P1, PT, RZ, UR4, PT ;  /* 0x00000004ff007c0c */ /* 0x000fe4000bf25270 */
.L_x_102:
[C---:B------:R-:W-:Y:S01]  /*1e50*/  IMAD.SHL.U32 R3, R4.reuse, 0x8, RZ ;  /* 0x0000000804037824 */ /* 0x040fe200078e00ff */
[----:B------:R-:W-:-:S04]  /*1e60*/  SHF.L.U64.HI R5, R4, 0x3, R5 ;  /* 0x0000000304057819 */ /* 0x000fc80000010205 */
[C---:B------:R-:W-:Y:S02]  /*1e70*/  IADD3 R12, P2, R3.reuse, UR10, RZ ;  /* 0x0000000a030c7c10 */ /* 0x040fe4000ff5e0ff */
[C---:B------:R-:W-:Y:S02]  /*1e80*/  IADD3 R2, P0, R3.reuse, UR8, RZ ;  /* 0x0000000803027c10 */ /* 0x040fe4000ff1e0ff */
[----:B------:R-:W-:Y:S02]  /*1e90*/  IADD3 R4, P3, R3, UR12, RZ ;  /* 0x0000000c03047c10 */ /* 0x000fe4000ff7e0ff */
[C---:B------:R-:W-:Y:S02]  /*1ea0*/  IADD3.X R13, R5.reuse, UR11, RZ, P2, !PT ;  /* 0x0000000b050d7c10 */ /* 0x040fe400097fe4ff */
[C---:B------:R-:W-:Y:S02]  /*1eb0*/  IADD3.X R3, R5.reuse, UR9, RZ, P0, !PT ;  /* 0x0000000905037c10 */ /* 0x040fe400087fe4ff */
[----:B------:R-:W-:-:S02]  /*1ec0*/  IADD3.X R5, R5, UR13, RZ, P3, !PT ;  /* 0x0000000d05057c10 */ /* 0x000fc40009ffe4ff */
[----:B------:R-:W2:Y:S04]  /*1ed0*/  LDG.E.64 R12, [R12.64] ;  /* 0x000000100c0c7981 */ /* 0x000ea8000c1e1b00 */
[----:B------:R-:W3:Y:S04]  /*1ee0*/  LDG.E.64 R8, [R2.64] ;  /* 0x0000001002087981 */ /* 0x000ee8000c1e1b00 */
[----:B-----5:R0:W5:Y:S01]  /*1ef0*/  LDG.E.64 R14, [R4.64] ;  /* 0x00000010040e7981 */ /* 0x020162000c1e1b00 */
[----:B--2---:R-:W-:Y:S02]  /*1f00*/  PRMT R16, RZ, 0x5410, R12 ;  /* 0x00005410ff107816 */ /* 0x004fe4000000000c */
[----:B---3--:R-:W-:Y:S01]  /*1f10*/  PRMT R7, RZ, 0x5410, R8 ;  /* 0x00005410ff077816 */ /* 0x008fe20000000008 */
[----:B------:R-:W-:Y:S05]  /*1f20*/  @!P1 BRA `(.L_x_93) ;  /* 0x000008e000009947 */ /* 0x000fea0003800000 */
[----:B0-----:R-:W-:Y:S02]  /*1f30*/  ULDC.S8 UR4, c[0x0][0xdd9] ;  /* 0x0003764000047ab9 */ /* 0x001fe40000000200 */
[----:B------:R-:W-:-:S13]  /*1f40*/  ISETP.NE.AND P0, PT, RZ, UR4, PT ;  /* 0x00000004ff007c0c */ /* 0x000fda000bf05270 */
[----:B------:R-:W-:Y:S05]  /*1f50*/  @!P0 BRA `(.L_x_94) ;  /* 0x000004e000008947 */ /* 0x000fea0003800000 */
[----:B------:R-:W-:-:S13]  /*1f60*/  FSETP.NEU.FTZ.AND P0, PT, RZ, UR15, PT ;  /* 0x0000000fff007c0b */ /* 0x000fda000bf1d000 */
[----:B------:R-:W-:Y:S05]  /*1f70*/  @P0 BRA `(.L_x_95) ;  /* 0x000002d000000947 */ /* 0x000fea0003800000 */
[----:B------:R-:W-:Y:S01]  /*1f80*/  ULDC.S8 UR4, c[0x0][0xdd8] ;  /* 0x0003760000047ab9 */ /* 0x000fe20000000200 */
[----:B------:R-:W-:Y:S01]  /*1f90*/  FADD.FTZ R6, -R16, -RZ ;  /* 0x800000ff10067221 */ /* 0x000fe20000010100 */
[----:B------:R-:W-:-:S04]  /*1fa0*/  ISETP.NE.AND P0, PT, RZ, UR4, PT ;  /* 0x00000004ff007c0c */ /* 0x000fc8000bf05270 */
[----:B------:R-:W-:-:S09]  /*1fb0*/  F2FP.BF16.PACK_AB R6, RZ, R6 ;  /* 0x00000006ff06723e */ /* 0x000fd200000010ff */
[----:B------:R-:W-:Y:S05]  /*1fc0*/  @!P0 BRA `(.L_x_96) ;  /* 0x0000016000008947 */ /* 0x000fea0003800000 */
[----:B------:R-:W-:Y:S01]  /*1fd0*/  PRMT R12, RZ, 0x7610, R12 ;  /* 0x00007610ff0c7816 */ /* 0x000fe2000000000c */
[----:B------:R-:W-:Y:S01]  /*1fe0*/  FFMA.FTZ R16, -R16, UR18, -R16 ;  /* 0x0000001210107c23 */ /* 0x000fe20008010910 */
[----:B------:R-:W-:Y:S02]  /*1ff0*/  PRMT R11, RZ, 0x7610, R8 ;  /* 0x00007610ff0b7816 */ /* 0x000fe40000000008 */
[--C-:B-----5:R-:W-:Y:S01]  /*2000*/  PRMT R15, RZ, 0x5410, R13.reuse ;  /* 0x00005410ff0f7816 */ /* 0x120fe2000000000d */
[----:B------:R-:W-:Y:S01]  /*2010*/  FFMA.FTZ R14, -R12, UR18, -R12 ;  /* 0x000000120c0e7c23 */ /* 0x000fe2000801090c */
[----:B------:R-:W-:Y:S01]  /*2020*/  PRMT R13, RZ, 0x7610, R13 ;  /* 0x00007610ff0d7816 */ /* 0x000fe2000000000d */
[-C--:B------:R-:W-:Y:S02]  /*2030*/  FFMA.FTZ R7, R16, -R0.reuse, R7 ;  /* 0x8000000010077223 */ /* 0x080fe40000010007 */
[----:B------:R-:W-:Y:S01]  /*2040*/  FFMA.FTZ R8, R14, -R0, R11 ;  /* 0x800000000e087223 */ /* 0x000fe2000001000b */
[----:B------:R-:W-:Y:S01]  /*2050*/  PRMT R11, RZ, 0x5410, R9 ;  /* 0x00005410ff0b7816 */ /* 0x000fe20000000009 */
[----:B------:R-:W-:Y:S01]  /*2060*/  FFMA.FTZ R16, -R15, UR18, -R15 ;  /* 0x000000120f107c23 */ /* 0x000fe2000801090f */
[----:B------:R-:W-:Y:S01]  /*2070*/  PRMT R9, RZ, 0x7610, R9 ;  /* 0x00007610ff097816 */ /* 0x000fe20000000009 */
[----:B------:R-:W-:-:S02]  /*2080*/  FADD.FTZ R14, -R13, -RZ ;  /* 0x800000ff0d0e7221 */ /* 0x000fc40000010100 */
[-C--:B------:R-:W-:Y:S02]  /*2090*/  FFMA.FTZ R11, R16, -R0.reuse, R11 ;  /* 0x80000000100b7223 */ /* 0x080fe4000001000b */
[----:B------:R-:W-:Y:S02]  /*20a0*/  FFMA.FTZ R16, -R13, UR18, -R13 ;  /* 0x000000120d107c23 */ /* 0x000fe4000801090d */
[----:B------:R-:W-:Y:S02]  /*20b0*/  FADD.FTZ R12, -R12, -RZ ;  /* 0x800000ff0c0c7221 */ /* 0x000fe40000010100 */
[----:B------:R-:W-:Y:S02]  /*20c0*/  FADD.FTZ R15, -R15, -RZ ;  /* 0x800000ff0f0f7221 */ /* 0x000fe40000010100 */
[----:B------:R-:W-:Y:S01]  /*20d0*/  FFMA.FTZ R16, R16, -R0, R9 ;  /* 0x8000000010107223 */ /* 0x000fe20000010009 */
[----:B------:R-:W-:Y:S02]  /*20e0*/  F2FP.BF16.PACK_AB R9, R14, R11 ;  /* 0x0000000b0e09723e */ /* 0x000fe400000010ff */
[----:B------:R-:W-:-:S02]  /*20f0*/  F2FP.BF16.PACK_AB R7, R12, R7 ;  /* 0x000000070c07723e */ /* 0x000fc400000010ff */
[----:B------:R-:W-:Y:S02]  /*2100*/  F2FP.BF16.PACK_AB R8, R15, R8 ;  /* 0x000000080f08723e */ /* 0x000fe400000010ff */
[----:B------:R-:W-:Y:S01]  /*2110*/  F2FP.BF16.PACK_AB R11, RZ, R16 ;  /* 0x00000010ff0b723e */ /* 0x000fe200000010ff */
[----:B------:R-:W-:Y:S05]  /*2120*/  BRA `(.L_x_97) ;  /* 0x0000118000007947 */ /* 0x000fea0003800000 */
.L_x_96:
[----:B------:R-:W-:Y:S01]  /*2130*/  FFMA.FTZ R7, R16, R0, R7 ;  /* 0x0000000010077223 */ /* 0x000fe20000010007 */
[--C-:B-----5:R-:W-:Y:S02]  /*2140*/  PRMT R14, RZ, 0x5410, R13.reuse ;  /* 0x00005410ff0e7816 */ /* 0x120fe4000000000d */
[----:B------:R-:W-:Y:S02]  /*2150*/  PRMT R16, RZ, 0x7610, R13 ;  /* 0x00007610ff107816 */ /* 0x000fe4000000000d */
[----:B------:R-:W-:Y:S02]  /*2160*/  PRMT R13, RZ, 0x5410, R9 ;  /* 0x00005410ff0d7816 */ /* 0x000fe40000000009 */
[----:B------:R-:W-:-:S02]  /*2170*/  PRMT R12, RZ, 0x7610, R12 ;  /* 0x00007610ff0c7816 */ /* 0x000fc4000000000c */
[----:B------:R-:W-:Y:S02]  /*2180*/  PRMT R11, RZ, 0x7610, R8 ;  /* 0x00007610ff0b7816 */ /* 0x000fe40000000008 */
[----:B------:R-:W-:Y:S01]  /*2190*/  PRMT R15, RZ, 0x7610, R9 ;  /* 0x00007610ff0f7816 */ /* 0x000fe20000000009 */
[-C--:B------:R-:W-:Y:S02]  /*21a0*/  FFMA.FTZ R9, R14, R0.reuse, R13 ;  /* 0x000000000e097223 */ /* 0x080fe4000001000d */
[----:B------:R-:W-:Y:S02]  /*21b0*/  FFMA.FTZ R8, R12, R0, R11 ;  /* 0x000000000c087223 */ /* 0x000fe4000001000b */
[----:B------:R-:W-:Y:S02]  /*21c0*/  FADD.FTZ R13, -R14, -RZ ;  /* 0x800000ff0e0d7221 */ /* 0x000fe40000010100 */
[----:B------:R-:W-:Y:S02]  /*21d0*/  FADD.FTZ R12, -R12, -RZ ;  /* 0x800000ff0c0c7221 */ /* 0x000fe40000010100 */
[C---:B------:R-:W-:Y:S01]  /*21e0*/  FADD.FTZ R14, -R16.reuse, -RZ ;  /* 0x800000ff100e7221 */ /* 0x040fe20000010100 */
[----:B------:R-:W-:Y:S01]  /*21f0*/  F2FP.BF16.PACK_AB R8, R13, R8 ;  /* 0x000000080d08723e */ /* 0x000fe200000010ff */
[----:B------:R-:W-:Y:S01]  /*2200*/  FFMA.FTZ R11, R16, R0, R15 ;  /* 0x00000000100b7223 */ /* 0x000fe2000001000f */
[----:B------:R-:W-:-:S02]  /*2210*/  F2FP.BF16.PACK_AB R7, R12, R7 ;  /* 0x000000070c07723e */ /* 0x000fc400000010ff */
[----:B------:R-:W-:Y:S02]  /*2220*/  F2FP.BF16.PACK_AB R9, R14, R9 ;  /* 0x000000090e09723e */ /* 0x000fe400000010ff */
[----:B------:R-:W-:Y:S01]  /*2230*/  F2FP.BF16.PACK_AB R11, RZ, R11 ;  /* 0x0000000bff0b723e */ /* 0x000fe200000010ff */
[----:B------:R-:W-:Y:S05]  /*2240*/  BRA `(.L_x_97) ;  /* 0x0000106000007947 */ /* 0x000fea0003800000 */
.L_x_95:
[----:B------:R-:W-:Y:S01]  /*2250*/  ULDC.S8 UR4, c[0x0][0xdd8] ;  /* 0x0003760000047ab9 */ /* 0x000fe20000000200 */
[--C-:B-----5:R-:W-:Y:S01]  /*2260*/  PRMT R14, RZ, 0x5410, R9.reuse ;  /* 0x00005410ff0e7816 */ /* 0x120fe20000000009 */
[----:B------:R-:W-:Y:S01]  /*2270*/  FFMA.FTZ R16, R7, UR15, -R16 ;  /* 0x0000000f07107c23 */ /* 0x000fe20008010810 */
[----:B------:R-:W-:Y:S02]  /*2280*/  ISETP.NE.AND P0, PT, RZ, UR4, PT ;  /* 0x00000004ff007c0c */ /* 0x000fe4000bf05270 */
[----:B------:R-:W-:Y:S02]  /*2290*/  PRMT R15, RZ, 0x7610, R9 ;  /* 0x00007610ff0f7816 */ /* 0x000fe40000000009 */
[----:B------:R-:W-:-:S02]  /*22a0*/  PRMT R8, RZ, 0x7610, R8 ;  /* 0x00007610ff087816 */ /* 0x000fc40000000008 */
[----:B------:R-:W-:Y:S02]  /*22b0*/  PRMT R9, RZ, 0x7610, R12 ;  /* 0x00007610ff097816 */ /* 0x000fe4000000000c */
[--C-:B------:R-:W-:Y:S02]  /*22c0*/  PRMT R11, RZ, 0x5410, R13.reuse ;  /* 0x00005410ff0b7816 */ /* 0x100fe4000000000d */
[----:B------:R-:W-:Y:S01]  /*22d0*/  PRMT R6, RZ, 0x7610, R13 ;  /* 0x00007610ff067816 */ /* 0x000fe2000000000d */
[----:B------:R-:W-:Y:S02]  /*22e0*/  FFMA.FTZ R9, R8, UR15, -R9 ;  /* 0x0000000f08097c23 */ /* 0x000fe40008010809 */
[----:B------:R-:W-:Y:S02]  /*22f0*/  FFMA.FTZ R11, R14, UR15, -R11 ;  /* 0x0000000f0e0b7c23 */ /* 0x000fe4000801080b */
[----:B------:R-:W-:Y:S01]  /*2300*/  FFMA.FTZ R13, R15, UR15, -R6 ;  /* 0x0000000f0f0d7c23 */ /* 0x000fe20008010806 */
[----:B------:R-:W-:Y:S01]  /*2310*/  F2FP.BF16.PACK_AB R6, RZ, R16 ;  /* 0x00000010ff06723e */ /* 0x000fe200000010ff */
[----:B------:R-:W-:Y:S01]  /*2320*/  @P0 FFMA.FTZ R16, R16, UR18, R16 ;  /* 0x0000001210100c23 */ /* 0x000fe20008010010 */
[----:B------:R-:W-:Y:S01]  /*2330*/  F2FP.BF16.PACK_AB R17, RZ, R9 ;  /* 0x00000009ff11723e */ /* 0x000fe200000010ff */
[----:B------:R-:W-:Y:S01]  /*2340*/  @P0 FFMA.FTZ R9, R9, UR18, R9 ;  /* 0x0000001209090c23 */ /* 0x000fe20008010009 */
[----:B------:R-:W-:Y:S01]  /*2350*/  F2FP.BF16.PACK_AB R18, RZ, R11 ;  /* 0x0000000bff12723e */ /* 0x000fe200000010ff */
[----:B------:R-:W-:Y:S01]  /*2360*/  @P0 FFMA.FTZ R11, R11, UR18, R11 ;  /* 0x000000120b0b0c23 */ /* 0x000fe2000801000b */
[----:B------:R-:W-:Y:S01]  /*2370*/  F2FP.BF16.PACK_AB R19, RZ, R13 ;  /* 0x0000000dff13723e */ /* 0x000fe200000010ff */
[----:B------:R-:W-:-:S02]  /*2380*/  @P0 FFMA.FTZ R13, R13, UR18, R13 ;  /* 0x000000120d0d0c23 */ /* 0x000fc4000801000d */
[-C--:B------:R-:W-:Y:S02]  /*2390*/  FFMA.FTZ R7, R16, -R0.reuse, R7 ;  /* 0x8000000010077223 */ /* 0x080fe40000010007 */
[-C--:B------:R-:W-:Y:S02]  /*23a0*/  FFMA.FTZ R8, R9, -R0.reuse, R8 ;  /* 0x8000000009087223 */ /* 0x080fe40000010008 */
[-C--:B------:R-:W-:Y:S02]  /*23b0*/  FFMA.FTZ R11, R11, -R0.reuse, R14 ;  /* 0x800000000b0b7223 */ /* 0x080fe4000001000e */
[----:B------:R-:W-:Y:S01]  /*23c0*/  FFMA.FTZ R12, R13, -R0, R15 ;  /* 0x800000000d0c7223 */ /* 0x000fe2000001000f */
[----:B------:R-:W-:-:S04]  /*23d0*/  F2FP.BF16.PACK_AB R13, R8, R7 ;  /* 0x00000007080d723e */ /* 0x000fc800000010ff */
[----:B------:R-:W-:Y:S02]  /*23e0*/  F2FP.BF16.PACK_AB R12, R12, R11 ;  /* 0x0000000b0c0c723e */ /* 0x000fe400000010ff */
[C---:B------:R-:W-:Y:S02]  /*23f0*/  PRMT R7, R13.reuse, 0x5410, R17 ;  /* 0x000054100d077816 */ /* 0x040fe40000000011 */
[----:B------:R-:W-:Y:S02]  /*2400*/  PRMT R8, R13, 0x5432, R18 ;  /* 0x000054320d087816 */ /* 0x000fe40000000012 */
[C---:B------:R-:W-:Y:S02]  /*2410*/  PRMT R9, R12.reuse, 0x5410, R19 ;  /* 0x000054100c097816 */ /* 0x040fe40000000013 */
[----:B------:R-:W-:Y:S01]  /*2420*/  PRMT R11, R12, 0x7632, R11 ;  /* 0x000076320c0b7816 */ /* 0x000fe2000000000b */
[----:B------:R-:W-:Y:S05]  /*2430*/  BRA `(.L_x_97) ;  /* 0x00000e7000007947 */ /* 0x000fea0003800000 */
.L_x_94:
[----:B------:R-:W-:-:S13]  /*2440*/  FSETP.NEU.FTZ.AND P0, PT, RZ, UR15, PT ;  /* 0x0000000fff007c0b */ /* 0x000fda000bf1d000 */
[----:B------:R-:W-:Y:S05]  /*2450*/  @P0 BRA `(.L_x_98) ;  /* 0x000001c000000947 */ /* 0x000fea0003800000 */
[----:B------:R-:W-:Y:S01]  /*2460*/  ULDC.S8 UR4, c[0x0][0xdd8] ;  /* 0x0003760000047ab9 */ /* 0x000fe20000000200 */
[C---:B------:R-:W-:Y:S01]  /*2470*/  FFMA.FTZ R11, R16.reuse, UR18, R16 ;  /* 0x00000012100b7c23 */ /* 0x040fe20008010010 */
[----:B------:R-:W-:Y:S02]  /*2480*/  ISETP.NE.AND P0, PT, RZ, UR4, PT ;  /* 0x00000004ff007c0c */ /* 0x000fe4000bf05270 */
[----:B------:R-:W-:Y:S02]  /*2490*/  PRMT R6, RZ, 0x7610, R12 ;  /* 0x00007610ff067816 */ /* 0x000fe4000000000c */
[----:B------:R-:W-:Y:S02]  /*24a0*/  FSEL R11, R16, R11, !P0 ;  /* 0x0000000b100b7208 */ /* 0x000fe40004000000 */
[----:B-----5:R-:W-:Y:S02]  /*24b0*/  PRMT R15, RZ, 0x7610, R8 ;  /* 0x00007610ff0f7816 */ /* 0x020fe40000000008 */
[----:B------:R-:W-:Y:S01]  /*24c0*/  PRMT R8, RZ, 0x5410, R13 ;  /* 0x00005410ff087816 */ /* 0x000fe2000000000d */
[----:B------:R-:W-:Y:S01]  /*24d0*/  FFMA.FTZ R11, R11, -R0, R7 ;  /* 0x800000000b0b7223 */ /* 0x000fe20000010007 */
[----:B------:R-:W-:-:S02]  /*24e0*/  F2FP.BF16.PACK_AB R12, RZ, R6 ;  /* 0x00000006ff0c723e */ /* 0x000fc400000010ff */
[----:B------:R-:W-:Y:S01]  /*24f0*/  PRMT R13, RZ, 0x7610, R13 ;  /* 0x00007610ff0d7816 */ /* 0x000fe2000000000d */
[----:B------:R-:W-:Y:S01]  /*2500*/  @P0 FFMA.FTZ R6, R6, UR18, R6 ;  /* 0x0000001206060c23 */ /* 0x000fe20008010006 */
[----:B------:R-:W-:Y:S01]  /*2510*/  F2FP.BF16.PACK_AB R14, RZ, R8 ;  /* 0x00000008ff0e723e */ /* 0x000fe200000010ff */
[----:B------:R-:W-:Y:S01]  /*2520*/  @P0 FFMA.FTZ R8, R8, UR18, R8 ;  /* 0x0000001208080c23 */ /* 0x000fe20008010008 */
[----:B------:R-:W-:Y:S01]  /*2530*/  PRMT R7, RZ, 0x5410, R9 ;  /* 0x00005410ff077816 */ /* 0x000fe20000000009 */
[-C--:B------:R-:W-:Y:S01]  /*2540*/  FFMA.FTZ R6, R6, -R0.reuse, R15 ;  /* 0x8000000006067223 */ /* 0x080fe2000001000f */
[----:B------:R-:W-:Y:S01]  /*2550*/  F2FP.BF16.PACK_AB R15, RZ, R13 ;  /* 0x0000000dff0f723e */ /* 0x000fe200000010ff */
[----:B------:R-:W-:Y:S01]  /*2560*/  @P0 FFMA.FTZ R13, R13, UR18, R13 ;  /* 0x000000120d0d0c23 */ /* 0x000fe2000801000d */
[----:B------:R-:W-:Y:S01]  /*2570*/  PRMT R9, RZ, 0x7610, R9 ;  /* 0x00007610ff097816 */ /* 0x000fe20000000009 */
[----:B------:R-:W-:Y:S01]  /*2580*/  FFMA.FTZ R7, R8, -R0, R7 ;  /* 0x8000000008077223 */ /* 0x000fe20000010007 */
[----:B------:R-:W-:-:S03]  /*2590*/  F2FP.BF16.PACK_AB R16, R11, R16 ;  /* 0x000000100b10723e */ /* 0x000fc600000010ff */
[----:B------:R-:W-:Y:S01]  /*25a0*/  FFMA.FTZ R8, R13, -R0, R9 ;  /* 0x800000000d087223 */ /* 0x000fe20000010009 */
[----:B------:R-:W-:Y:S02]  /*25b0*/  F2FP.BF16.PACK_AB R13, R7, R6 ;  /* 0x00000006070d723e */ /* 0x000fe400000010ff */
[C---:B------:R-:W-:Y:S02]  /*25c0*/  PRMT R7, R16.reuse, 0x5432, R12 ;  /* 0x0000543210077816 */ /* 0x040fe4000000000c */
[----:B------:R-:W-:Y:S02]  /*25d0*/  F2FP.BF16.PACK_AB R11, RZ, R8 ;  /* 0x00000008ff0b723e */ /* 0x000fe400000010ff */
[C---:B------:R-:W-:Y:S02]  /*25e0*/  PRMT R8, R13.reuse, 0x5410, R14 ;  /* 0x000054100d087816 */ /* 0x040fe4000000000e */
[----:B------:R-:W-:Y:S02]  /*25f0*/  PRMT R9, R13, 0x5432, R15 ;  /* 0x000054320d097816 */ /* 0x000fe4000000000f */
[----:B------:R-:W-:Y:S01]  /*2600*/  PRMT R6, R16, 0x7610, R6 ;  /* 0x0000761010067816 */ /* 0x000fe20000000006 */
[----:B------:R-:W-:Y:S05]  /*2610*/  BRA `(.L_x_97) ;  /* 0x00000c9000007947 */ /* 0x000fea0003800000 */
.L_x_98:
[----:B------:R-:W-:Y:S01]  /*2620*/  ULDC.S8 UR4, c[0x0][0xdd8] ;  /* 0x0003760000047ab9 */ /* 0x000fe20000000200 */
[----:B-----5:R-:W-:Y:S01]  /*2630*/  PRMT R14, RZ, 0x5410, R9 ;  /* 0x00005410ff0e7816 */ /* 0x020fe20000000009 */
[----:B------:R-:W-:Y:S01]  /*2640*/  FFMA.FTZ R16, R7, UR15, R16 ;  /* 0x0000000f07107c23 */ /* 0x000fe20008010010 */
[----:B------:R-:W-:-:S02]  /*2650*/  ISETP.NE.AND P0, PT, RZ, UR4, PT ;  /* 0x00000004ff007c0c */ /* 0x000fc4000bf05270 */
[----:B------:R-:W-:Y:S02]  /*2660*/  PRMT R15, RZ, 0x7610, R9 ;  /* 0x00007610ff0f7816 */ /* 0x000fe40000000009 */
[----:B------:R-:W-:Y:S02]  /*2670*/  PRMT R8, RZ, 0x7610, R8 ;  /* 0x00007610ff087816 */ /* 0x000fe40000000008 */
[----:B------:R-:W-:Y:S02]  /*2680*/  PRMT R9, RZ, 0x7610, R12 ;  /* 0x00007610ff097816 */ /* 0x000fe4000000000c */
[--C-:B------:R-:W-:Y:S02]  /*2690*/  PRMT R11, RZ, 0x5410, R13.reuse ;  /* 0x00005410ff0b7816 */ /* 0x100fe4000000000d */
[----:B------:R-:W-:Y:S01]  /*26a0*/  PRMT R6, RZ, 0x7610, R13 ;  /* 0x00007610ff067816 */ /* 0x000fe2000000000d */
[----:B------:R-:W-:Y:S02]  /*26b0*/  FFMA.FTZ R9, R8, UR15, R9 ;  /* 0x0000000f08097c23 */ /* 0x000fe40008010009 */
[----:B------:R-:W-:-:S02]  /*26c0*/  FFMA.FTZ R11, R14, UR15, R11 ;  /* 0x0000000f0e0b7c23 */ /* 0x000fc4000801000b */
[----:B------:R-:W-:Y:S01]  /*26d0*/  FFMA.FTZ R13, R15, UR15, R6 ;  /* 0x0000000f0f0d7c23 */ /* 0x000fe20008010006 */
[----:B------:R-:W-:Y:S01]  /*26e0*/  F2FP.BF16.PACK_AB R6, RZ, R16 ;  /* 0x00000010ff06723e */ /* 0x000fe200000010ff */
[----:B------:R-:W-:Y:S01]  /*26f0*/  @P0 FFMA.FTZ R16, R16, UR18, R16 ;  /* 0x0000001210100c23 */ /* 0x000fe20008010010 */
[----:B------:R-:W-:Y:S01]  /*2700*/  F2FP.BF16.PACK_AB R17, RZ, R9 ;  /* 0x00000009ff11723e */ /* 0x000fe200000010ff */
[----:B------:R-:W-:Y:S01]  /*2710*/  @P0 FFMA.FTZ R9, R9, UR18, R9 ;  /* 0x0000001209090c23 */ /* 0x000fe20008010009 */
[----:B------:R-:W-:Y:S01]  /*2720*/  F2FP.BF16.PACK_AB R18, RZ, R11 ;  /* 0x0000000bff12723e */ /* 0x000fe200000010ff */
[----:B------:R-:W-:Y:S01]  /*2730*/  @P0 FFMA.FTZ R11, R11, UR18, R11 ;  /* 0x000000120b0b0c23 */ /* 0x000fe2000801000b */
[----:B------:R-:W-:Y:S01]  /*2740*/  F2FP.BF16.PACK_AB R19, RZ, R13 ;  /* 0x0000000dff13723e */ /* 0x000fe200000010ff */
[----:B------:R-:W-:Y:S02]  /*2750*/  @P0 FFMA.FTZ R13, R13, UR18, R13 ;  /* 0x000000120d0d0c23 */ /* 0x000fe4000801000d */
[----:B------:R-:W-:-:S02]  /*2760*/  FFMA.FTZ R7, R16, -R0, R7 ;  /* 0x8000000010077223 */ /* 0x000fc40000010007 */
        /* <DEDUP_REMOVED lines=10> */
.L_x_93:
[----:B0-----:R-:W-:Y:S02]  /*2810*/  ULDC.S8 UR4, c[0x0][0xdd9] ;  /* 0x0003764000047ab9 */ /* 0x001fe40000000200 */
[----:B------:R-:W-:-:S13]  /*2820*/  ISETP.NE.AND P0, PT, RZ, UR4, PT ;  /* 0x00000004ff007c0c */ /* 0x000fda000bf05270 */
[----:B------:R-:W-:Y:S05]  /*2830*/  @!P0 BRA `(.L_x_99) ;  /* 0x0000054000008947 */ /* 0x000fea0003800000 */
[----:B------:R-:W-:-:S13]  /*2840*/  FSETP.NEU.FTZ.AND P0, PT, RZ, UR15, PT ;  /* 0x0000000fff007c0b */ /* 0x000fda000bf1d000 */
[----:B------:R-:W-:Y:S05]  /*2850*/  @P0 BRA `(.L_x_100) ;  /* 0x0000027000000947 */ /* 0x000fea0003800000 */
[----:B------:R-:W-:Y:S01]  /*2860*/  ULDC.S8 UR4, c[0x0][0xdd8] ;  /* 0x0003760000047ab9 */ /* 0x000fe20000000200 */
[----:B-----5:R-:W-:Y:S01]  /*2870*/  PRMT R6, RZ, 0x5410, R14 ;  /* 0x00005410ff067816 */ /* 0x020fe2000000000e */
[----:B-1----:R-:W-:Y:S01]  /*2880*/  FMUL.FTZ R11, R16, UR6 ;  /* 0x00000006100b7c20 */ /* 0x002fe20008410000 */
[----:B------:R-:W-:Y:S02]  /*2890*/  ISETP.NE.AND P0, PT, RZ, UR4, PT ;  /* 0x00000004ff007c0c */ /* 0x000fe4000bf05270 */
[----:B------:R-:W-:Y:S01]  /*28a0*/  PRMT R18, RZ, 0x7610, R12 ;  /* 0x00007610ff127816 */ /* 0x000fe2000000000c */
[----:B------:R-:W-:Y:S01]  /*28b0*/  FFMA.FTZ R11, R6, UR18, -R11 ;  /* 0x00000012060b7c23 */ /* 0x000fe2000801080b */
[----:B------:R-:W-:Y:S02]  /*28c0*/  PRMT R14, RZ, 0x7610, R14 ;  /* 0x00007610ff0e7816 */ /* 0x000fe4000000000e */
[----:B------:R-:W-:Y:S01]  /*28d0*/  PRMT R20, RZ, 0x5410, R13 ;  /* 0x00005410ff147816 */ /* 0x000fe2000000000d */
[----:B------:R-:W-:Y:S01]  /*28e0*/  FMUL.FTZ R17, R18, UR6 ;  /* 0x0000000612117c20 */ /* 0x000fe20008410000 */
[----:B------:R-:W-:-:S02]  /*28f0*/  F2FP.BF16.PACK_AB R6, RZ, R11 ;  /* 0x0000000bff06723e */ /* 0x000fc400000010ff */
[----:B------:R-:W-:Y:S01]  /*2900*/  PRMT R12, RZ, 0x5410, R15 ;  /* 0x00005410ff0c7816 */ /* 0x000fe2000000000f */
[----:B------:R-:W-:Y:S01]  /*2910*/  FFMA.FTZ R17, R14, UR18, -R17 ;  /* 0x000000120e117c23 */ /* 0x000fe20008010811 */
[----:B------:R-:W-:Y:S01]  /*2920*/  PRMT R15, RZ, 0x7610, R15 ;  /* 0x00007610ff0f7816 */ /* 0x000fe2000000000f */
[----:B------:R-:W-:Y:S01]  /*2930*/  @P0 FFMA.FTZ R11, R11, UR18, -R16 ;  /* 0x000000120b0b0c23 */ /* 0x000fe20008010810 */
[----:B------:R-:W-:Y:S01]  /*2940*/  PRMT R16, RZ, 0x7610, R13 ;  /* 0x00007610ff107816 */ /* 0x000fe2000000000d */
[----:B------:R-:W-:Y:S01]  /*2950*/  FMUL.FTZ R19, R20, UR6 ;  /* 0x0000000614137c20 */ /* 0x000fe20008410000 */
[----:B------:R-:W-:Y:S01]  /*2960*/  F2FP.BF16.PACK_AB R13, RZ, R17 ;  /* 0x00000011ff0d723e */ /* 0x000fe200000010ff */
[----:B------:R-:W-:Y:S01]  /*2970*/  FFMA.FTZ R7, R11, -R0, R7 ;  /* 0x800000000b077223 */ /* 0x000fe20000010007 */
[----:B------:R-:W-:Y:S01]  /*2980*/  PRMT R8, RZ, 0x7610, R8 ;  /* 0x00007610ff087816 */ /* 0x000fe20000000008 */
[----:B------:R-:W-:Y:S01]  /*2990*/  FMUL.FTZ R14, R16, UR6 ;  /* 0x00000006100e7c20 */ /* 0x000fe20008410000 */
[----:B------:R-:W-:Y:S01]  /*29a0*/  PRMT R11, RZ, 0x5410, R9 ;  /* 0x00005410ff0b7816 */ /* 0x000fe20000000009 */
[----:B------:R-:W-:Y:S01]  /*29b0*/  FFMA.FTZ R19, R12, UR18, -R19 ;  /* 0x000000120c137c23 */ /* 0x000fe20008010813 */
[----:B------:R-:W-:Y:S01]  /*29c0*/  PRMT R12, RZ, 0x7610, R9 ;  /* 0x00007610ff0c7816 */ /* 0x000fe20000000009 */
[----:B------:R-:W-:-:S02]  /*29d0*/  FFMA.FTZ R15, R15, UR18, -R14 ;  /* 0x000000120f0f7c23 */ /* 0x000fc4000801080e */
[----:B------:R-:W-:Y:S01]  /*29e0*/  @P0 FFMA.FTZ R17, R17, UR18, -R18 ;  /* 0x0000001211110c23 */ /* 0x000fe20008010812 */
[----:B------:R-:W-:Y:S01]  /*29f0*/  F2FP.BF16.PACK_AB R14, RZ, R19 ;  /* 0x00000013ff0e723e */ /* 0x000fe200000010ff */
[----:B------:R-:W-:Y:S01]  /*2a00*/  @P0 FFMA.FTZ R19, R19, UR18, -R20 ;  /* 0x0000001213130c23 */ /* 0x000fe20008010814 */
[----:B------:R-:W-:Y:S01]  /*2a10*/  F2FP.BF16.PACK_AB R18, RZ, R15 ;  /* 0x0000000fff12723e */ /* 0x000fe200000010ff */
[----:B------:R-:W-:Y:S02]  /*2a20*/  @P0 FFMA.FTZ R15, R15, UR18, -R16 ;  /* 0x000000120f0f0c23 */ /* 0x000fe40008010810 */
        /* <DEDUP_REMOVED lines=10> */
.L_x_100:
[----:B------:R-:W-:Y:S01]  /*2ad0*/  ULDC.S8 UR4, c[0x0][0xdd8] ;  /* 0x0003760000047ab9 */ /* 0x000fe20000000200 */
[----:B-----5:R-:W-:-:S02]  /*2ae0*/  PRMT R6, RZ, 0x5410, R14 ;  /* 0x00005410ff067816 */ /* 0x020fc4000000000e */
[--C-:B------:R-:W-:Y:S02]  /*2af0*/  PRMT R18, RZ, 0x5410, R9.reuse ;  /* 0x00005410ff127816 */ /* 0x100fe40000000009 */
[----:B------:R-:W-:Y:S01]  /*2b00*/  PRMT R20, RZ, 0x7610, R9 ;  /* 0x00007610ff147816 */ /* 0x000fe20000000009 */
[----:B------:R-:W-:Y:S01]  /*2b10*/  FMUL.FTZ R6, R6, UR18 ;  /* 0x0000001206067c20 */ /* 0x000fe20008410000 */
[----:B------:R-:W-:Y:S02]  /*2b20*/  ISETP.NE.AND P0, PT, RZ, UR4, PT ;  /* 0x00000004ff007c0c */ /* 0x000fe4000bf05270 */
[----:B------:R-:W-:Y:S02]  /*2b30*/  PRMT R17, RZ, 0x7610, R8 ;  /* 0x00007610ff117816 */ /* 0x000fe40000000008 */
[----:B------:R-:W-:Y:S02]  /*2b40*/  PRMT R12, RZ, 0x7610, R12 ;  /* 0x00007610ff0c7816 */ /* 0x000fe4000000000c */
[----:B------:R-:W-:-:S02]  /*2b50*/  PRMT R9, RZ, 0x7610, R14 ;  /* 0x00007610ff097816 */ /* 0x000fc4000000000e */
[--C-:B------:R-:W-:Y:S01]  /*2b60*/  PRMT R11, RZ, 0x5410, R13.reuse ;  /* 0x00005410ff0b7816 */ /* 0x100fe2000000000d */
[----:B------:R-:W-:Y:S01]  /*2b70*/  FFMA.FTZ R14, R17, UR15, -R12 ;  /* 0x0000000f110e7c23 */ /* 0x000fe2000801080c */
[----:B------:R-:W-:Y:S01]  /*2b80*/  PRMT R21, RZ, 0x7610, R13 ;  /* 0x00007610ff157816 */ /* 0x000fe2000000000d */
[----:B------:R-:W-:Y:S01]  /*2b90*/  FFMA.FTZ R13, R7, UR15, -R16 ;  /* 0x0000000f070d7c23 */ /* 0x000fe20008010810 */
[--C-:B------:R-:W-:Y:S01]  /*2ba0*/  PRMT R19, RZ, 0x5410, R15.reuse ;  /* 0x00005410ff137816 */ /* 0x100fe2000000000f */
[----:B------:R-:W-:Y:S01]  /*2bb0*/  FMUL.FTZ R9, R9, UR18 ;  /* 0x0000001209097c20 */ /* 0x000fe20008410000 */
[----:B------:R-:W-:Y:S01]  /*2bc0*/  PRMT R15, RZ, 0x7610, R15 ;  /* 0x00007610ff0f7816 */ /* 0x000fe2000000000f */
[----:B------:R-:W-:Y:S02]  /*2bd0*/  FFMA.FTZ R16, R18, UR15, -R11 ;  /* 0x0000000f12107c23 */ /* 0x000fe4000801080b */
[----:B-1----:R-:W-:Y:S02]  /*2be0*/  FFMA.FTZ R8, R13, UR6, R6 ;  /* 0x000000060d087c23 */ /* 0x002fe40008010006 */
[----:B------:R-:W-:-:S02]  /*2bf0*/  FMUL.FTZ R11, R19, UR18 ;  /* 0x00000012130b7c20 */ /* 0x000fc40008410000 */
[----:B------:R-:W-:Y:S01]  /*2c00*/  FFMA.FTZ R21, R20, UR15, -R21 ;  /* 0x0000000f14157c23 */ /* 0x000fe20008010815 */
[----:B------:R-:W-:Y:S01]  /*2c10*/  F2FP.BF16.PACK_AB R6, RZ, R8 ;  /* 0x00000008ff06723e */ /* 0x000fe200000010ff */
[----:B------:R-:W-:Y:S02]  /*2c20*/  FMUL.FTZ R12, R15, UR18 ;  /* 0x000000120f0c7c20 */ /* 0x000fe40008410000 */
[----:B------:R-:W-:Y:S02]  /*2c30*/  FFMA.FTZ R9, R14, UR6, R9 ;  /* 0x000000060e097c23 */ /* 0x000fe40008010009 */
[----:B------:R-:W-:Y:S02]  /*2c40*/  FFMA.FTZ R11, R16, UR6, R11 ;  /* 0x00000006100b7c23 */ /* 0x000fe4000801000b */
[----:B------:R-:W-:Y:S01]  /*2c50*/  @P0 FFMA.FTZ R8, R8, UR18, R13 ;  /* 0x0000001208080c23 */ /* 0x000fe2000801000d */
[----:B------:R-:W-:Y:S01]  /*2c60*/  F2FP.BF16.PACK_AB R15, RZ, R9 ;  /* 0x00000009ff0f723e */ /* 0x000fe200000010ff */
[----:B------:R-:W-:-:S02]  /*2c70*/  FFMA.FTZ R13, R21, UR6, R12 ;  /* 0x00000006150d7c23 */ /* 0x000fc4000801000c */
[----:B------:R-:W-:Y:S01]  /*2c80*/  @P0 FFMA.FTZ R9, R9, UR18, R14 ;  /* 0x0000001209090c23 */ /* 0x000fe2000801000e */
[----:B------:R-:W-:Y:S01]  /*2c90*/  F2FP.BF16.PACK_AB R14, RZ, R11 ;  /* 0x0000000bff0e723e */ /* 0x000fe200000010ff */
[----:B------:R-:W-:Y:S01]  /*2ca0*/  @P0 FFMA.FTZ R11, R11, UR18, R16 ;  /* 0x000000120b0b0c23 */ /* 0x000fe20008010010 */
[----:B------:R-:W-:Y:S01]  /*2cb0*/  F2FP.BF16.PACK_AB R16, RZ, R13 ;  /* 0x0000000dff10723e */ /* 0x000fe200000010ff */
[----:B------:R-:W-:Y:S02]  /*2cc0*/  @P0 FFMA.FTZ R13, R13, UR18, R21 ;  /* 0x000000120d0d0c23 */ /* 0x000fe40008010015 */
[-C--:B------:R-:W-:Y:S02]  /*2cd0*/  FFMA.FTZ R7, R8, -R0.reuse, R7 ;  /* 0x8000000008077223 */ /* 0x080fe40000010007 */
[-C--:B------:R-:W-:Y:S02]  /*2ce0*/  FFMA.FTZ R8, R9, -R0.reuse, R17 ;  /* 0x8000000009087223 */ /* 0x080fe40000010011 */
[----:B------:R-:W-:-:S02]  /*2cf0*/  FFMA.FTZ R11, R11, -R0, R18 ;  /* 0x800000000b0b7223 */ /* 0x000fc40000010012 */
        /* <DEDUP_REMOVED lines=8> */
.L_x_99:
[----:B------:R-:W-:-:S13]  /*2d80*/  FSETP.NEU.FTZ.AND P0, PT, RZ, UR15, PT ;  /* 0x0000000fff007c0b */ /* 0x000fda000bf1d000 */
[----:B------:R-:W-:Y:S05]  /*2d90*/  @P0 BRA `(.L_x_101) ;  /* 0x0000027000000947 */ /* 0x000fea0003800000 */
[----:B------:R-:W-:Y:S01]  /*2da0*/  ULDC.S8 UR4, c[0x0][0xdd8] ;  /* 0x0003760000047ab9 */ /* 0x000fe20000000200 */
[--C-:B-----5:R-:W-:Y:S02]  /*2db0*/  PRMT R6, RZ, 0x5410, R14.reuse ;  /* 0x00005410ff067816 */ /* 0x120fe4000000000e */
[----:B------:R-:W-:Y:S02]  /*2dc0*/  ISETP.NE.AND P0, PT, RZ, UR4, PT ;  /* 0x00000004ff007c0c */ /* 0x000fe4000bf05270 */
[----:B------:R-:W-:Y:S01]  /*2dd0*/  PRMT R14, RZ, 0x7610, R14 ;  /* 0x00007610ff0e7816 */ /* 0x000fe2000000000e */
[----:B------:R-:W-:Y:S01]  /*2de0*/  FMUL.FTZ R11, R6, UR18 ;  /* 0x00000012060b7c20 */ /* 0x000fe20008410000 */
[----:B------:R-:W-:Y:S02]  /*2df0*/  PRMT R17, RZ, 0x5410, R15 ;  /* 0x00005410ff117816 */ /* 0x000fe4000000000f */
[----:B------:R-:W-:Y:S01]  /*2e00*/  PRMT R12, RZ, 0x7610, R12 ;  /* 0x00007610ff0c7816 */ /* 0x000fe2000000000c */
[----:B-1----:R-:W-:Y:S01]  /*2e10*/  FFMA.FTZ R11, R16, UR6, R11 ;  /* 0x00000006100b7c23 */ /* 0x002fe2000801000b */
[----:B------:R-:W-:Y:S01]  /*2e20*/  PRMT R8, RZ, 0x7610, R8 ;  /* 0x00007610ff087816 */ /* 0x000fe20000000008 */
[----:B------:R-:W-:-:S03]  /*2e30*/  FMUL.FTZ R17, R17, UR18 ;  /* 0x0000001211117c20 */ /* 0x000fc60008410000 */
[----:B------:R-:W-:Y:S01]  /*2e40*/  F2FP.BF16.PACK_AB R6, RZ, R11 ;  /* 0x0000000bff06723e */ /* 0x000fe200000010ff */
[----:B------:R-:W-:Y:S01]  /*2e50*/  @P0 FFMA.FTZ R11, R11, UR18, R16 ;  /* 0x000000120b0b0c23 */ /* 0x000fe20008010010 */
[----:B------:R-:W-:Y:S01]  /*2e60*/  PRMT R16, RZ, 0x7610, R15 ;  /* 0x00007610ff107816 */ /* 0x000fe2000000000f */
[----:B------:R-:W-:Y:S01]  /*2e70*/  FMUL.FTZ R15, R14, UR18 ;  /* 0x000000120e0f7c20 */ /* 0x000fe20008410000 */
[----:B------:R-:W-:Y:S01]  /*2e80*/  PRMT R14, RZ, 0x5410, R13 ;  /* 0x00005410ff0e7816 */ /* 0x000fe2000000000d */
[----:B------:R-:W-:Y:S01]  /*2e90*/  FFMA.FTZ R7, R11, -R0, R7 ;  /* 0x800000000b077223 */ /* 0x000fe20000010007 */
[----:B------:R-:W-:Y:S01]  /*2ea0*/  PRMT R11, RZ, 0x5410, R9 ;  /* 0x00005410ff0b7816 */ /* 0x000fe20000000009 */
[----:B------:R-:W-:Y:S01]  /*2eb0*/  FMUL.FTZ R19, R16, UR18 ;  /* 0x0000001210137c20 */ /* 0x000fe20008410000 */
        /* <DEDUP_REMOVED lines=10> */
[----:B------:R-:W-:Y:S01]  /*2f60*/  PRMT R12, RZ, 0x7610, R9 ;  /* 0x00007610ff0c7816 */ /* 0x000fe20000000009 */
        /* <DEDUP_REMOVED lines=10> */
.L_x_101:
[----:B------:R-:W-:Y:S01]  /*3010*/  ULDC.S8 UR4, c[0x0][0xdd8] ;  /* 0x0003760000047ab9 */ /* 0x000fe20000000200 */
[----:B-----5:R-:W-:-:S02]  /*3020*/  PRMT R6, RZ, 0x5410, R14 ;  /* 0x00005410ff067816 */ /* 0x020fc4000000000e */
[----:B------:R-:W-:Y:S02]  /*3030*/  ISETP.NE.AND P0, PT, RZ, UR4, PT ;  /* 0x00000004ff007c0c */ /* 0x000fe4000bf05270 */
[--C-:B------:R-:W-:Y:S01]  /*3040*/  PRMT R11, RZ, 0x5410, R13.reuse ;  /* 0x00005410ff0b7816 */ /* 0x100fe2000000000d */
[----:B------:R-:W-:Y:S01]  /*3050*/  FMUL.FTZ R6, R6, UR18 ;  /* 0x0000001206067c20 */ /* 0x000fe20008410000 */
[----:B------:R-:W-:Y:S01]  /*3060*/  PRMT R21, RZ, 0x7610, R13 ;  /* 0x00007610ff157816 */ /* 0x000fe2000000000d */
[----:B------:R-:W-:Y:S01]  /*3070*/  FFMA.FTZ R13, R7, UR15, R16 ;  /* 0x0000000f070d7c23 */ /* 0x000fe20008010010 */
[----:B------:R-:W-:Y:S02]  /*3080*/  PRMT R14, RZ, 0x7610, R14 ;  /* 0x00007610ff0e7816 */ /* 0x000fe4000000000e */
[----:B------:R-:W-:Y:S02]  /*3090*/  PRMT R18, RZ, 0x5410, R9 ;  /* 0x00005410ff127816 */ /* 0x000fe40000000009 */
[----:B------:R-:W-:-:S02]  /*30a0*/  PRMT R19, RZ, 0x5410, R15 ;  /* 0x00005410ff137816 */ /* 0x000fc4000000000f */
[----:B------:R-:W-:Y:S01]  /*30b0*/  PRMT R17, RZ, 0x7610, R8 ;  /* 0x00007610ff117816 */ /* 0x000fe20000000008 */
[----:B-1----:R-:W-:Y:S01]  /*30c0*/  FFMA.FTZ R8, R13, UR6, R6 ;  /* 0x000000060d087c23 */ /* 0x002fe20008010006 */
[----:B------:R-:W-:Y:S01]  /*30d0*/  PRMT R20, RZ, 0x7610, R9 ;  /* 0x00007610ff147816 */ /* 0x000fe20000000009 */
[----:B------:R-:W-:Y:S01]  /*30e0*/  FMUL.FTZ R9, R14, UR18 ;  /* 0x000000120e097c20 */ /* 0x000fe20008410000 */
[----:B------:R-:W-:Y:S01]  /*30f0*/  PRMT R12, RZ, 0x7610, R12 ;  /* 0x00007610ff0c7816 */ /* 0x000fe2000000000c */
[----:B------:R-:W-:Y:S01]  /*3100*/  FFMA.FTZ R14, R18, UR15, R11 ;  /* 0x0000000f120e7c23 */ /* 0x000fe2000801000b */
[----:B------:R-:W-:Y:S01]  /*3110*/  PRMT R15, RZ, 0x7610, R15 ;  /* 0x00007610ff0f7816 */ /* 0x000fe2000000000f */
[----:B------:R-:W-:Y:S01]  /*3120*/  FMUL.FTZ R19, R19, UR18 ;  /* 0x0000001213137c20 */ /* 0x000fe20008410000 */
[----:B------:R-:W-:Y:S01]  /*3130*/  F2FP.BF16.PACK_AB R6, RZ, R8 ;  /* 0x00000008ff06723e */ /* 0x000fe200000010ff */
[----:B------:R-:W-:Y:S02]  /*3140*/  FFMA.FTZ R12, R17, UR15, R12 ;  /* 0x0000000f110c7c23 */ /* 0x000fe4000801000c */
[----:B------:R-:W-:-:S02]  /*3150*/  FFMA.FTZ R16, R20, UR15, R21 ;  /* 0x0000000f14107c23 */ /* 0x000fc40008010015 */
[----:B------:R-:W-:Y:S02]  /*3160*/  FMUL.FTZ R15, R15, UR18 ;  /* 0x000000120f0f7c20 */ /* 0x000fe40008410000 */
[----:B------:R-:W-:Y:S02]  /*3170*/  FFMA.FTZ R11, R14, UR6, R19 ;  /* 0x000000060e0b7c23 */ /* 0x000fe40008010013 */
[----:B------:R-:W-:Y:S02]  /*3180*/  @P0 FFMA.FTZ R8, R8, UR18, R13 ;  /* 0x0000001208080c23 */ /* 0x000fe4000801000d */
[----:B------:R-:W-:Y:S01]  /*3190*/  FFMA.FTZ R9, R12, UR6, R9 ;  /* 0x000000060c097c23 */ /* 0x000fe20008010009 */
[----:B------:R-:W-:Y:S01]  /*31a0*/  F2FP.BF16.PACK_AB R19, RZ, R11 ;  /* 0x0000000bff13723e */ /* 0x000fe200000010ff */
[----:B------:R-:W-:Y:S02]  /*31b0*/  FFMA.FTZ R13, R16, UR6, R15 ;  /* 0x00000006100d7c23 */ /* 0x000fe4000801000f */
        /* <DEDUP_REMOVED lines=14> */
[----:B------:R-:W-:Y:S02]  /*32a0*/  PRMT R11, R12, 0x7632, R11 ;  /* 0x000076320c0b7816 */ /* 0x000fe4000000000b */
.L_x_97:
[----:B------:R-:W-:Y:S02]  /*32b0*/  IADD3 R10, R10, c[0x0][0x0], RZ ;  /* 0x000000000a0a7a10 */ /* 0x000fe40007ffe0ff */
[----:B------:R-:W-:-:S02]  /*32c0*/  PRMT R12, R7, 0x5410, R8 ;  /* 0x00005410070c7816 */ /* 0x000fc40000000008 */
[----:B------:R-:W-:Y:S01]  /*32d0*/  PRMT R14, R6, 0x7610, R7 ;  /* 0x00007610060e7816 */ /* 0x000fe20000000007 */
[C---:B------:R-:W-:Y:S01]  /*32e0*/  IMAD.WIDE.U32 R6, R10.reuse, 0x4, RZ ;  /* 0x000000040a067825 */ /* 0x040fe200078e00ff */
[----:B------:R-:W-:Y:S02]  /*32f0*/  ISETP.LT.U32.AND P2, PT, R10, 0x4000, PT ;  /* 0x000040000a00780c */ /* 0x000fe40003f41070 */
[----:B------:R-:W-:Y:S02]  /*3300*/  PRMT R13, R9, 0x5410, R11 ;  /* 0x00005410090d7816 */ /* 0x000fe4000000000b */
[----:B------:R-:W-:Y:S02]  /*3310*/  ISETP.GE.U32.AND P0, PT, R6, UR19, PT ;  /* 0x0000001306007c0c */ /* 0x000fe4000bf06070 */
[----:B------:R-:W-:Y:S01]  /*3320*/  PRMT R15, R8, 0x7632, R9 ;  /* 0x00007632080f7816 */ /* 0x000fe20000000009 */
[----:B------:R-:W-:Y:S01]  /*3330*/  STG.E.64 [R2.64], R12 ;  /* 0x0000000c02007986 */ /* 0x000fe2000c101b10 */
[----:B------:R-:W-:-:S03]  /*3340*/  ISETP.GE.AND.EX P0, PT, R7, UR7, PT, P0 ;  /* 0x0000000707007c0c */ /* 0x000fc6000bf06300 */
[----:B------:R0:W-:Y:S02]  /*3350*/  STG.E.64 [R4.64], R14 ;  /* 0x0000000e04007986 */ /* 0x0001e4000c101b10 */
[----:B0-----:R-:W-:Y:S02]  /*3360*/  IMAD.MOV.U32 R4, RZ, RZ, R10 ;  /* 0x000000ffff047224 */ /* 0x001fe400078e000a */
[----:B------:R-:W-:-:S06]  /*3370*/  IMAD.MOV.U32 R5, RZ, RZ, RZ ;  /* 0x000000ffff057224 */ /* 0x000fcc00078e00ff */
[----:B------:R-:W-:Y:S05]  /*3380*/  @!P0 BRA P2, `(.L_x_102) ;  /* 0xffffeac000008947 */ /* 0x000fea000103ffff */
[----:B------:R-:W-:Y:S05]  /*3390*/  EXIT ;  /* 0x000000000000794d */ /* 0x000fea0003800000 */
.L_x_103:
        /* <DEDUP_REMOVED lines=14> */
.L_x_185:


//--------------------- .text._ZN2at6native50_GLOBAL__N__ca2a4b1e_17_FusedSgdKernel_cu_a550329a25multi_tensor_apply_kernelINS1_18TensorListMetadataILi3EEENS1_19FusedSgdMathFunctorIN3c104HalfELi3EEEJddPfddbbbS9_S9_EEEvT_T0_DpT1_ --------------------------
	.section	.text._ZN2at6native50_GLOBAL__N__ca2a4b1e_17_FusedSgdKernel_cu_a550329a25multi_tensor_apply_kernelINS1_18TensorListMetadataILi3EEENS1_19FusedSgdMathFunctorIN3c104HalfELi3EEEJddPfddbbbS9_S9_EEEvT_T0_DpT1_,"ax",@progbits
	.sectioninfo	@"SHI_REGISTERS=52"
	.align	128
.text._ZN2at6native50_GLOBAL__N__ca2a4b1e_17_FusedSgdKernel_cu_a550329a25multi_tensor_apply_kernelINS1_18TensorListMetadataILi3EEENS1_19FusedSgdMathFunctorIN3c104HalfELi3EEEJddPfddbbbS9_S9_EEEvT_T0_DpT1_:
        .type           _ZN2at6native50_GLOBAL__N__ca2a4b1e_17_FusedSgdKernel_cu_a550329a25multi_tensor_apply_kernelINS1_18TensorListMetadataILi3EEENS1_19FusedSgdMathFunctorIN3c104HalfELi3EEEJddPfddbbbS9_S9_EEEvT_T0_DpT1_,@function
        .size           _ZN2at6native50_GLOBAL__N__ca2a4b1e_17_FusedSgdKernel_cu_a550329a25multi_tensor_apply_kernelINS1_18TensorListMetadataILi3EEENS1_19FusedSgdMathFunctorIN3c104HalfELi3EEEJddPfddbbbS9_S9_EEEvT_T0_DpT1_,(.L_x_186 - _ZN2at6native50_GLOBAL__N__ca2a4b1e_17_FusedSgdKernel_cu_a550329a25multi_tensor_apply_kernelINS1_18TensorListMetadataILi3EEENS1_19FusedSgdMathFunctorIN3c104HalfELi3EEEJddPfddbbbS9_S9_EEEvT_T0_DpT1_)
        .other          _ZN2at6native50_GLOBAL__N__ca2a4b1e_17_FusedSgdKernel_cu_a550329a25multi_tensor_apply_kernelINS1_18TensorListMetadataILi3EEENS1_19FusedSgdMathFunctorIN3c104HalfELi3EEEJddPfddbbbS9_S9_EEEvT_T0_DpT1_,@"STO_CUDA_ENTRY STV_DEFAULT"
_ZN2at6native50_GLOBAL__N__ca2a4b1e_17_FusedSgdKernel_cu_a550329a25multi_tensor_apply_kernelINS1_18TensorListMetadataILi3EEENS1_19FusedSgdMathFunctorIN3c104HalfELi3EEEJddPfddbbbS9_S9_EEEvT_T0_DpT1_:
        /* <DEDUP_REMOVED lines=10> */
.L_x_104:
[----:B------:R-:W-:-:S04]  /*00a0*/  ISETP.NE.U32.AND P1, PT, RZ, c[0x0][0xdc0], PT ;  /* 0x00037000ff007a0c */ /* 0x000fc80003f25070 */
[----:B------:R-:W-:-:S13]  /*00b0*/  ISETP.NE.AND.EX P1, PT, RZ, c[0x0][0xdc4], PT, P1 ;  /* 0x00037100ff007a0c */ /* 0x000fda0003f25310 */
[----:B------:R-:W-:Y:S01]  /*00c0*/  @P1 MOV R2, c[0x0][0xdc0] ;  /* 0x0003700000021a02 */ /* 0x000fe20000000f00 */
        /* <DEDUP_REMOVED lines=8> */
[----:B------:R-:W-:Y:S01]  /*0150*/  IMAD.MOV.U32 R5, RZ, RZ, 0x380fffff ;  /* 0x380fffffff057424 */ /* 0x000fe200078e00ff */
[----:B------:R-:W-:-:S03]  /*0160*/  @!P1 MOV R2, c[0x0][0xdc8] ;  /* 0x0003720000029a02 */ /* 0x000fc60000000f00 */
        /* <DEDUP_REMOVED lines=34> */
[----:B------:R-:W-:Y:S02]  /*0390*/  PLOP3.LUT P2, PT, PT, PT, UP0, 0x80, 0x0 ;  /* 0x000000000000781c */ /* 0x000fe40003f4f008 */
[----:B------:R-:W-:-:S11]  /*03a0*/  @!P1 MOV R0, R2 ;  /* 0x0000000200009202 */ /* 0x000fd60000000f00 */
        /* <DEDUP_REMOVED lines=10> */
.L_x_113:
[----:B0-----:R-:W-:Y:S01]  /*0450*/  IADD3 R3, P2, R44, UR5, RZ ;  /* 0x000000052c037c10 */ /* 0x001fe2000ff5e0ff */
[----:B------:R-:W-:Y:S01]  /*0460*/  ULDC UR14, c[0x0][0x0] ;  /* 0x00000000000e7ab9 */ /* 0x000fe20000000800 */
[----:B------:R-:W-:Y:S01]  /*0470*/  PRMT R31, RZ, 0x7610, R31 ;  /* 0x00007610ff1f7816 */ /* 0x000fe2000000001f */
[----:B------:R-:W-:Y:S01]  /*0480*/  IMAD.U32 R20, RZ, RZ, UR14 ;  /* 0x0000000eff147e24 */ /* 0x000fe2000f8e00ff */
[C---:B------:R-:W-:Y:S01]  /*0490*/  ISETP.GE.U32.AND P0, PT, R3.reuse, 0x10000, PT ;  /* 0x000100000300780c */ /* 0x040fe20003f06070 */
[----:B-1----:R-:W-:Y:S01]  /*04a0*/  IMAD.X R22, RZ, RZ, UR6, P2 ;  /* 0x00000006ff167e24 */ /* 0x002fe200090e06ff */
[----:B------:R-:W-:Y:S01]  /*04b0*/  IADD3 R5, P6, R3, c[0x0][0x0], RZ ;  /* 0x0000000003057a10 */ /* 0x000fe20007fde0ff */
[----:B------:R-:W-:Y:S01]  /*04c0*/  IMAD R20, R20, 0x3, RZ ;  /* 0x0000000314147824 */ /* 0x000fe200078e02ff */
[----:B------:R-:W-:-:S02]  /*04d0*/  LEA R7, P3, R26, R3, 0x1 ;  /* 0x000000031a077211 */ /* 0x000fc400078608ff */
[C---:B------:R-:W-:Y:S01]  /*04e0*/  ISETP.LT.U32.AND P1, PT, R3.reuse, UR19, PT ;  /* 0x0000001303007c0c */ /* 0x040fe2000bf21070 */
[--C-:B------:R-:W-:Y:S01]  /*04f0*/  IMAD.X R10, RZ, RZ, R22.reuse, P6 ;  /* 0x000000ffff0a7224 */ /* 0x100fe200030e0616 */
[C---:B------:R-:W-:Y:S01]  /*0500*/  ISETP.GE.AND.EX P0, PT, R22.reuse, RZ, PT, P0 ;  /* 0x000000ff1600720c */ /* 0x040fe20003f06300 */
[--C-:B------:R-:W-:Y:S01]  /*0510*/  IMAD.X R8, RZ, RZ, R22.reuse, P3 ;  /* 0x000000ffff087224 */ /* 0x100fe200018e0616 */
[----:B------:R-:W-:Y:S01]  /*0520*/  SHF.L.U32 R6, R3, 0x1, RZ ;  /* 0x0000000103067819 */ /* 0x000fe200000006ff */
[----:B------:R-:W-:Y:S01]  /*0530*/  IMAD.SHL.U32 R12, R5, 0x2, RZ ;  /* 0x00000002050c7824 */ /* 0x000fe200078e00ff */
[----:B------:R-:W-:Y:S02]  /*0540*/  ISETP.LT.AND.EX P1, PT, R22, UR7, !P0, P1 ;  /* 0x0000000716007c0c */ /* 0x000fe4000c721310 */
[----:B------:R-:W-:Y:S02]  /*0550*/  SHF.L.U64.HI R9, R3, 0x1, R22 ;  /* 0x0000000103097819 */ /* 0x000fe40000010216 */
        /* <DEDUP_REMOVED lines=13> */
[----:B------:R-:W-:Y:S02]  /*0630*/  SHF.L.U32 R18, R7, 0x1, RZ ;  /* 0x0000000107127819 */ /* 0x000fe400000006ff */
[----:B------:R-:W-:Y:S02]  /*0640*/  ISETP.LT.AND.EX P2, PT, R10, UR7, !P5, P2 ;  /* 0x000000070a007c0c */ /* 0x000fe4000ef41320 */
[----:B------:R-:W-:Y:S02]  /*0650*/  SHF.L.U64.HI R13, R5, 0x1, R10 ;  /* 0x00000001050d7819 */ /* 0x000fe4000001020a */
[----:B------:R-:W-:-:S02]  /*0660*/  ISETP.LT.AND.EX P3, PT, R8, UR7, !P6, P3 ;  /* 0x0000000708007c0c */ /* 0x000fc4000f761330 */
[----:B------:R-:W-:Y:S02]  /*0670*/  IADD3 R6, P5, R6, UR12, RZ ;  /* 0x0000000c06067c10 */ /* 0x000fe4000ffbe0ff */
[----:B------:R-:W-:Y:S02]  /*0680*/  SHF.L.U64.HI R19, R7, 0x1, R8 ;  /* 0x0000000107137819 */ /* 0x000fe40000010208 */
[C---:B------:R-:W-:Y:S02]  /*0690*/  IADD3.X R5, R9.reuse, UR11, RZ, P0, !PT ;  /* 0x0000000b09057c10 */ /* 0x040fe400087fe4ff */
[----:B------:R-:W-:Y:S02]  /*06a0*/  IADD3 R14, P6, R18, UR8, RZ ;  /* 0x00000008120e7c10 */ /* 0x000fe4000ffde0ff */
[----:B------:R-:W-:Y:S02]  /*06b0*/  IADD3 R8, P0, R12, UR8, RZ ;  /* 0x000000080c087c10 */ /* 0x000fe4000ff1e0ff */
[----:B------:R-:W-:-:S02]  /*06c0*/  IADD3.X R7, R9, UR13, RZ, P5, !PT ;  /* 0x0000000d09077c10 */ /* 0x000fc4000affe4ff */
[----:B------:R-:W-:Y:S02]  /*06d0*/  IADD3.X R15, R19, UR9, RZ, P6, !PT ;  /* 0x00000009130f7c10 */ /* 0x000fe4000b7fe4ff */
[----:B------:R-:W-:Y:S02]  /*06e0*/  IADD3 R10, P5, R12, UR10, RZ ;  /* 0x0000000a0c0a7c10 */ /* 0x000fe4000ffbe0ff */
[C---:B------:R-:W-:Y:S02]  /*06f0*/  IADD3.X R9, R13.reuse, UR9, RZ, P0, !PT ;  /* 0x000000090d097c10 */ /* 0x040fe400087fe4ff */
[----:B------:R-:W-:Y:S02]  /*0700*/  ISETP.GE.U32.AND P6, PT, R20, 0x10000, PT ;  /* 0x000100001400780c */ /* 0x000fe40003fc6070 */
[----:B------:R-:W-:Y:S02]  /*0710*/  IADD3 R12, P0, R12, UR12, RZ ;  /* 0x0000000c0c0c7c10 */ /* 0x000fe4000ff1e0ff */
[----:B------:R-:W-:-:S02]  /*0720*/  IADD3.X R11, R13, UR11, RZ, P5, !PT ;  /* 0x0000000b0d0b7c10 */ /* 0x000fc4000affe4ff */
[----:B------:R-:W-:Y:S02]  /*0730*/  ISETP.LT.U32.AND P4, PT, R20, UR19, PT ;  /* 0x0000001314007c0c */ /* 0x000fe4000bf81070 */
[----:B------:R-:W-:Y:S02]  /*0740*/  ISETP.GE.AND.EX P6, PT, R21, RZ, PT, P6 ;  /* 0x000000ff1500720c */ /* 0x000fe40003fc6360 */
[----:B------:R-:W-:Y:S02]  /*0750*/  IADD3.X R13, R13, UR13, RZ, P0, !PT ;  /* 0x0000000d0d0d7c10 */ /* 0x000fe400087fe4ff */
[C---:B------:R-:W-:Y:S02]  /*0760*/  IADD3 R16, P5, R18.reuse, UR10, RZ ;  /* 0x0000000a12107c10 */ /* 0x040fe4000ffbe0ff */
[----:B------:R-:W-:Y:S02]  /*0770*/  IADD3 R18, P0, R18, UR12, RZ ;  /* 0x0000000c12127c10 */ /* 0x000fe4000ff1e0ff */
[----:B------:R-:W-:-:S02]  /*0780*/  ISETP.LT.AND.EX P4, PT, R21, UR7, !P6, P4 ;  /* 0x0000000715007c0c */ /* 0x000fc4000f781340 */
[C---:B------:R-:W-:Y:S02]  /*0790*/  IADD3.X R17, R19.reuse, UR11, RZ, P5, !PT ;  /* 0x0000000b13117c10 */ /* 0x040fe4000affe4ff */
[----:B------:R-:W-:Y:S02]  /*07a0*/  IADD3.X R19, R19, UR13, RZ, P0, !PT ;  /* 0x0000000d13137c10 */ /* 0x000fe400087fe4ff */
[----:B------:R-:W-:Y:S02]  /*07b0*/  SHF.L.U64.HI R25, R20, 0x1, R21 ;  /* 0x0000000114197819 */ /* 0x000fe40000010215 */
[----:B------:R-:W-:Y:S02]  /*07c0*/  PRMT R41, RZ, 0x7610, R41 ;  /* 0x00007610ff297816 */ /* 0x000fe40000000029 */
[C---:B------:R-:W-:Y:S02]  /*07d0*/  IADD3 R20, P0, R24.reuse, UR8, RZ ;  /* 0x0000000818147c10 */ /* 0x040fe4000ff1e0ff */
        /* <DEDUP_REMOVED lines=11> */
[----:B------:R-:W-:Y:S02]  /*0890*/  PRMT R28, RZ, 0x7610, R28 ;  /* 0x00007610ff1c7816 */ /* 0x000fe4000000001c */
[----:B------:R-:W-:Y:S01]  /*08a0*/  PRMT R30, RZ, 0x7610, R30 ;  /* 0x00007610ff1e7816 */ /* 0x000fe2000000001e */
[----:B------:R0:W5:Y:S01]  /*08b0*/  @P2 LDG.E.U16 R39, [R10.64] ;  /* 0x000000100a272981 */ /* 0x000162000c1e1500 */
[----:B------:R-:W-:Y:S02]  /*08c0*/  PRMT R35, RZ, 0x7610, R35 ;  /* 0x00007610ff237816 */ /* 0x000fe40000000023 */
[----:B------:R-:W-:Y:S01]  /*08d0*/  PRMT R27, RZ, 0x7610, R27 ;  /* 0x00007610ff1b7816 */ /* 0x000fe2000000001b */
[----:B------:R0:W5:Y:S01]  /*08e0*/  @P2 LDG.E.U16 R29, [R12.64] ;  /* 0x000000100c1d2981 */ /* 0x000162000c1e1500 */
[----:B------:R-:W-:-:S02]  /*08f0*/  IADD3.X R21, R25, UR9, RZ, P0, !PT ;  /* 0x0000000919157c10 */ /* 0x000fc400087fe4ff */
        /* <DEDUP_REMOVED lines=10> */
[----:B------:R-:W-:Y:S01]  /*09a0*/  P2R R45, PR, RZ, 0x20 ;  /* 0x00000020ff2d7803 */ /* 0x000fe20000000000 */
[----:B--2---:R-:W-:Y:S02]  /*09b0*/  HADD2.F32 R31, -RZ, R31.H0_H0 ;  /* 0x2000001fff1f7230 */ /* 0x004fe40000004100 */
[----:B---3--:R-:W-:-:S06]  /*09c0*/  HADD2.F32 R32, -RZ, R41.H0_H0 ;  /* 0x20000029ff207230 */ /* 0x008fcc0000004100 */
[----:B------:R-:W-:Y:S05]  /*09d0*/  @!P5 BRA `(.L_x_106) ;  /* 0x000006500000d947 */ /* 0x000fea0003800000 */
[----:B0-----:R-:W-:Y:S01]  /*09e0*/  ULDC.S8 UR5, c[0x0][0xdda] ;  /* 0x0003768000057ab9 */ /* 0x001fe20000000200 */
[----:B------:R-:W-:Y:S02]  /*09f0*/  PLOP3.LUT P0, PT, PT, PT, PT, 0x80, 0x0 ;  /* 0x000000000000781c */ /* 0x000fe40003f0f070 */
[----:B------:R-:W-:-:S13]  /*0a00*/  ISETP.NE.AND P5, PT, RZ, UR5, PT ;  /* 0x00000005ff007c0c */ /* 0x000fda000bfa5270 */
[----:B------:R-:W-:Y:S01]  /*0a10*/  @!P5 IMAD.MOV.U32 R42, RZ, RZ, c[0x0][0xdd0] ;  /* 0x00037400ff2ad624 */ /* 0x000fe200078e00ff */
[----:B------:R-:W-:-:S06]  /*0a20*/  @!P5 MOV R43, c[0x0][0xdd4] ;  /* 0x00037500002bda02 */ /* 0x000fcc0000000f00 */
[----:B------:R0:W1:Y:S02]  /*0a30*/  @!P5 DSETP.GEU.AND P6, PT, |R42|, c[0x2][0x8], PT ;  /* 0x008002002a00d62a */ /* 0x0000640003fce200 */
[----:B0-----:R-:W-:Y:S02]  /*0a40*/  IMAD.MOV.U32 R42, RZ, RZ, c[0x0][0xde0] ;  /* 0x00037800ff2a7624 */ /* 0x001fe400078e00ff */
[----:B------:R-:W-:Y:S01]  /*0a50*/  IMAD.MOV.U32 R43, RZ, RZ, c[0x0][0xde4] ;  /* 0x00037900ff2b7624 */ /* 0x000fe200078e00ff */
[----:B------:R-:W0:Y:S01]  /*0a60*/  @!P5 F2F.F32.F64 R36, c[0x0][0xdd0] ;  /* 0x000374000024db10 */ /* 0x000e220000301000 */
[----:B-1----:R-:W-:-:S03]  /*0a70*/  @!P5 PLOP3.LUT P0, PT, P6, PT, PT, 0x80, 0x0 ;  /* 0x000000000000d81c */ /* 0x002fc6000370f070 */
[----:B------:R-:W2:Y:S01]  /*0a80*/  LDG.E R42, [R42.64] ;  /* 0x000000102a2a7981 */ /* 0x000ea2000c1e1900 */
[----:B------:R-:W-:Y:S01]  /*0a90*/  ULDC.S8 UR5, c[0x0][0xdd9] ;  /* 0x0003764000057ab9 */ /* 0x000fe20000000200 */
[----:B------:R-:W-:Y:S01]  /*0aa0*/  FSETP.NEU.FTZ.AND P6, PT, RZ, UR15, PT ;  /* 0x0000000fff007c0b */ /* 0x000fe2000bfdd000 */
[----:B-----5:R-:W-:Y:S02]  /*0ab0*/  @!P5 HADD2.F32 R34, -RZ, R34.H0_H0 ;  /* 0x20000022ff22d230 */ /* 0x020fe40000004100 */
[----:B------:R-:W-:Y:S02]  /*0ac0*/  HADD2.F32 R37, -RZ, R37.H0_H0 ;  /* 0x20000025ff257230 */ /* 0x000fe40000004100 */
[----:B------:R-:W-:Y:S01]  /*0ad0*/  HADD2.F32 R39, -RZ, R39.H0_H0 ;  /* 0x20000027ff277230 */ /* 0x000fe20000004100 */
[----:B------:R-:W-:Y:S01]  /*0ae0*/  @!P5 FMUL.FTZ R41, R34, UR18 ;  /* 0x000000122229dc20 */ /* 0x000fe20008410000 */
[----:B------:R-:W-:Y:S02]  /*0af0*/  HADD2.F32 R35, -RZ, R35.H0_H0 ;  /* 0x20000023ff237230 */ /* 0x000fe40000004100 */
[----:B------:R-:W-:Y:S01]  /*0b00*/  HADD2.F32 R40, -RZ, R40.H0_H0 ;  /* 0x20000028ff287230 */ /* 0x000fe20000004100 */
[----:B0-----:R-:W-:Y:S01]  /*0b10*/  @!P0 FMUL R36, R36, 1.175494350822287508e-38 ;  /* 0x0080000024248820 */ /* 0x001fe20000400000 */
[----:B------:R-:W-:Y:S01]  /*0b20*/  ISETP.NE.AND P0, PT, RZ, UR5, PT ;  /* 0x00000005ff007c0c */ /* 0x000fe2000bf05270 */
[----:B------:R-:W-:-:S02]  /*0b30*/  ULDC.S8 UR5, c[0x0][0xdd8] ;  /* 0x0003760000057ab9 */ /* 0x000fc40000000200 */
[----:B------:R-:W-:Y:S01]  /*0b40*/  @!P5 FADD.FTZ R36, -R36, 1 ;  /* 0x3f8000002424d421 */ /* 0x000fe20000010100 */
[----:B--2---:R-:W0:Y:S02]  /*0b50*/  MUFU.RCP R48, R42 ;  /* 0x0000002a00307308 */ /* 0x004e240000001000 */
[-C--:B0-----:R-:W-:Y:S02]  /*0b60*/  FMUL.FTZ R46, R32, R48.reuse ;  /* 0x00000030202e7220 */ /* 0x081fe40000410000 */
[-C--:B------:R-:W-:Y:S02]  /*0b70*/  FMUL.FTZ R38, R37, R48.reuse ;  /* 0x0000003025267220 */ /* 0x080fe40000410000 */
[----:B------:R-:W-:Y:S01]  /*0b80*/  FMUL.FTZ R39, R39, R48 ;  /* 0x0000003027277220 */ /* 0x000fe20000410000 */
[----:B------:R-:W-:Y:S02]  /*0b90*/  F2FP.PACK_AB R32, RZ, R46 ;  /* 0x0000002eff20723e */ /* 0x000fe400000000ff */
[----:B------:R-:W-:-:S02]  /*0ba0*/  @P0 FADD.FTZ R46, -R46, -RZ ;  /* 0x800000ff2e2e0221 */ /* 0x000fc40000010100 */
[----:B------:R-:W-:Y:S01]  /*0bb0*/  FMUL.FTZ R37, R35, R48 ;  /* 0x0000003023257220 */ /* 0x000fe20000410000 */
[----:B------:R-:W-:Y:S01]  /*0bc0*/  F2FP.PACK_AB R35, RZ, R38 ;  /* 0x00000026ff23723e */ /* 0x000fe200000000ff */
[----:B------:R-:W-:Y:S02]  /*0bd0*/  @P6 FFMA.FTZ R46, R31, UR15, R46 ;  /* 0x0000000f1f2e6c23 */ /* 0x000fe4000801002e */
[----:B------:R-:W-:Y:S01]  /*0be0*/  @P0 FADD.FTZ R38, -R38, -RZ ;  /* 0x800000ff26260221 */ /* 0x000fe20000010100 */
[----:B------:R-:W-:Y:S01]  /*0bf0*/  F2FP.PACK_AB R34, RZ, R37 ;  /* 0x00000025ff22723e */ /* 0x000fe200000000ff */
[----:B------:R-:W-:Y:S02]  /*0c00*/  IMAD.MOV.U32 R43, RZ, RZ, R46 ;  /* 0x000000ffff2b7224 */ /* 0x000fe400078e002e */
[----:B------:R-:W-:Y:S01]  /*0c10*/  @!P5 FFMA.FTZ R43, R46, R36, R41 ;  /* 0x000000242e2bd223 */ /* 0x000fe20000010029 */
[----:B------:R-:W-:Y:S01]  /*0c20*/  HADD2.F32 R41, -RZ, R33.H0_H0 ;  /* 0x20000021ff297230 */ /* 0x000fe20000004100 */
[----:B------:R-:W-:Y:S01]  /*0c30*/  F2FP.PACK_AB R36, RZ, R39 ;  /* 0x00000027ff24723e */ /* 0x000fe200000000ff */
[----:B------:R-:W-:Y:S01]  /*0c40*/  HADD2.F32 R33, -RZ, R30.H0_H0 ;  /* 0x2000001eff217230 */ /* 0x000fe20000004100 */
[----:B------:R-:W-:-:S02]  /*0c50*/  @P0 FADD.FTZ R39, -R39, -RZ ;  /* 0x800000ff27270221 */ /* 0x000fc40000010100 */
[----:B------:R-:W-:Y:S01]  /*0c60*/  @P0 FADD.FTZ R37, -R37, -RZ ;  /* 0x800000ff25250221 */ /* 0x000fe20000010100 */
[----:B------:R-:W-:Y:S01]  /*0c70*/  ISETP.NE.AND P0, PT, RZ, UR5, PT ;  /* 0x00000005ff007c0c */ /* 0x000fe2000bf05270 */
[----:B------:R-:W-:Y:S02]  /*0c80*/  FFMA.FTZ R30, R43, UR18, R46 ;  /* 0x000000122b1e7c23 */ /* 0x000fe4000801002e */
[----:B------:R-:W-:Y:S02]  /*0c90*/  @P6 FFMA.FTZ R39, R40, UR15, R39 ;  /* 0x0000000f28276c23 */ /* 0x000fe40008010027 */
[----:B------:R-:W-:Y:S01]  /*0ca0*/  @P6 FFMA.FTZ R38, R41, UR15, R38 ;  /* 0x0000000f29266c23 */ /* 0x000fe20008010026 */
[----:B------:R-:W-:Y:S01]  /*0cb0*/  FSEL R30, R43, R30, !P0 ;  /* 0x0000001e2b1e7208 */ /* 0x000fe20004000000 */
[----:B------:R-:W-:-:S04]  /*0cc0*/  @P6 FFMA.FTZ R37, R33, UR15, R37 ;  /* 0x0000000f21256c23 */ /* 0x000fc80008010025 */
[----:B------:R-:W-:Y:S01]  /*0cd0*/  FFMA.FTZ R30, R30, -R0, R31 ;  /* 0x800000001e1e7223 */ /* 0x000fe2000001001f */
[----:B------:R-:W-:-:S04]  /*0ce0*/  MOV R31, R39 ;  /* 0x00000027001f7202 */ /* 0x000fc80000000f00 */
[----:B------:R-:W-:Y:S01]  /*0cf0*/  F2FP.PACK_AB R30, R30, R43 ;  /* 0x0000002b1e1e723e */ /* 0x000fe200000000ff */
[----:B------:R-:W-:Y:S05]  /*0d00*/  @P5 BRA `(.L_x_107) ;  /* 0x0000009000005947 */ /* 0x000fea0003800000 */
[----:B------:R-:W-:Y:S01]  /*0d10*/  IMAD.MOV.U32 R42, RZ, RZ, c[0x0][0xdd0] ;  /* 0x00037400ff2a7624 */ /* 0x000fe200078e00ff */
[----:B------:R-:W0:Y:S01]  /*0d20*/  F2F.F32.F64 R31, c[0x0][0xdd0] ;  /* 0x00037400001f7b10 */ /* 0x000e220000301000 */
[----:B------:R-:W-:Y:S01]  /*0d30*/  IMAD.MOV.U32 R43, RZ, RZ, c[0x0][0xdd4] ;  /* 0x00037500ff2b7624 */ /* 0x000fe200078e00ff */
[----:B------:R-:W-:-:S05]  /*0d40*/  HADD2.F32 R29, -RZ, R29.H0_H0 ;  /* 0x2000001dff1d7230 */ /* 0x000fca0000004100 */
[----:B------:R1:W0:Y:S02]  /*0d50*/  DSETP.GEU.AND P6, PT, |R42|, c[0x2][0x8], PT ;  /* 0x008002002a00762a */ /* 0x0002240003fce200 */
[----:B-1----:R-:W-:-:S12]  /*0d60*/  FMUL.FTZ R42, R29, UR18 ;  /* 0x000000121d2a7c20 */ /* 0x002fd80008410000 */
[----:B0-----:R-:W-:-:S04]  /*0d70*/  @!P6 FMUL R31, R31, 1.175494350822287508e-38 ;  /* 0x008000001f1fe820 */ /* 0x001fc80000400000 */
[----:B------:R-:W-:-:S04]  /*0d80*/  FADD.FTZ R31, -R31, 1 ;  /* 0x3f8000001f1f7421 */ /* 0x000fc80000010100 */
[----:B------:R-:W-:-:S04]  /*0d90*/  FFMA.FTZ R31, R31, R39, R42 ;  /* 0x000000271f1f7223 */ /* 0x000fc8000001002a */
.L_x_107:
[----:B------:R-:W-:Y:S01]  /*0da0*/  IMAD.MOV.U32 R47, RZ, RZ, R31 ;  /* 0x000000ffff2f7224 */ /* 0x000fe200078e001f */
[----:B------:R-:W-:Y:S01]  /*0db0*/  MOV R31, R38 ;  /* 0x00000026001f7202 */ /* 0x000fe20000000f00 */
[----:B------:R-:W-:Y:S05]  /*0dc0*/  @P5 BRA `(.L_x_108) ;  /* 0x0000009000005947 */ /* 0x000fea0003800000 */
[----:B------:R-:W-:Y:S01]  /*0dd0*/  IMAD.MOV.U32 R42, RZ, RZ, c[0x0][0xdd0] ;  /* 0x00037400ff2a7624 */ /* 0x000fe200078e00ff */
[----:B------:R-:W0:Y:S01]  /*0de0*/  F2F.F32.F64 R29, c[0x0][0xdd0] ;  /* 0x00037400001d7b10 */ /* 0x000e220000301000 */
[----:B------:R-:W-:Y:S01]  /*0df0*/  IMAD.MOV.U32 R43, RZ, RZ, c[0x0][0xdd4] ;  /* 0x00037500ff2b7624 */ /* 0x000fe200078e00ff */
[----:B------:R-:W-:-:S05]  /*0e00*/  HADD2.F32 R28, -RZ, R28.H0_H0 ;  /* 0x2000001cff1c7230 */ /* 0x000fca0000004100 */
[----:B------:R-:W0:Y:S01]  /*0e10*/  DSETP.GEU.AND P6, PT, |R42|, c[0x2][0x8], PT ;  /* 0x008002002a00762a */ /* 0x000e220003fce200 */
[----:B------:R-:W-:-:S13]  /*0e20*/  FMUL.FTZ R31, R28, UR18 ;  /* 0x000000121c1f7c20 */ /* 0x000fda0008410000 */
[----:B0-----:R-:W-:-:S04]  /*0e30*/  @!P6 FMUL R29, R29, 1.175494350822287508e-38 ;  /* 0x008000001d1de820 */ /* 0x001fc80000400000 */
[----:B------:R-:W-:-:S04]  /*0e40*/  FADD.FTZ R29, -R29, 1 ;  /* 0x3f8000001d1d7421 */ /* 0x000fc80000010100 */
[----:B------:R-:W-:Y:S02]  /*0e50*/  FFMA.FTZ R31, R29, R38, R31 ;  /* 0x000000261d1f7223 */ /* 0x000fe4000001001f */
.L_x_108:
[----:B------:R-:W-:Y:S01]  /*0e60*/  F2FP.PACK_AB R29, RZ, R47 ;  /* 0x0000002fff1d723e */ /* 0x000fe200000000ff */
[----:B------:R-:W-:Y:S02]  /*0e70*/  @P0 FFMA.FTZ R47, R47, UR18, R39 ;  /* 0x000000122f2f0c23 */ /* 0x000fe40008010027 */
[----:B------:R-:W-:Y:S01]  /*0e80*/  IMAD.MOV.U32 R28, RZ, RZ, R37 ;  /* 0x000000ffff1c7224 */ /* 0x000fe200078e0025 */
[----:B------:R-:W-:Y:S05]  /*0e90*/  @P5 BRA `(.L_x_109) ;  /* 0x0000009000005947 */ /* 0x000fea0003800000 */
[----:B------:R-:W-:Y:S01]  /*0ea0*/  MOV R42, c[0x0][0xdd0] ;  /* 0x00037400002a7a02 */ /* 0x000fe20000000f00 */
[----:B------:R-:W-:Y:S01]  /*0eb0*/  IMAD.MOV.U32 R43, RZ, RZ, c[0x0][0xdd4] ;  /* 0x00037500ff2b7624 */ /* 0x000fe200078e00ff */
[----:B------:R-:W0:Y:S01]  /*0ec0*/  F2F.F32.F64 R39, c[0x0][0xdd0] ;  /* 0x0003740000277b10 */ /* 0x000e220000301000 */
[----:B------:R-:W-:-:S04]  /*0ed0*/  HADD2.F32 R27, -RZ, R27.H0_H0 ;  /* 0x2000001bff1b7230 */ /* 0x000fc80000004100 */
[----:B------:R-:W0:Y:S01]  /*0ee0*/  DSETP.GEU.AND P5, PT, |R42|, c[0x2][0x8], PT ;  /* 0x008002002a00762a */ /* 0x000e220003fae200 */
[----:B------:R-:W-:-:S13]  /*0ef0*/  FMUL.FTZ R28, R27, UR18 ;  /* 0x000000121b1c7c20 */ /* 0x000fda0008410000 */
[----:B0-----:R-:W-:-:S04]  /*0f00*/  @!P5 FMUL R39, R39, 1.175494350822287508e-38 ;  /* 0x008000002727d820 */ /* 0x001fc80000400000 */
[----:B------:R-:W-:-:S04]  /*0f10*/  FADD.FTZ R39, -R39, 1 ;  /* 0x3f80000027277421 */ /* 0x000fc80000010100 */
[----:B------:R-:W-:-:S04]  /*0f20*/  FFMA.FTZ R28, R39, R37, R28 ;  /* 0x00000025271c7223 */ /* 0x000fc8000001001c */
.L_x_109:
[----:B------:R-:W-:Y:S01]  /*0f30*/  IMAD.MOV.U32 R42, RZ, RZ, R28 ;  /* 0x000000ffff2a7224 */ /* 0x000fe200078e001c */
[----:B------:R-:W-:Y:S01]  /*0f40*/  F2FP.PACK_AB R28, RZ, R31 ;  /* 0x0000001fff1c723e */ /* 0x000fe200000000ff */
[----:B------:R-:W-:Y:S01]  /*0f50*/  @P0 FFMA.FTZ R31, R31, UR18, R38 ;  /* 0x000000121f1f0c23 */ /* 0x000fe20008010026 */
[----:B------:R-:W-:Y:S01]  /*0f60*/  PRMT R39, R36, 0x7610, R39 ;  /* 0x0000761024277816 */ /* 0x000fe20000000027 */
[----:B------:R-:W-:Y:S01]  /*0f70*/  FFMA.FTZ R40, R47, -R0, R40 ;  /* 0x800000002f287223 */ /* 0x000fe20000010028 */
[----:B------:R-:W-:Y:S01]  /*0f80*/  F2FP.PACK_AB R27, RZ, R42 ;  /* 0x0000002aff1b723e */ /* 0x000fe200000000ff */
[--C-:B------:R-:W-:Y:S01]  /*0f90*/  @P0 FFMA.FTZ R42, R42, UR18, R37.reuse ;  /* 0x000000122a2a0c23 */ /* 0x100fe20008010025 */
[----:B------:R-:W-:Y:S01]  /*0fa0*/  PRMT R37, R35, 0x7610, R37 ;  /* 0x0000761023257816 */ /* 0x000fe20000000025 */
[-CC-:B------:R-:W-:Y:S01]  /*0fb0*/  FFMA.FTZ R31, R31, -R0.reuse, R41.reuse ;  /* 0x800000001f1f7223 */ /* 0x180fe20000010029 */
[----:B------:R-:W-:Y:S01]  /*0fc0*/  PRMT R41, R32, 0x7610, R41 ;  /* 0x0000761020297816 */ /* 0x000fe20000000029 */
[----:B------:R-:W-:Y:S01]  /*0fd0*/  FFMA.FTZ R33, R42, -R0, R33 ;  /* 0x800000002a217223 */ /* 0x000fe20000010021 */
[----:B------:R-:W-:-:S02]  /*0fe0*/  PRMT R35, R34, 0x7610, R35 ;  /* 0x0000761022237816 */ /* 0x000fc40000000023 */
[----:B------:R-:W-:Y:S02]  /*0ff0*/  F2FP.PACK_AB R40, RZ, R40 ;  /* 0x00000028ff28723e */ /* 0x000fe400000000ff */
[----:B------:R-:W-:Y:S02]  /*1000*/  F2FP.PACK_AB R31, RZ, R31 ;  /* 0x0000001fff1f723e */ /* 0x000fe400000000ff */
[----:B------:R-:W-:Y:S01]  /*1010*/  F2FP.PACK_AB R33, RZ, R33 ;  /* 0x00000021ff21723e */ /* 0x000fe200000000ff */
[----:B------:R-:W-:Y:S05]  /*1020*/  BRA `(.L_x_110) ;  /* 0x0000059000007947 */ /* 0x000fea0003800000 */
.L_x_106:
        /* <DEDUP_REMOVED lines=8> */
[----:B-----5:R-:W-:Y:S01]  /*10b0*/  HADD2.F32 R28, -RZ, R39.H0_H0 ;  /* 0x20000027ff1c7230 */ /* 0x020fe20000004100 */
[----:B------:R-:W-:Y:S01]  /*10c0*/  ULDC.S8 UR5, c[0x0][0xdd8] ;  /* 0x0003760000057ab9 */ /* 0x000fe20000000200 */
[----:B------:R-:W-:Y:S02]  /*10d0*/  HADD2.F32 R34, -RZ, R37.H0_H0 ;  /* 0x20000025ff227230 */ /* 0x000fe40000004100 */
[----:B------:R-:W-:Y:S01]  /*10e0*/  HADD2.F32 R36, -RZ, R35.H0_H0 ;  /* 0x20000023ff247230 */ /* 0x000fe20000004100 */
[----:B------:R-:W-:Y:S01]  /*10f0*/  @P0 FADD.FTZ R28, -R28, -RZ ;  /* 0x800000ff1c1c0221 */ /* 0x000fe20000010100 */
[----:B------:R-:W-:Y:S01]  /*1100*/  HADD2.F32 R27, -RZ, R40.H0_H0 ;  /* 0x20000028ff1b7230 */ /* 0x000fe20000004100 */
[----:B------:R-:W-:Y:S01]  /*1110*/  @P0 FADD.FTZ R34, -R34, -RZ ;  /* 0x800000ff22220221 */ /* 0x000fe20000010100 */
[----:B------:R-:W-:Y:S01]  /*1120*/  HADD2.F32 R43, -RZ, R33.H0_H0 ;  /* 0x20000021ff2b7230 */ /* 0x000fe20000004100 */
[----:B------:R-:W-:Y:S01]  /*1130*/  @P0 FADD.FTZ R36, -R36, -RZ ;  /* 0x800000ff24240221 */ /* 0x000fe20000010100 */
[----:B------:R-:W-:Y:S01]  /*1140*/  ISETP.NE.AND P0, PT, RZ, UR5, PT ;  /* 0x00000005ff007c0c */ /* 0x000fe2000bf05270 */
[----:B------:R-:W-:Y:S01]  /*1150*/  @P5 FFMA.FTZ R28, R27, UR15, R28 ;  /* 0x0000000f1b1c5c23 */ /* 0x000fe2000801001c */
[----:B------:R-:W-:Y:S01]  /*1160*/  HADD2.F32 R47, -RZ, R30.H0_H0 ;  /* 0x2000001eff2f7230 */ /* 0x000fe20000004100 */
[----:B------:R-:W-:-:S03]  /*1170*/  @P5 FFMA.FTZ R34, R43, UR15, R34 ;  /* 0x0000000f2b225c23 */ /* 0x000fc60008010022 */
[----:B------:R-:W-:Y:S01]  /*1180*/  F2FP.PACK_AB R29, RZ, R28 ;  /* 0x0000001cff1d723e */ /* 0x000fe200000000ff */
[----:B------:R-:W-:-:S06]  /*1190*/  @P5 FFMA.FTZ R36, R47, UR15, R36 ;  /* 0x0000000f2f245c23 */ /* 0x000fcc0008010024 */
[----:B------:R-:W-:-:S04]  /*11a0*/  @P0 FFMA.FTZ R28, R28, UR18, R28 ;  /* 0x000000121c1c0c23 */ /* 0x000fc8000801001c */
[----:B------:R-:W-:Y:S01]  /*11b0*/  FFMA.FTZ R33, R28, -R0, R27 ;  /* 0x800000001c217223 */ /* 0x000fe2000001001b */
[----:B------:R-:W-:Y:S01]  /*11c0*/  F2FP.PACK_AB R28, RZ, R34 ;  /* 0x00000022ff1c723e */ /* 0x000fe200000000ff */
[----:B------:R-:W-:Y:S02]  /*11d0*/  FFMA.FTZ R27, R32, UR18, R32 ;  /* 0x00000012201b7c23 */ /* 0x000fe40008010020 */
[----:B------:R-:W-:-:S03]  /*11e0*/  @P0 FFMA.FTZ R34, R34, UR18, R34 ;  /* 0x0000001222220c23 */ /* 0x000fc60008010022 */
[----:B------:R-:W-:Y:S01]  /*11f0*/  FSEL R30, R32, R27, !P0 ;  /* 0x0000001b201e7208 */ /* 0x000fe20004000000 */
[----:B------:R-:W-:Y:S01]  /*1200*/  FFMA.FTZ R34, R34, -R0, R43 ;  /* 0x8000000022227223 */ /* 0x000fe2000001002b */
[----:B------:R-:W-:Y:S01]  /*1210*/  F2FP.PACK_AB R27, RZ, R36 ;  /* 0x00000024ff1b723e */ /* 0x000fe200000000ff */
[----:B------:R-:W-:Y:S02]  /*1220*/  @P0 FFMA.FTZ R36, R36, UR18, R36 ;  /* 0x0000001224240c23 */ /* 0x000fe40008010024 */
[-C--:B------:R-:W-:Y:S01]  /*1230*/  FFMA.FTZ R31, R30, -R0.reuse, R31 ;  /* 0x800000001e1f7223 */ /* 0x080fe2000001001f */
[----:B------:R-:W-:Y:S01]  /*1240*/  F2FP.PACK_AB R40, R34, R33 ;  /* 0x000000212228723e */ /* 0x000fe200000000ff */
[----:B------:R-:W-:-:S03]  /*1250*/  FFMA.FTZ R36, R36, -R0, R47 ;  /* 0x8000000024247223 */ /* 0x000fc6000001002f */
[----:B------:R-:W-:Y:S02]  /*1260*/  F2FP.PACK_AB R30, R31, R32 ;  /* 0x000000201f1e723e */ /* 0x000fe400000000ff */
[----:B------:R-:W-:Y:S02]  /*1270*/  F2FP.PACK_AB R33, RZ, R36 ;  /* 0x00000024ff21723e */ /* 0x000fe400000000ff */
[----:B------:R-:W-:Y:S01]  /*1280*/  PRMT R31, R40, 0x7632, R31 ;  /* 0x00007632281f7816 */ /* 0x000fe2000000001f */
[----:B------:R-:W-:Y:S05]  /*1290*/  BRA `(.L_x_110) ;  /* 0x0000032000007947 */ /* 0x000fea0003800000 */
.L_x_111:
[----:B------:R-:W-:Y:S01]  /*12a0*/  IMAD.MOV.U32 R42, RZ, RZ, c[0x0][0xdd0] ;  /* 0x00037400ff2a7624 */ /* 0x000fe200078e00ff */
[----:B------:R-:W-:Y:S01]  /*12b0*/  MOV R43, c[0x0][0xdd4] ;  /* 0x00037500002b7a02 */ /* 0x000fe20000000f00 */
[----:B------:R-:W0:Y:S01]  /*12c0*/  F2F.F32.F64 R36, c[0x0][0xdd0] ;  /* 0x0003740000247b10 */ /* 0x000e220000301000 */
[----:B-----5:R-:W-:Y:S01]  /*12d0*/  HADD2.F32 R34, -RZ, R34.H0_H0 ;  /* 0x20000022ff227230 */ /* 0x020fe20000004100 */
[----:B------:R-:W-:Y:S01]  /*12e0*/  ULDC.S8 UR5, c[0x0][0xdd8] ;  /* 0x0003760000057ab9 */ /* 0x000fe20000000200 */
[----:B------:R-:W-:-:S02]  /*12f0*/  HADD2.F32 R49, -RZ, R39.H0_H0 ;  /* 0x20000027ff317230 */ /* 0x000fc40000004100 */
[----:B------:R1:W0:Y:S01]  /*1300*/  DSETP.GEU.AND P6, PT, |R42|, c[0x2][0x8], PT ;  /* 0x008002002a00762a */ /* 0x0002220003fce200 */
[----:B------:R-:W-:Y:S01]  /*1310*/  HADD2.F32 R29, -RZ, R29.H0_H0 ;  /* 0x2000001dff1d7230 */ /* 0x000fe20000004100 */
[----:B-1----:R-:W-:Y:S01]  /*1320*/  FMUL.FTZ R43, R34, UR18 ;  /* 0x00000012222b7c20 */ /* 0x002fe20008410000 */
[----:B------:R-:W-:Y:S01]  /*1330*/  HADD2.F32 R40, -RZ, R40.H0_H0 ;  /* 0x20000028ff287230 */ /* 0x000fe20000004100 */
[----:B------:R-:W-:Y:S01]  /*1340*/  @P0 FADD.FTZ R49, -R49, -RZ ;  /* 0x800000ff31310221 */ /* 0x000fe20000010100 */
[----:B------:R-:W-:Y:S01]  /*1350*/  HADD2.F32 R28, -RZ, R28.H0_H0 ;  /* 0x2000001cff1c7230 */ /* 0x000fe20000004100 */
[----:B------:R-:W-:Y:S01]  /*1360*/  FMUL.FTZ R29, R29, UR18 ;  /* 0x000000121d1d7c20 */ /* 0x000fe20008410000 */
[----:B------:R-:W-:Y:S01]  /*1370*/  HADD2.F32 R27, -RZ, R27.H0_H0 ;  /* 0x2000001bff1b7230 */ /* 0x000fe20000004100 */
[----:B------:R-:W-:Y:S01]  /*1380*/  @P5 FFMA.FTZ R49, R40, UR15, R49 ;  /* 0x0000000f28315c23 */ /* 0x000fe20008010031 */
[----:B------:R-:W-:Y:S01]  /*1390*/  HADD2.F32 R38, -RZ, R30.H0_H0 ;  /* 0x2000001eff267230 */ /* 0x000fe20000004100 */
[----:B------:R-:W-:-:S02]  /*13a0*/  FMUL.FTZ R28, R28, UR18 ;  /* 0x000000121c1c7c20 */ /* 0x000fc40008410000 */
[----:B------:R-:W-:Y:S02]  /*13b0*/  FMUL.FTZ R27, R27, UR18 ;  /* 0x000000121b1b7c20 */ /* 0x000fe40008410000 */
[----:B0-----:R-:W-:Y:S01]  /*13c0*/  @!P6 FMUL R36, R36, 1.175494350822287508e-38 ;  /* 0x008000002424e820 */ /* 0x001fe20000400000 */
[----:B------:R-:W-:-:S03]  /*13d0*/  ISETP.NE.AND P6, PT, RZ, UR5, PT ;  /* 0x00000005ff007c0c */ /* 0x000fc6000bfc5270 */
[----:B------:R-:W-:-:S04]  /*13e0*/  FADD.FTZ R36, -R36, 1 ;  /* 0x3f80000024247421 */ /* 0x000fc80000010100 */
[C---:B------:R-:W-:Y:S02]  /*13f0*/  FFMA.FTZ R43, R36.reuse, R32, R43 ;  /* 0x00000020242b7223 */ /* 0x040fe4000001002b */
[----:B------:R-:W-:-:S03]  /*1400*/  FFMA.FTZ R47, R36, R49, R29 ;  /* 0x00000031242f7223 */ /* 0x000fc6000001001d */
[----:B------:R-:W-:Y:S01]  /*1410*/  F2FP.PACK_AB R34, RZ, R43 ;  /* 0x0000002bff22723e */ /* 0x000fe200000000ff */
[----:B------:R-:W-:Y:S01]  /*1420*/  @P6 FFMA.FTZ R43, R43, UR18, R32 ;  /* 0x000000122b2b6c23 */ /* 0x000fe20008010020 */
[----:B------:R-:W-:Y:S01]  /*1430*/  HADD2.F32 R32, -RZ, R33.H0_H0 ;  /* 0x20000021ff207230 */ /* 0x000fe20000004100 */
[----:B------:R-:W-:Y:S01]  /*1440*/  F2FP.PACK_AB R29, RZ, R47 ;  /* 0x0000002fff1d723e */ /* 0x000fe200000000ff */
[----:B------:R-:W-:Y:S01]  /*1450*/  @P6 FFMA.FTZ R47, R47, UR18, R49 ;  /* 0x000000122f2f6c23 */ /* 0x000fe20008010031 */
[----:B------:R-:W-:Y:S01]  /*1460*/  HADD2.F32 R49, -RZ, R35.H0_H0 ;  /* 0x20000023ff317230 */ /* 0x000fe20000004100 */
[-C--:B------:R-:W-:Y:S01]  /*1470*/  FFMA.FTZ R31, R43, -R0.reuse, R31 ;  /* 0x800000002b1f7223 */ /* 0x080fe2000001001f */
[----:B------:R-:W-:Y:S01]  /*1480*/  HADD2.F32 R43, -RZ, R37.H0_H0 ;  /* 0x20000025ff2b7230 */ /* 0x000fe20000004100 */
[----:B------:R-:W-:Y:S02]  /*1490*/  FFMA.FTZ R30, R47, -R0, R40 ;  /* 0x800000002f1e7223 */ /* 0x000fe40000010028 */
[----:B------:R-:W-:-:S02]  /*14a0*/  @P0 FADD.FTZ R49, -R49, -RZ ;  /* 0x800000ff31310221 */ /* 0x000fc40000010100 */
[----:B------:R-:W-:Y:S01]  /*14b0*/  @P0 FADD.FTZ R43, -R43, -RZ ;  /* 0x800000ff2b2b0221 */ /* 0x000fe20000010100 */
[----:B------:R-:W-:Y:S01]  /*14c0*/  F2FP.PACK_AB R31, R30, R31 ;  /* 0x0000001f1e1f723e */ /* 0x000fe200000000ff */
[----:B------:R-:W-:Y:S02]  /*14d0*/  @P5 FFMA.FTZ R49, R38, UR15, R49 ;  /* 0x0000000f26315c23 */ /* 0x000fe40008010031 */
[----:B------:R-:W-:Y:S01]  /*14e0*/  @P5 FFMA.FTZ R43, R32, UR15, R43 ;  /* 0x0000000f202b5c23 */ /* 0x000fe2000801002b */
[----:B------:R-:W-:Y:S02]  /*14f0*/  PRMT R30, R34, 0x5410, R31 ;  /* 0x00005410221e7816 */ /* 0x000fe4000000001f */
[----:B------:R-:W-:Y:S01]  /*1500*/  PRMT R40, R31, 0x7632, R40 ;  /* 0x000076321f287816 */ /* 0x000fe20000000028 */
[----:B------:R-:W-:-:S05]  /*1510*/  FFMA.FTZ R33, R36, R43, R28 ;  /* 0x0000002b24217223 */ /* 0x000fca000001001c */
[----:B------:R-:W-:Y:S01]  /*1520*/  F2FP.PACK_AB R28, RZ, R33 ;  /* 0x00000021ff1c723e */ /* 0x000fe200000000ff */
[----:B------:R-:W-:Y:S02]  /*1530*/  @P6 FFMA.FTZ R33, R33, UR18, R43 ;  /* 0x0000001221216c23 */ /* 0x000fe4000801002b */
[----:B------:R-:W-:Y:S02]  /*1540*/  FFMA.FTZ R43, R36, R49, R27 ;  /* 0x00000031242b7223 */ /* 0x000fe4000001001b */
[----:B------:R-:W-:-:S03]  /*1550*/  FFMA.FTZ R33, R33, -R0, R32 ;  /* 0x8000000021217223 */ /* 0x000fc60000010020 */
[----:B------:R-:W-:Y:S01]  /*1560*/  F2FP.PACK_AB R27, RZ, R43 ;  /* 0x0000002bff1b723e */ /* 0x000fe200000000ff */
[----:B------:R-:W-:-:S04]  /*1570*/  @P6 FFMA.FTZ R43, R43, UR18, R49 ;  /* 0x000000122b2b6c23 */ /* 0x000fc80008010031 */
[----:B------:R-:W-:-:S05]  /*1580*/  FFMA.FTZ R32, R43, -R0, R38 ;  /* 0x800000002b207223 */ /* 0x000fca0000010026 */
[----:B------:R-:W-:-:S04]  /*1590*/  F2FP.PACK_AB R32, R32, R33 ;  /* 0x000000212020723e */ /* 0x000fc800000000ff */
[C---:B------:R-:W-:Y:S02]  /*15a0*/  PRMT R33, R32.reuse, 0x7632, R33 ;  /* 0x0000763220217816 */ /* 0x040fe40000000021 */
[----:B------:R-:W-:Y:S02]  /*15b0*/  PRMT R31, R32, 0x7610, R31 ;  /* 0x00007610201f7816 */ /* 0x000fe4000000001f */
.L_x_110:
        /* <DEDUP_REMOVED lines=11> */
.L_x_112:
        /* <DEDUP_REMOVED lines=14> */
.L_x_105:
        /* <DEDUP_REMOVED lines=8> */
[----:B------:R-:W-:Y:S01]  /*17d0*/  IMAD.MOV.U32 R7, RZ, RZ, c[0x0][0xdd4] ;  /* 0x00037500ff077624 */ /* 0x000fe200078e00ff */
[----:B------:R-:W-:Y:S01]  /*17e0*/  MOV R10, R4 ;  /* 0x00000004000a7202 */ /* 0x000fe20000000f00 */
[----:B------:R-:W-:-:S04]  /*17f0*/  IMAD.MOV.U32 R5, RZ, RZ, RZ ;  /* 0x000000ffff057224 */ /* 0x000fc800078e00ff */
        /* <DEDUP_REMOVED lines=12> */
[----:B------:R-:W-:-:S02]  /*18c0*/  ISETP.NE.AND P3, PT, RZ, UR5, PT ;  /* 0x00000005ff007c0c */ /* 0x000fc4000bf65270 */
[----:B------:R-:W-:-:S04]  /*18d0*/  MOV R3, c[0x0][0xde4] ;  /* 0x0003790000037a02 */ /* 0x000fc80000000f00 */
.L_x_115:
[C---:B------:R-:W-:Y:S01]  /*18e0*/  IMAD.SHL.U32 R6, R4.reuse, 0x8, RZ ;  /* 0x0000000804067824 */ /* 0x040fe200078e00ff */
[----:B------:R-:W2:Y:S01]  /*18f0*/  LDG.E R16, [R2.64] ;  /* 0x0000001002107981 */ /* 0x000ea2000c1e1900 */
[----:B------:R-:W-:-:S03]  /*1900*/  SHF.L.U64.HI R7, R4, 0x3, R5 ;  /* 0x0000000304077819 */ /* 0x000fc60000010205 */
[----:B------:R-:W-:-:S04]  /*1910*/  IADD3 R8, P0, R6, UR10, RZ ;  /* 0x0000000a06087c10 */ /* 0x000fc8000ff1e0ff */
[----:B------:R-:W-:Y:S02]  /*1920*/  IADD3.X R9, R7, UR11, RZ, P0, !PT ;  /* 0x0000000b07097c10 */ /* 0x000fe400087fe4ff */
[----:B------:R-:W-:-:S03]  /*1930*/  IADD3 R4, P0, R6, UR8, RZ ;  /* 0x0000000806047c10 */ /* 0x000fc6000ff1e0ff */
[----:B------:R-:W3:Y:S01]  /*1940*/  LDG.E.64 R22, [R8.64] ;  /* 0x0000001008167981 */ /* 0x000ee2000c1e1b00 */
[----:B------:R-:W-:Y:S02]  /*1950*/  IADD3.X R5, R7, UR9, RZ, P0, !PT ;  /* 0x0000000907057c10 */ /* 0x000fe400087fe4ff */
[----:B------:R-:W-:-:S03]  /*1960*/  IADD3 R6, P0, R6, UR12, RZ ;  /* 0x0000000c06067c10 */ /* 0x000fc6000ff1e0ff */
[----:B------:R-:W4:Y:S01]  /*1970*/  LDG.E.64 R14, [R4.64] ;  /* 0x00000010040e7981 */ /* 0x000f22000c1e1b00 */
[----:B------:R-:W-:-:S05]  /*1980*/  IADD3.X R7, R7, UR13, RZ, P0, !PT ;  /* 0x0000000d07077c10 */ /* 0x000fca00087fe4ff */
[----:B------:R-:W4:Y:S01]  /*1990*/  LDG.E.64 R12, [R6.64] ;  /* 0x00000010060c7981 */ /* 0x000f22000c1e1b00 */
[----:B------:R-:W-:Y:S02]  /*19a0*/  ULDC.S8 UR4, c[0x0][0xdd8] ;  /* 0x0003760000047ab9 */ /* 0x000fe40000000200 */
[----:B------:R-:W-:Y:S02]  /*19b0*/  ISETP.NE.AND P0, PT, RZ, UR4, PT ;  /* 0x00000004ff007c0c */ /* 0x000fe4000bf05270 */
[----:B------:R-:W-:-:S04]  /*19c0*/  IADD3 R10, R10, c[0x0][0x0], RZ ;  /* 0x000000000a0a7a10 */ /* 0x000fc80007ffe0ff */
[----:B------:R-:W-:Y:S01]  /*19d0*/  ISETP.LT.U32.AND P4, PT, R10, 0x4000, PT ;  /* 0x000040000a00780c */ /* 0x000fe20003f81070 */
[----:B--2---:R-:W0:Y:S01]  /*19e0*/  MUFU.RCP R21, R16 ;  /* 0x0000001000157308 */ /* 0x004e220000001000 */
[----:B---3--:R-:W-:-:S05]  /*19f0*/  HADD2.F32 R11, -RZ, R22.H0_H0 ;  /* 0x20000016ff0b7230 */ /* 0x008fca0000004100 */
[----:B0-----:R-:W-:Y:S01]  /*1a00*/  FMUL.FTZ R26, R11, R21 ;  /* 0x000000150b1a7220 */ /* 0x001fe20000410000 */
[----:B------:R-:W-:-:S03]  /*1a10*/  HADD2.F32 R18, -RZ, R22.H1_H1 ;  /* 0x30000016ff127230 */ /* 0x000fc60000004100 */
[C---:B------:R-:W-:Y:S01]  /*1a20*/  FADD.FTZ R11, -R26.reuse, -RZ ;  /* 0x800000ff1a0b7221 */ /* 0x040fe20000010100 */
[--C-:B------:R-:W-:Y:S02]  /*1a30*/  HADD2.F32 R19, -RZ, R23.reuse.H0_H0 ;  /* 0x20000017ff137230 */ /* 0x100fe40000004100 */
[----:B------:R-:W-:Y:S02]  /*1a40*/  HADD2.F32 R20, -RZ, R23.H1_H1 ;  /* 0x30000017ff147230 */ /* 0x000fe40000004100 */
[----:B----4-:R-:W-:Y:S01]  /*1a50*/  HADD2.F32 R24, -RZ, R14.H0_H0 ;  /* 0x2000000eff187230 */ /* 0x010fe20000004100 */
[----:B------:R-:W-:Y:S01]  /*1a60*/  FSEL R11, R26, R11, !P2 ;  /* 0x0000000b1a0b7208 */ /* 0x000fe20005000000 */
[----:B------:R-:W-:Y:S01]  /*1a70*/  @!P3 HADD2.F32 R17, -RZ, R12.H0_H0 ;  /* 0x2000000cff11b230 */ /* 0x000fe20000004100 */
[-C--:B------:R-:W-:Y:S02]  /*1a80*/  FMUL.FTZ R25, R18, R21.reuse ;  /* 0x0000001512197220 */ /* 0x080fe40000410000 */
[----:B------:R-:W-:-:S02]  /*1a90*/  FMUL.FTZ R27, R19, R21 ;  /* 0x00000015131b7220 */ /* 0x000fc40000410000 */
[----:B------:R-:W-:Y:S01]  /*1aa0*/  FMUL.FTZ R28, R20, R21 ;  /* 0x00000015141c7220 */ /* 0x000fe20000410000 */
[----:B------:R-:W-:Y:S01]  /*1ab0*/  HADD2.F32 R22, -RZ, R14.H1_H1 ;  /* 0x3000000eff167230 */ /* 0x000fe20000004100 */
[----:B------:R-:W-:Y:S02]  /*1ac0*/  @P1 FFMA.FTZ R11, R24, UR15, R11 ;  /* 0x0000000f180b1c23 */ /* 0x000fe4000801000b */
[----:B------:R-:W-:Y:S02]  /*1ad0*/  @!P3 FMUL.FTZ R18, R17, UR18 ;  /* 0x000000121112bc20 */ /* 0x000fe40008410000 */
[----:B------:R-:W-:Y:S02]  /*1ae0*/  FADD.FTZ R17, -R25, -RZ ;  /* 0x800000ff19117221 */ /* 0x000fe40000010100 */
[----:B------:R-:W-:Y:S02]  /*1af0*/  FADD.FTZ R14, -R27, -RZ ;  /* 0x800000ff1b0e7221 */ /* 0x000fe40000010100 */
[----:B------:R-:W-:-:S02]  /*1b00*/  FADD.FTZ R19, -R28, -RZ ;  /* 0x800000ff1c137221 */ /* 0x000fc40000010100 */
[----:B------:R-:W-:Y:S01]  /*1b10*/  IMAD.MOV.U32 R16, RZ, RZ, R11 ;  /* 0x000000ffff107224 */ /* 0x000fe200078e000b */
[----:B------:R-:W-:Y:S01]  /*1b20*/  FSEL R17, R25, R17, !P2 ;  /* 0x0000001119117208 */ /* 0x000fe20005000000 */
[----:B-1----:R-:W-:Y:S01]  /*1b30*/  @!P3 FFMA.FTZ R16, R11, UR6, R18 ;  /* 0x000000060b10bc23 */ /* 0x002fe20008010012 */
[--C-:B------:R-:W-:Y:S01]  /*1b40*/  HADD2.F32 R23, -RZ, R15.reuse.H0_H0 ;  /* 0x2000000fff177230 */ /* 0x100fe20000004100 */
[----:B------:R-:W-:Y:S01]  /*1b50*/  FSEL R18, R27, R14, !P2 ;  /* 0x0000000e1b127208 */ /* 0x000fe20005000000 */
[----:B------:R-:W-:Y:S01]  /*1b60*/  HADD2.F32 R29, -RZ, R15.H1_H1 ;  /* 0x3000000fff1d7230 */ /* 0x000fe20000004100 */
[----:B------:R-:W-:Y:S01]  /*1b70*/  FSEL R20, R28, R19, !P2 ;  /* 0x000000131c147208 */ /* 0x000fe20005000000 */
[--C-:B------:R-:W-:Y:S02]  /*1b80*/  @!P3 HADD2.F32 R19, -RZ, R13.reuse.H0_H0 ;  /* 0x2000000dff13b230 */ /* 0x100fe40000004100 */
[----:B------:R-:W-:Y:S02]  /*1b90*/  @!P3 HADD2.F32 R12, -RZ, R12.H1_H1 ;  /* 0x3000000cff0cb230 */ /* 0x000fe40000004100 */
[----:B------:R-:W-:Y:S01]  /*1ba0*/  @!P3 HADD2.F32 R13, -RZ, R13.H1_H1 ;  /* 0x3000000dff0db230 */ /* 0x000fe20000004100 */
[----:B------:R-:W-:-:S02]  /*1bb0*/  @P1 FFMA.FTZ R17, R22, UR15, R17 ;  /* 0x0000000f16111c23 */ /* 0x000fc40008010011 */
[----:B------:R-:W-:Y:S02]  /*1bc0*/  @P1 FFMA.FTZ R18, R23, UR15, R18 ;  /* 0x0000000f17121c23 */ /* 0x000fe40008010012 */
[----:B------:R-:W-:Y:S02]  /*1bd0*/  @P1 FFMA.FTZ R20, R29, UR15, R20 ;  /* 0x0000000f1d141c23 */ /* 0x000fe40008010014 */
[----:B------:R-:W-:Y:S02]  /*1be0*/  @!P3 FMUL.FTZ R19, R19, UR18 ;  /* 0x000000121313bc20 */ /* 0x000fe40008410000 */
[----:B------:R-:W-:Y:S02]  /*1bf0*/  @!P3 FMUL.FTZ R14, R12, UR18 ;  /* 0x000000120c0ebc20 */ /* 0x000fe40008410000 */
[----:B------:R-:W-:Y:S01]  /*1c00*/  @!P3 FMUL.FTZ R13, R13, UR18 ;  /* 0x000000120d0dbc20 */ /* 0x000fe20008410000 */
[----:B------:R-:W-:Y:S01]  /*1c10*/  MOV R12, R17 ;  /* 0x00000011000c7202 */ /* 0x000fe20000000f00 */
[----:B------:R-:W-:-:S02]  /*1c20*/  IMAD.MOV.U32 R15, RZ, RZ, R18 ;  /* 0x000000ffff0f7224 */ /* 0x000fc400078e0012 */
[----:B------:R-:W-:Y:S02]  /*1c30*/  IMAD.MOV.U32 R21, RZ, RZ, R20 ;  /* 0x000000ffff157224 */ /* 0x000fe400078e0014 */
[----:B------:R-:W-:Y:S02]  /*1c40*/  @!P3 FFMA.FTZ R15, R18, UR6, R19 ;  /* 0x00000006120fbc23 */ /* 0x000fe40008010013 */
[----:B------:R-:W-:Y:S02]  /*1c50*/  @!P3 FFMA.FTZ R12, R17, UR6, R14 ;  /* 0x00000006110cbc23 */ /* 0x000fe4000801000e */
[----:B------:R-:W-:Y:S02]  /*1c60*/  @!P3 FFMA.FTZ R21, R20, UR6, R13 ;  /* 0x000000061415bc23 */ /* 0x000fe4000801000d */
[----:B------:R-:W-:Y:S02]  /*1c70*/  FFMA.FTZ R14, R15, UR18, R18 ;  /* 0x000000120f0e7c23 */ /* 0x000fe40008010012 */
[----:B------:R-:W-:-:S02]  /*1c80*/  FFMA.FTZ R11, R16, UR18, R11 ;  /* 0x00000012100b7c23 */ /* 0x000fc4000801000b */
[----:B------:R-:W-:Y:S02]  /*1c90*/  FFMA.FTZ R13, R12, UR18, R17 ;  /* 0x000000120c0d7c23 */ /* 0x000fe40008010011 */
[----:B------:R-:W-:Y:S01]  /*1ca0*/  FFMA.FTZ R18, R21, UR18, R20 ;  /* 0x0000001215127c23 */ /* 0x000fe20008010014 */
[----:B------:R-:W-:Y:S02]  /*1cb0*/  FSEL R11, R16, R11, !P0 ;  /* 0x0000000b100b7208 */ /* 0x000fe40004000000 */
[----:B------:R-:W-:Y:S02]  /*1cc0*/  FSEL R13, R12, R13, !P0 ;  /* 0x0000000d0c0d7208 */ /* 0x000fe40004000000 */
[----:B------:R-:W-:Y:S02]  /*1cd0*/  FSEL R17, R15, R14, !P0 ;  /* 0x0000000e0f117208 */ /* 0x000fe40004000000 */
[----:B------:R-:W-:Y:S01]  /*1ce0*/  FSEL R19, R21, R18, !P0 ;  /* 0x0000001215137208 */ /* 0x000fe20004000000 */
[----:B-----5:R-:W-:-:S02]  /*1cf0*/  FFMA.FTZ R11, R11, -R0, R24 ;  /* 0x800000000b0b7223 */ /* 0x020fc40000010018 */
[-C--:B------:R-:W-:Y:S02]  /*1d00*/  FFMA.FTZ R18, R13, -R0.reuse, R22 ;  /* 0x800000000d127223 */ /* 0x080fe40000010016 */
[-C--:B------:R-:W-:Y:S02]  /*1d10*/  FFMA.FTZ R14, R17, -R0.reuse, R23 ;  /* 0x80000000110e7223 */ /* 0x080fe40000010017 */
[----:B------:R-:W-:Y:S01]  /*1d20*/  FFMA.FTZ R19, R19, -R0, R29 ;  /* 0x8000000013137223 */ /* 0x000fe2000001001d */
[----:B------:R-:W-:Y:S02]  /*1d30*/  F2FP.PACK_AB R18, R18, R11 ;  /* 0x0000000b1212723e */ /* 0x000fe400000000ff */
[----:B------:R-:W-:Y:S02]  /*1d40*/  F2FP.PACK_AB R22, R25, R26 ;  /* 0x0000001a1916723e */ /* 0x000fe400000000ff */
[----:B------:R-:W-:Y:S02]  /*1d50*/  F2FP.PACK_AB R19, R19, R14 ;  /* 0x0000000e1313723e */ /* 0x000fe400000000ff */
[----:B------:R-:W-:-:S02]  /*1d60*/  F2FP.PACK_AB R23, R28, R27 ;  /* 0x0000001b1c17723e */ /* 0x000fc400000000ff */
[----:B------:R-:W-:Y:S01]  /*1d70*/  F2FP.PACK_AB R14, R12, R16 ;  /* 0x000000100c0e723e */ /* 0x000fe200000000ff */
[----:B------:R-:W-:Y:S01]  /*1d80*/  IMAD.WIDE.U32 R12, R10, 0x4, RZ ;  /* 0x000000040a0c7825 */ /* 0x000fe200078e00ff */
[----:B------:R-:W-:Y:S01]  /*1d90*/  F2FP.PACK_AB R15, R21, R15 ;  /* 0x0000000f150f723e */ /* 0x000fe200000000ff */
[----:B------:R0:W-:Y:S04]  /*1da0*/  STG.E.64 [R4.64], R18 ;  /* 0x0000001204007986 */ /* 0x0001e8000c101b10 */
[----:B------:R1:W-:Y:S01]  /*1db0*/  STG.E.64 [R8.64], R22 ;  /* 0x0000001608007986 */ /* 0x0003e2000c101b10 */
[----:B------:R-:W-:-:S03]  /*1dc0*/  ISETP.GE.U32.AND P0, PT, R12, UR19, PT ;  /* 0x000000130c007c0c */ /* 0x000fc6000bf06070 */
[----:B------:R1:W-:Y:S01]  /*1dd0*/  STG.E.64 [R6.64], R14 ;  /* 0x0000000e06007986 */ /* 0x0003e2000c101b10 */
[----:B------:R-:W-:Y:S02]  /*1de0*/  ISETP.GE.AND.EX P0, PT, R13, UR7, PT, P0 ;  /* 0x000000070d007c0c */ /* 0x000fe4000bf06300 */
[----:B0-----:R-:W-:Y:S01]  /*1df0*/  MOV R4, R10 ;  /* 0x0000000a00047202 */ /* 0x001fe20000000f00 */
[----:B------:R-:W-:-:S10]  /*1e00*/  IMAD.MOV.U32 R5, RZ, RZ, RZ ;  /* 0x000000ffff057224 */ /* 0x000fd400078e00ff */
[----:B-1----:R-:W-:Y:S05]  /*1e10*/  @!P0 BRA P4, `(.L_x_115) ;  /* 0xfffffac000008947 */ /* 0x002fea000203ffff */
[----:B------:R-:W-:Y:S05]  /*1e20*/  EXIT ;  /* 0x000000000000794d */ /* 0x000fea0003800000 */
.L_x_114:
[----:B0-----:R-:W-:Y:S02]  /*1e30*/  ULDC.S8 UR4, c[0x0][0xdda] ;  /* 0x0003768000047ab9 */ /* 0x001fe40000000200 */
[----:B------:R-:W-:Y:S02]  /*1e40*/  ISETP.NE.AND P1, PT, RZ, UR4, PT ;  /* 0x00000004ff007c0c */ /* 0x000fe4000bf25270 */
.L_x_125:
[C---:B------:R-:W-:Y:S01]  /*1e50*/  IMAD.SHL.U32 R6, R4.reuse, 0x8, RZ ;  /* 0x0000000804067824 */ /* 0x040fe200078e00ff */
[----:B------:R-:W-:-:S04]  /*1e60*/  SHF.L.U64.HI R5, R4, 0x3, R5 ;  /* 0x0000000304057819 */ /* 0x000fc80000010205 */
[C---:B------:R-:W-:Y:S02]  /*1e70*/  IADD3 R12, P2, R6.reuse, UR10, RZ ;  /* 0x0000000a060c7c10 */ /* 0x040fe4000ff5e0ff */
[C---:B------:R-:W-:Y:S02]  /*1e80*/  IADD3 R2, P0, R6.reuse, UR8, RZ ;  /* 0x0000000806027c10 */ /* 0x040fe4000ff1e0ff */
[C---:B------:R-:W-:Y:S02]  /*1e90*/  IADD3.X R13, R5.reuse, UR11, RZ, P2, !PT ;  /* 0x0000000b050d7c10 */ /* 0x040fe400097fe4ff */
[C---:B------:R-:W-:Y:S02]  /*1ea0*/  IADD3.X R3, R5.reuse, UR9, RZ, P0, !PT ;  /* 0x0000000905037c10 */ /* 0x040fe400087fe4ff */
[----:B------:R-:W-:Y:S02]  /*1eb0*/  IADD3 R4, P0, R6, UR12, RZ ;  /* 0x0000000c06047c10 */ /* 0x000fe4000ff1e0ff */
[----:B------:R-:W2:Y:S02]  /*1ec0*/  LDG.E.64 R12, [R12.64] ;  /* 0x000000100c0c7981 */ /* 0x000ea4000c1e1b00 */
[----:B------:R-:W-:-:S02]  /*1ed0*/  IADD3.X R5, R5, UR13, RZ, P0, !PT ;  /* 0x0000000d05057c10 */ /* 0x000fc400087fe4ff */
[----:B------:R-:W3:Y:S04]  /*1ee0*/  LDG.E.64 R8, [R2.64] ;  /* 0x0000001002087981 */ /* 0x000ee8000c1e1b00 */
[----:B-----5:R0:W5:Y:S01]  /*1ef0*/  LDG.E.64 R16, [R4.64] ;  /* 0x0000001004107981 */ /* 0x020162000c1e1b00 */
[----:B--2---:R-:W-:Y:S02]  /*1f00*/  HADD2.F32 R14, -RZ, R12.H0_H0 ;  /* 0x2000000cff0e7230 */ /* 0x004fe40000004100 */
[----:B---3--:R-:W-:Y:S01]  /*1f10*/  HADD2.F32 R7, -RZ, R8.H0_H0 ;  /* 0x20000008ff077230 */ /* 0x008fe20000004100 */
        /* <DEDUP_REMOVED lines=9> */
[----:B------:R-:W-:-:S09]  /*1fb0*/  F2FP.PACK_AB R6, RZ, R6 ;  /* 0x00000006ff06723e */ /* 0x000fd200000000ff */
[----:B------:R-:W-:Y:S05]  /*1fc0*/  @!P0 BRA `(.L_x_119) ;  /* 0x0000016000008947 */ /* 0x000fea0003800000 */
[----:B------:R-:W-:Y:S01]  /*1fd0*/  HADD2.F32 R12, -RZ, R12.H1_H1 ;  /* 0x3000000cff0c7230 */ /* 0x000fe20000004100 */
[----:B------:R-:W-:Y:S01]  /*1fe0*/  FFMA.FTZ R14, -R14, UR18, -R14 ;  /* 0x000000120e0e7c23 */ /* 0x000fe2000801090e */
[----:B-----5:R-:W-:Y:S02]  /*1ff0*/  HADD2.F32 R16, -RZ, R13.H0_H0 ;  /* 0x2000000dff107230 */ /* 0x020fe40000004100 */
[----:B------:R-:W-:Y:S01]  /*2000*/  HADD2.F32 R11, -RZ, R8.H1_H1 ;  /* 0x30000008ff0b7230 */ /* 0x000fe20000004100 */
[----:B------:R-:W-:Y:S01]  /*2010*/  FFMA.FTZ R8, -R12, UR18, -R12 ;  /* 0x000000120c087c23 */ /* 0x000fe2000801090c */
[----:B------:R-:W-:Y:S01]  /*2020*/  HADD2.F32 R15, -RZ, R9.H0_H0 ;  /* 0x20000009ff0f7230 */ /* 0x000fe20000004100 */
[----:B------:R-:W-:Y:S01]  /*2030*/  FFMA.FTZ R17, -R16, UR18, -R16 ;  /* 0x0000001210117c23 */ /* 0x000fe20008010910 */
[----:B------:R-:W-:Y:S01]  /*2040*/  HADD2.F32 R13, -RZ, R13.H1_H1 ;  /* 0x3000000dff0d7230 */ /* 0x000fe20000004100 */
[-C--:B------:R-:W-:Y:S01]  /*2050*/  FFMA.FTZ R8, R8, -R0.reuse, R11 ;  /* 0x8000000008087223 */ /* 0x080fe2000001000b */
[----:B------:R-:W-:Y:S01]  /*2060*/  HADD2.F32 R11, -RZ, R9.H1_H1 ;  /* 0x30000009ff0b7230 */ /* 0x000fe20000004100 */
[----:B------:R-:W-:-:S02]  /*2070*/  FFMA.FTZ R15, R17, -R0, R15 ;  /* 0x80000000110f7223 */ /* 0x000fc4000001000f */
[C---:B------:R-:W-:Y:S02]  /*2080*/  FFMA.FTZ R17, -R13.reuse, UR18, -R13 ;  /* 0x000000120d117c23 */ /* 0x040fe4000801090d */
[----:B------:R-:W-:Y:S02]  /*2090*/  FFMA.FTZ R7, R14, -R0, R7 ;  /* 0x800000000e077223 */ /* 0x000fe40000010007 */
[----:B------:R-:W-:Y:S02]  /*20a0*/  FADD.FTZ R9, -R16, -RZ ;  /* 0x800000ff10097221 */ /* 0x000fe40000010100 */
[----:B------:R-:W-:Y:S02]  /*20b0*/  FADD.FTZ R12, -R12, -RZ ;  /* 0x800000ff0c0c7221 */ /* 0x000fe40000010100 */
[----:B------:R-:W-:Y:S01]  /*20c0*/  FADD.FTZ R14, -R13, -RZ ;  /* 0x800000ff0d0e7221 */ /* 0x000fe20000010100 */
[----:B------:R-:W-:Y:S01]  /*20d0*/  F2FP.PACK_AB R8, R9, R8 ;  /* 0x000000080908723e */ /* 0x000fe200000000ff */
[----:B------:R-:W-:Y:S01]  /*20e0*/  FFMA.FTZ R11, R17, -R0, R11 ;  /* 0x80000000110b7223 */ /* 0x000fe2000001000b */
[----:B------:R-:W-:-:S02]  /*20f0*/  F2FP.PACK_AB R7, R12, R7 ;  /* 0x000000070c07723e */ /* 0x000fc400000000ff */
[----:B------:R-:W-:Y:S02]  /*2100*/  F2FP.PACK_AB R9, R14, R15 ;  /* 0x0000000f0e09723e */ /* 0x000fe400000000ff */
[----:B------:R-:W-:Y:S01]  /*2110*/  F2FP.PACK_AB R11, RZ, R11 ;  /* 0x0000000bff0b723e */ /* 0x000fe200000000ff */
[----:B------:R-:W-:Y:S05]  /*2120*/  BRA `(.L_x_120) ;  /* 0x0000118000007947 */ /* 0x000fea0003800000 */
.L_x_119:
[-C--:B------:R-:W-:Y:S01]  /*2130*/  FFMA.FTZ R7, R14, R0.reuse, R7 ;  /* 0x000000000e077223 */ /* 0x080fe20000010007 */
[----:B------:R-:W-:Y:S02]  /*2140*/  HADD2.F32 R11, -RZ, R8.H1_H1 ;  /* 0x30000008ff0b7230 */ /* 0x000fe40000004100 */
[----:B------:R-:W-:Y:S02]  /*2150*/  HADD2.F32 R12, -RZ, R12.H1_H1 ;  /* 0x3000000cff0c7230 */ /* 0x000fe40000004100 */
[----:B------:R-:W-:Y:S02]  /*2160*/  HADD2.F32 R14, -RZ, R13.H0_H0 ;  /* 0x2000000dff0e7230 */ /* 0x000fe40000004100 */
[----:B------:R-:W-:Y:S01]  /*2170*/  HADD2.F32 R15, -RZ, R9.H0_H0 ;  /* 0x20000009ff0f7230 */ /* 0x000fe20000004100 */
[-C--:B------:R-:W-:Y:S01]  /*2180*/  FFMA.FTZ R8, R12, R0.reuse, R11 ;  /* 0x000000000c087223 */ /* 0x080fe2000001000b */
[----:B-----5:R-:W-:Y:S01]  /*2190*/  HADD2.F32 R16, -RZ, R13.H1_H1 ;  /* 0x3000000dff107230 */ /* 0x020fe20000004100 */
[C---:B------:R-:W-:Y:S01]  /*21a0*/  FADD.FTZ R13, -R14.reuse, -RZ ;  /* 0x800000ff0e0d7221 */ /* 0x040fe20000010100 */
[----:B------:R-:W-:Y:S01]  /*21b0*/  HADD2.F32 R17, -RZ, R9.H1_H1 ;  /* 0x30000009ff117230 */ /* 0x000fe20000004100 */
[----:B------:R-:W-:-:S02]  /*21c0*/  FFMA.FTZ R9, R14, R0, R15 ;  /* 0x000000000e097223 */ /* 0x000fc4000001000f */
[----:B------:R-:W-:Y:S01]  /*21d0*/  FADD.FTZ R12, -R12, -RZ ;  /* 0x800000ff0c0c7221 */ /* 0x000fe20000010100 */
[----:B------:R-:W-:Y:S01]  /*21e0*/  F2FP.PACK_AB R8, R13, R8 ;  /* 0x000000080d08723e */ /* 0x000fe200000000ff */
[C---:B------:R-:W-:Y:S02]  /*21f0*/  FADD.FTZ R14, -R16.reuse, -RZ ;  /* 0x800000ff100e7221 */ /* 0x040fe40000010100 */
[----:B------:R-:W-:Y:S01]  /*2200*/  FFMA.FTZ R11, R16, R0, R17 ;  /* 0x00000000100b7223 */ /* 0x000fe20000010011 */
[----:B------:R-:W-:Y:S02]  /*2210*/  F2FP.PACK_AB R7, R12, R7 ;  /* 0x000000070c07723e */ /* 0x000fe400000000ff */
[----:B------:R-:W-:Y:S02]  /*2220*/  F2FP.PACK_AB R9, R14, R9 ;  /* 0x000000090e09723e */ /* 0x000fe400000000ff */
[----:B------:R-:W-:Y:S01]  /*2230*/  F2FP.PACK_AB R11, RZ, R11 ;  /* 0x0000000bff0b723e */ /* 0x000fe200000000ff */
[----:B------:R-:W-:Y:S05]  /*2240*/  BRA `(.L_x_120) ;  /* 0x0000106000007947 */ /* 0x000fea0003800000 */
.L_x_118:
[----:B------:R-:W-:Y:S01]  /*2250*/  ULDC.S8 UR4, c[0x0][0xdd8] ;  /* 0x0003760000047ab9 */ /* 0x000fe20000000200 */
[--C-:B------:R-:W-:Y:S01]  /*2260*/  HADD2.F32 R15, -RZ, R9.reuse.H0_H0 ;  /* 0x20000009ff0f7230 */ /* 0x100fe20000004100 */
[----:B------:R-:W-:Y:S01]  /*2270*/  ISETP.NE.AND P0, PT, RZ, UR4, PT ;  /* 0x00000004ff007c0c */ /* 0x000fe2000bf05270 */
[----:B-----5:R-:W-:Y:S01]  /*2280*/  HADD2.F32 R16, -RZ, R9.H1_H1 ;  /* 0x30000009ff107230 */ /* 0x020fe20000004100 */
[----:B------:R-:W-:Y:S01]  /*2290*/  FFMA.FTZ R14, R7, UR15, -R14 ;  /* 0x0000000f070e7c23 */ /* 0x000fe2000801080e */
[----:B------:R-:W-:-:S02]  /*22a0*/  HADD2.F32 R6, -RZ, R13.H0_H0 ;  /* 0x2000000dff067230 */ /* 0x000fc40000004100 */
[----:B------:R-:W-:Y:S02]  /*22b0*/  HADD2.F32 R8, -RZ, R8.H1_H1 ;  /* 0x30000008ff087230 */ /* 0x000fe40000004100 */
[----:B------:R-:W-:Y:S01]  /*22c0*/  HADD2.F32 R9, -RZ, R12.H1_H1 ;  /* 0x3000000cff097230 */ /* 0x000fe20000004100 */
[----:B------:R-:W-:Y:S01]  /*22d0*/  FFMA.FTZ R11, R15, UR15, -R6 ;  /* 0x0000000f0f0b7c23 */ /* 0x000fe20008010806 */
[----:B------:R-:W-:Y:S01]  /*22e0*/  HADD2.F32 R13, -RZ, R13.H1_H1 ;  /* 0x3000000dff0d7230 */ /* 0x000fe20000004100 */
[----:B------:R-:W-:Y:S02]  /*22f0*/  F2FP.PACK_AB R6, RZ, R14 ;  /* 0x0000000eff06723e */ /* 0x000fe400000000ff */
[----:B------:R-:W-:Y:S01]  /*2300*/  FFMA.FTZ R9, R8, UR15, -R9 ;  /* 0x0000000f08097c23 */ /* 0x000fe20008010809 */
[----:B------:R-:W-:Y:S01]  /*2310*/  F2FP.PACK_AB R18, RZ, R11 ;  /* 0x0000000bff12723e */ /* 0x000fe200000000ff */
[----:B------:R-:W-:Y:S02]  /*2320*/  FFMA.FTZ R13, R16, UR15, -R13 ;  /* 0x0000000f100d7c23 */ /* 0x000fe4000801080d */
[----:B------:R-:W-:Y:S01]  /*2330*/  @P0 FFMA.FTZ R14, R14, UR18, R14 ;  /* 0x000000120e0e0c23 */ /* 0x000fe2000801000e */
[----:B------:R-:W-:Y:S01]  /*2340*/  F2FP.PACK_AB R17, RZ, R9 ;  /* 0x00000009ff11723e */ /* 0x000fe200000000ff */
[----:B------:R-:W-:Y:S01]  /*2350*/  @P0 FFMA.FTZ R9, R9, UR18, R9 ;  /* 0x0000001209090c23 */ /* 0x000fe20008010009 */
[----:B------:R-:W-:Y:S01]  /*2360*/  F2FP.PACK_AB R19, RZ, R13 ;  /* 0x0000000dff13723e */ /* 0x000fe200000000ff */
[----:B------:R-:W-:-:S02]  /*2370*/  @P0 FFMA.FTZ R11, R11, UR18, R11 ;  /* 0x000000120b0b0c23 */ /* 0x000fc4000801000b */
[----:B------:R-:W-:Y:S02]  /*2380*/  @P0 FFMA.FTZ R13, R13, UR18, R13 ;  /* 0x000000120d0d0c23 */ /* 0x000fe4000801000d */
[-C--:B------:R-:W-:Y:S02]  /*2390*/  FFMA.FTZ R7, R14, -R0.reuse, R7 ;  /* 0x800000000e077223 */ /* 0x080fe40000010007 */
[-C--:B------:R-:W-:Y:S02]  /*23a0*/  FFMA.FTZ R8, R9, -R0.reuse, R8 ;  /* 0x8000000009087223 */ /* 0x080fe40000010008 */
[-C--:B------:R-:W-:Y:S02]  /*23b0*/  FFMA.FTZ R11, R11, -R0.reuse, R15 ;  /* 0x800000000b0b7223 */ /* 0x080fe4000001000f */
[----:B------:R-:W-:Y:S01]  /*23c0*/  FFMA.FTZ R12, R13, -R0, R16 ;  /* 0x800000000d0c7223 */ /* 0x000fe20000010010 */
[----:B------:R-:W-:-:S04]  /*23d0*/  F2FP.PACK_AB R13, R8, R7 ;  /* 0x00000007080d723e */ /* 0x000fc800000000ff */
[----:B------:R-:W-:Y:S02]  /*23e0*/  F2FP.PACK_AB R12, R12, R11 ;  /* 0x0000000b0c0c723e */ /* 0x000fe400000000ff */
[C---:B------:R-:W-:Y:S02]  /*23f0*/  PRMT R7, R13.reuse, 0x5410, R17 ;  /* 0x000054100d077816 */ /* 0x040fe40000000011 */
[----:B------:R-:W-:Y:S02]  /*2400*/  PRMT R8, R13, 0x5432, R18 ;  /* 0x000054320d087816 */ /* 0x000fe40000000012 */
[C---:B------:R-:W-:Y:S02]  /*2410*/  PRMT R9, R12.reuse, 0x5410, R19 ;  /* 0x000054100c097816 */ /* 0x040fe40000000013 */
[----:B------:R-:W-:Y:S01]  /*2420*/  PRMT R11, R12, 0x7632, R11 ;  /* 0x000076320c0b7816 */ /* 0x000fe2000000000b */
[----:B------:R-:W-:Y:S05]  /*2430*/  BRA `(.L_x_120) ;  /* 0x00000e7000007947 */ /* 0x000fea0003800000 */
.L_x_117:
[----:B------:R-:W-:-:S13]  /*2440*/  FSETP.NEU.FTZ.AND P0, PT, RZ, UR15, PT ;  /* 0x0000000fff007c0b */ /* 0x000fda000bf1d000 */
[----:B------:R-:W-:Y:S05]  /*2450*/  @P0 BRA `(.L_x_121) ;  /* 0x000001c000000947 */ /* 0x000fea0003800000 */
[----:B------:R-:W-:Y:S01]  /*2460*/  ULDC.S8 UR4, c[0x0][0xdd8] ;  /* 0x0003760000047ab9 */ /* 0x000fe20000000200 */
[----:B------:R-:W-:Y:S01]  /*2470*/  HADD2.F32 R6, -RZ, R12.H1_H1 ;  /* 0x3000000cff067230 */ /* 0x000fe20000004100 */
[----:B------:R-:W-:Y:S01]  /*2480*/  ISETP.NE.AND P0, PT, RZ, UR4, PT ;  /* 0x00000004ff007c0c */ /* 0x000fe2000bf05270 */
[C---:B------:R-:W-:Y:S01]  /*2490*/  FFMA.FTZ R11, R14.reuse, UR18, R14 ;  /* 0x000000120e0b7c23 */ /* 0x040fe2000801000e */
[--C-:B------:R-:W-:Y:S02]  /*24a0*/  HADD2.F32 R12, -RZ, R13.reuse.H0_H0 ;  /* 0x2000000dff0c7230 */ /* 0x100fe40000004100 */
[----:B-----5:R-:W-:Y:S01]  /*24b0*/  HADD2.F32 R16, -RZ, R13.H1_H1 ;  /* 0x3000000dff107230 */ /* 0x020fe20000004100 */
[----:B------:R-:W-:Y:S01]  /*24c0*/  F2FP.PACK_AB R17, RZ, R6 ;  /* 0x00000006ff11723e */ /* 0x000fe200000000ff */
[----:B------:R-:W-:Y:S01]  /*24d0*/  HADD2.F32 R13, -RZ, R8.H1_H1 ;  /* 0x30000008ff0d7230 */ /* 0x000fe20000004100 */
[----:B------:R-:W-:Y:S01]  /*24e0*/  FSEL R11, R14, R11, !P0 ;  /* 0x0000000b0e0b7208 */ /* 0x000fe20004000000 */
[--C-:B------:R-:W-:Y:S01]  /*24f0*/  HADD2.F32 R15, -RZ, R9.reuse.H0_H0 ;  /* 0x20000009ff0f7230 */ /* 0x100fe20000004100 */
[----:B------:R-:W-:Y:S01]  /*2500*/  F2FP.PACK_AB R18, RZ, R12 ;  /* 0x0000000cff12723e */ /* 0x000fe200000000ff */
[----:B------:R-:W-:Y:S01]  /*2510*/  HADD2.F32 R9, -RZ, R9.H1_H1 ;  /* 0x30000009ff097230 */ /* 0x000fe20000004100 */
[----:B------:R-:W-:Y:S01]  /*2520*/  F2FP.PACK_AB R19, RZ, R16 ;  /* 0x00000010ff13723e */ /* 0x000fe200000000ff */
[----:B------:R-:W-:-:S02]  /*2530*/  FFMA.FTZ R11, R11, -R0, R7 ;  /* 0x800000000b0b7223 */ /* 0x000fc40000010007 */
[----:B------:R-:W-:Y:S02]  /*2540*/  @P0 FFMA.FTZ R6, R6, UR18, R6 ;  /* 0x0000001206060c23 */ /* 0x000fe40008010006 */
[----:B------:R-:W-:Y:S01]  /*2550*/  @P0 FFMA.FTZ R12, R12, UR18, R12 ;  /* 0x000000120c0c0c23 */ /* 0x000fe2000801000c */
[----:B------:R-:W-:Y:S01]  /*2560*/  F2FP.PACK_AB R14, R11, R14 ;  /* 0x0000000e0b0e723e */ /* 0x000fe200000000ff */
[----:B------:R-:W-:Y:S02]  /*2570*/  @P0 FFMA.FTZ R16, R16, UR18, R16 ;  /* 0x0000001210100c23 */ /* 0x000fe40008010010 */
[-C--:B------:R-:W-:Y:S02]  /*2580*/  FFMA.FTZ R6, R6, -R0.reuse, R13 ;  /* 0x8000000006067223 */ /* 0x080fe4000001000d */
[-C--:B------:R-:W-:Y:S02]  /*2590*/  FFMA.FTZ R7, R12, -R0.reuse, R15 ;  /* 0x800000000c077223 */ /* 0x080fe4000001000f */
[----:B------:R-:W-:-:S03]  /*25a0*/  FFMA.FTZ R8, R16, -R0, R9 ;  /* 0x8000000010087223 */ /* 0x000fc60000010009 */
[----:B------:R-:W-:Y:S02]  /*25b0*/  F2FP.PACK_AB R12, R7, R6 ;  /* 0x00000006070c723e */ /* 0x000fe400000000ff */
[----:B------:R-:W-:Y:S02]  /*25c0*/  F2FP.PACK_AB R11, RZ, R8 ;  /* 0x00000008ff0b723e */ /* 0x000fe400000000ff */
[----:B------:R-:W-:Y:S02]  /*25d0*/  PRMT R7, R14, 0x5432, R17 ;  /* 0x000054320e077816 */ /* 0x000fe40000000011 */
[C---:B------:R-:W-:Y:S02]  /*25e0*/  PRMT R8, R12.reuse, 0x5410, R18 ;  /* 0x000054100c087816 */ /* 0x040fe40000000012 */
[----:B------:R-:W-:Y:S02]  /*25f0*/  PRMT R9, R12, 0x5432, R19 ;  /* 0x000054320c097816 */ /* 0x000fe40000000013 */
[----:B------:R-:W-:Y:S01]  /*2600*/  PRMT R6, R14, 0x7610, R6 ;  /* 0x000076100e067816 */ /* 0x000fe20000000006 */
[----:B------:R-:W-:Y:S05]  /*2610*/  BRA `(.L_x_120) ;  /* 0x00000c9000007947 */ /* 0x000fea0003800000 */
.L_x_121:
[----:B------:R-:W-:Y:S01]  /*2620*/  ULDC.S8 UR4, c[0x0][0xdd8] ;  /* 0x0003760000047ab9 */ /* 0x000fe20000000200 */
[--C-:B------:R-:W-:Y:S01]  /*2630*/  HADD2.F32 R15, -RZ, R9.reuse.H0_H0 ;  /* 0x20000009ff0f7230 */ /* 0x100fe20000004100 */
[----:B------:R-:W-:Y:S01]  /*2640*/  ISETP.NE.AND P0, PT, RZ, UR4, PT ;  /* 0x00000004ff007c0c */ /* 0x000fe2000bf05270 */
[----:B-----5:R-:W-:Y:S01]  /*2650*/  HADD2.F32 R16, -RZ, R9.H1_H1 ;  /* 0x30000009ff107230 */ /* 0x020fe20000004100 */
[----:B------:R-:W-:Y:S01]  /*2660*/  FFMA.FTZ R14, R7, UR15, R14 ;  /* 0x0000000f070e7c23 */ /* 0x000fe2000801000e */
[----:B------:R-:W-:-:S02]  /*2670*/  HADD2.F32 R6, -RZ, R13.H0_H0 ;  /* 0x2000000dff067230 */ /* 0x000fc40000004100 */
[----:B------:R-:W-:Y:S02]  /*2680*/  HADD2.F32 R8, -RZ, R8.H1_H1 ;  /* 0x30000008ff087230 */ /* 0x000fe40000004100 */
[----:B------:R-:W-:Y:S01]  /*2690*/  HADD2.F32 R9, -RZ, R12.H1_H1 ;  /* 0x3000000cff097230 */ /* 0x000fe20000004100 */
[----:B------:R-:W-:Y:S01]  /*26a0*/  FFMA.FTZ R11, R15, UR15, R6 ;  /* 0x0000000f0f0b7c23 */ /* 0x000fe20008010006 */
[----:B------:R-:W-:Y:S01]  /*26b0*/  HADD2.F32 R13, -RZ, R13.H1_H1 ;  /* 0x3000000dff0d7230 */ /* 0x000fe20000004100 */
[----:B------:R-:W-:Y:S02]  /*26c0*/  F2FP.PACK_AB R6, RZ, R14 ;  /* 0x0000000eff06723e */ /* 0x000fe400000000ff */
[----:B------:R-:W-:Y:S01]  /*26d0*/  FFMA.FTZ R9, R8, UR15, R9 ;  /* 0x0000000f08097c23 */ /* 0x000fe20008010009 */
[----:B------:R-:W-:Y:S01]  /*26e0*/  F2FP.PACK_AB R18, RZ, R11 ;  /* 0x0000000bff12723e */ /* 0x000fe200000000ff */
[----:B------:R-:W-:Y:S02]  /*26f0*/  FFMA.FTZ R13, R16, UR15, R13 ;  /* 0x0000000f100d7c23 */ /* 0x000fe4000801000d */
        /* <DEDUP_REMOVED lines=17> */
.L_x_116:
[----:B0-----:R-:W-:Y:S02]  /*2810*/  ULDC.S8 UR4, c[0x0][0xdd9] ;  /* 0x0003764000047ab9 */ /* 0x001fe40000000200 */
[----:B------:R-:W-:-:S13]  /*2820*/  ISETP.NE.AND P0, PT, RZ, UR4, PT ;  /* 0x00000004ff007c0c */ /* 0x000fda000bf05270 */
[----:B------:R-:W-:Y:S05]  /*2830*/  @!P0 BRA `(.L_x_122) ;  /* 0x0000054000008947 */ /* 0x000fea0003800000 */
[----:B------:R-:W-:-:S13]  /*2840*/  FSETP.NEU.FTZ.AND P0, PT, RZ, UR15, PT ;  /* 0x0000000fff007c0b */ /* 0x000fda000bf1d000 */
[----:B------:R-:W-:Y:S05]  /*2850*/  @P0 BRA `(.L_x_123) ;  /* 0x0000027000000947 */ /* 0x000fea0003800000 */
[----:B------:R-:W-:Y:S01]  /*2860*/  ULDC.S8 UR4, c[0x0][0xdd8] ;  /* 0x0003760000047ab9 */ /* 0x000fe20000000200 */
[----:B-----5:R-:W-:Y:S01]  /*2870*/  HADD2.F32 R6, -RZ, R16.H0_H0 ;  /* 0x20000010ff067230 */ /* 0x020fe20000004100 */
[----:B-1----:R-:W-:Y:S01]  /*2880*/  FMUL.FTZ R11, R14, UR6 ;  /* 0x000000060e0b7c20 */ /* 0x002fe20008410000 */
[----:B------:R-:W-:Y:S01]  /*2890*/  HADD2.F32 R18, -RZ, R12.H1_H1 ;  /* 0x3000000cff127230 */ /* 0x000fe20000004100 */
[----:B------:R-:W-:Y:S01]  /*28a0*/  ISETP.NE.AND P0, PT, RZ, UR4, PT ;  /* 0x00000004ff007c0c */ /* 0x000fe2000bf05270 */
[--C-:B------:R-:W-:Y:S01]  /*28b0*/  HADD2.F32 R20, -RZ, R13.reuse.H0_H0 ;  /* 0x2000000dff147230 */ /* 0x100fe20000004100 */
[----:B------:R-:W-:Y:S01]  /*28c0*/  FFMA.FTZ R11, R6, UR18, -R11 ;  /* 0x00000012060b7c23 */ /* 0x000fe2000801080b */
[----:B------:R-:W-:Y:S01]  /*28d0*/  HADD2.F32 R22, -RZ, R13.H1_H1 ;  /* 0x3000000dff167230 */ /* 0x000fe20000004100 */
[----:B------:R-:W-:Y:S01]  /*28e0*/  FMUL.FTZ R13, R18, UR6 ;  /* 0x00000006120d7c20 */ /* 0x000fe20008410000 */
[----:B------:R-:W-:Y:S01]  /*28f0*/  HADD2.F32 R16, -RZ, R16.H1_H1 ;  /* 0x30000010ff107230 */ /* 0x000fe20000004100 */
[----:B------:R-:W-:Y:S01]  /*2900*/  FMUL.FTZ R15, R20, UR6 ;  /* 0x00000006140f7c20 */ /* 0x000fe20008410000 */
[--C-:B------:R-:W-:Y:S01]  /*2910*/  HADD2.F32 R6, -RZ, R17.reuse.H0_H0 ;  /* 0x20000011ff067230 */ /* 0x100fe20000004100 */
[----:B------:R-:W-:Y:S01]  /*2920*/  FMUL.FTZ R12, R22, UR6 ;  /* 0x00000006160c7c20 */ /* 0x000fe20008410000 */
[----:B------:R-:W-:Y:S01]  /*2930*/  HADD2.F32 R17, -RZ, R17.H1_H1 ;  /* 0x30000011ff117230 */ /* 0x000fe20000004100 */
[----:B------:R-:W-:Y:S01]  /*2940*/  FFMA.FTZ R13, R16, UR18, -R13 ;  /* 0x00000012100d7c23 */ /* 0x000fe2000801080d */
[----:B------:R-:W-:Y:S01]  /*2950*/  HADD2.F32 R8, -RZ, R8.H1_H1 ;  /* 0x30000008ff087230 */ /* 0x000fe20000004100 */
[----:B------:R-:W-:Y:S01]  /*2960*/  FFMA.FTZ R15, R6, UR18, -R15 ;  /* 0x00000012060f7c23 */ /* 0x000fe2000801080f */
[----:B------:R-:W-:Y:S01]  /*2970*/  F2FP.PACK_AB R6, RZ, R11 ;  /* 0x0000000bff06723e */ /* 0x000fe200000000ff */
[----:B------:R-:W-:Y:S01]  /*2980*/  FFMA.FTZ R17, R17, UR18, -R12 ;  /* 0x0000001211117c23 */ /* 0x000fe2000801080c */
[--C-:B------:R-:W-:Y:S01]  /*2990*/  HADD2.F32 R12, -RZ, R9.reuse.H0_H0 ;  /* 0x20000009ff0c7230 */ /* 0x100fe20000004100 */
[----:B------:R-:W-:Y:S01]  /*29a0*/  @P0 FFMA.FTZ R11, R11, UR18, -R14 ;  /* 0x000000120b0b0c23 */ /* 0x000fe2000801080e */
[----:B------:R-:W-:Y:S01]  /*29b0*/  F2FP.PACK_AB R14, RZ, R13 ;  /* 0x0000000dff0e723e */ /* 0x000fe200000000ff */
[----:B------:R-:W-:Y:S01]  /*29c0*/  @P0 FFMA.FTZ R13, R13, UR18, -R18 ;  /* 0x000000120d0d0c23 */ /* 0x000fe20008010812 */
[----:B------:R-:W-:Y:S01]  /*29d0*/  F2FP.PACK_AB R16, RZ, R15 ;  /* 0x0000000fff10723e */ /* 0x000fe200000000ff */
[----:B------:R-:W-:Y:S01]  /*29e0*/  @P0 FFMA.FTZ R15, R15, UR18, -R20 ;  /* 0x000000120f0f0c23 */ /* 0x000fe20008010814 */
[----:B------:R-:W-:Y:S01]  /*29f0*/  HADD2.F32 R9, -RZ, R9.H1_H1 ;  /* 0x30000009ff097230 */ /* 0x000fe20000004100 */
[----:B------:R-:W-:Y:S01]  /*2a00*/  F2FP.PACK_AB R18, RZ, R17 ;  /* 0x00000011ff12723e */ /* 0x000fe200000000ff */
[----:B------:R-:W-:-:S02]  /*2a10*/  @P0 FFMA.FTZ R17, R17, UR18, -R22 ;  /* 0x0000001211110c23 */ /* 0x000fc40008010816 */
        /* <DEDUP_REMOVED lines=11> */
.L_x_123:
[----:B------:R-:W-:Y:S01]  /*2ad0*/  ULDC.S8 UR4, c[0x0][0xdd8] ;  /* 0x0003760000047ab9 */ /* 0x000fe20000000200 */
[----:B-----5:R-:W-:Y:S01]  /*2ae0*/  HADD2.F32 R6, -RZ, R16.H0_H0 ;  /* 0x20000010ff067230 */ /* 0x020fe20000004100 */
[----:B------:R-:W-:Y:S01]  /*2af0*/  ISETP.NE.AND P0, PT, RZ, UR4, PT ;  /* 0x00000004ff007c0c */ /* 0x000fe2000bf05270 */
[----:B------:R-:W-:-:S02]  /*2b00*/  HADD2.F32 R18, -RZ, R9.H0_H0 ;  /* 0x20000009ff127230 */ /* 0x000fc40000004100 */
[----:B------:R-:W-:Y:S01]  /*2b10*/  HADD2.F32 R20, -RZ, R9.H1_H1 ;  /* 0x30000009ff147230 */ /* 0x000fe20000004100 */
[----:B------:R-:W-:Y:S01]  /*2b20*/  FMUL.FTZ R6, R6, UR18 ;  /* 0x0000001206067c20 */ /* 0x000fe20008410000 */
[----:B------:R-:W-:Y:S02]  /*2b30*/  HADD2.F32 R15, -RZ, R8.H1_H1 ;  /* 0x30000008ff0f7230 */ /* 0x000fe40000004100 */
[----:B------:R-:W-:Y:S02]  /*2b40*/  HADD2.F32 R12, -RZ, R12.H1_H1 ;  /* 0x3000000cff0c7230 */ /* 0x000fe40000004100 */
[----:B------:R-:W-:Y:S02]  /*2b50*/  HADD2.F32 R9, -RZ, R16.H1_H1 ;  /* 0x30000010ff097230 */ /* 0x000fe40000004100 */
[--C-:B------:R-:W-:Y:S02]  /*2b60*/  HADD2.F32 R11, -RZ, R13.reuse.H0_H0 ;  /* 0x2000000dff0b7230 */ /* 0x100fe40000004100 */
[----:B------:R-:W-:Y:S01]  /*2b70*/  HADD2.F32 R21, -RZ, R13.H1_H1 ;  /* 0x3000000dff157230 */ /* 0x000fe20000004100 */
[----:B------:R-:W-:Y:S01]  /*2b80*/  FFMA.FTZ R13, R7, UR15, -R14 ;  /* 0x0000000f070d7c23 */ /* 0x000fe2000801080e */
[--C-:B------:R-:W-:Y:S01]  /*2b90*/  HADD2.F32 R19, -RZ, R17.reuse.H0_H0 ;  /* 0x20000011ff137230 */ /* 0x100fe20000004100 */
[----:B------:R-:W-:Y:S01]  /*2ba0*/  FFMA.FTZ R14, R15, UR15, -R12 ;  /* 0x0000000f0f0e7c23 */ /* 0x000fe2000801080c */
[----:B------:R-:W-:Y:S01]  /*2bb0*/  HADD2.F32 R17, -RZ, R17.H1_H1 ;  /* 0x30000011ff117230 */ /* 0x000fe20000004100 */
[----:B------:R-:W-:-:S02]  /*2bc0*/  FMUL.FTZ R9, R9, UR18 ;  /* 0x0000001209097c20 */ /* 0x000fc40008410000 */
[----:B------:R-:W-:Y:S02]  /*2bd0*/  FFMA.FTZ R16, R18, UR15, -R11 ;  /* 0x0000000f12107c23 */ /* 0x000fe4000801080b */
[----:B-1----:R-:W-:Y:S02]  /*2be0*/  FFMA.FTZ R8, R13, UR6, R6 ;  /* 0x000000060d087c23 */ /* 0x002fe40008010006 */
[----:B------:R-:W-:Y:S02]  /*2bf0*/  FMUL.FTZ R11, R19, UR18 ;  /* 0x00000012130b7c20 */ /* 0x000fe40008410000 */
[----:B------:R-:W-:Y:S01]  /*2c00*/  FFMA.FTZ R21, R20, UR15, -R21 ;  /* 0x0000000f14157c23 */ /* 0x000fe20008010815 */
[----:B------:R-:W-:Y:S01]  /*2c10*/  F2FP.PACK_AB R6, RZ, R8 ;  /* 0x00000008ff06723e */ /* 0x000fe200000000ff */
[----:B------:R-:W-:Y:S02]  /*2c20*/  FMUL.FTZ R12, R17, UR18 ;  /* 0x00000012110c7c20 */ /* 0x000fe40008410000 */
[----:B------:R-:W-:-:S02]  /*2c30*/  FFMA.FTZ R9, R14, UR6, R9 ;  /* 0x000000060e097c23 */ /* 0x000fc40008010009 */
[----:B------:R-:W-:Y:S02]  /*2c40*/  FFMA.FTZ R11, R16, UR6, R11 ;  /* 0x00000006100b7c23 */ /* 0x000fe4000801000b */
[----:B------:R-:W-:Y:S01]  /*2c50*/  @P0 FFMA.FTZ R8, R8, UR18, R13 ;  /* 0x0000001208080c23 */ /* 0x000fe2000801000d */
[----:B------:R-:W-:Y:S01]  /*2c60*/  F2FP.PACK_AB R17, RZ, R9 ;  /* 0x00000009ff11723e */ /* 0x000fe200000000ff */
[----:B------:R-:W-:Y:S02]  /*2c70*/  FFMA.FTZ R13, R21, UR6, R12 ;  /* 0x00000006150d7c23 */ /* 0x000fe4000801000c */
[----:B------:R-:W-:Y:S01]  /*2c80*/  @P0 FFMA.FTZ R9, R9, UR18, R14 ;  /* 0x0000001209090c23 */ /* 0x000fe2000801000e */
[----:B------:R-:W-:Y:S01]  /*2c90*/  F2FP.PACK_AB R14, RZ, R11 ;  /* 0x0000000bff0e723e */ /* 0x000fe200000000ff */
[----:B------:R-:W-:Y:S01]  /*2ca0*/  @P0 FFMA.FTZ R11, R11, UR18, R16 ;  /* 0x000000120b0b0c23 */ /* 0x000fe20008010010 */
[----:B------:R-:W-:Y:S01]  /*2cb0*/  F2FP.PACK_AB R16, RZ, R13 ;  /* 0x0000000dff10723e */ /* 0x000fe200000000ff */
[----:B------:R-:W-:-:S02]  /*2cc0*/  @P0 FFMA.FTZ R13, R13, UR18, R21 ;  /* 0x000000120d0d0c23 */ /* 0x000fc40008010015 */
        /* <DEDUP_REMOVED lines=11> */
.L_x_122:
[----:B------:R-:W-:-:S13]  /*2d80*/  FSETP.NEU.FTZ.AND P0, PT, RZ, UR15, PT ;  /* 0x0000000fff007c0b */ /* 0x000fda000bf1d000 */
[----:B------:R-:W-:Y:S05]  /*2d90*/  @P0 BRA `(.L_x_124) ;  /* 0x0000027000000947 */ /* 0x000fea0003800000 */
[----:B------:R-:W-:Y:S01]  /*2da0*/  ULDC.S8 UR4, c[0x0][0xdd8] ;  /* 0x0003760000047ab9 */ /* 0x000fe20000000200 */
[--C-:B-----5:R-:W-:Y:S01]  /*2db0*/  HADD2.F32 R6, -RZ, R16.reuse.H0_H0 ;  /* 0x20000010ff067230 */ /* 0x120fe20000004100 */
[----:B------:R-:W-:Y:S01]  /*2dc0*/  ISETP.NE.AND P0, PT, RZ, UR4, PT ;  /* 0x00000004ff007c0c */ /* 0x000fe2000bf05270 */
[----:B------:R-:W-:Y:S02]  /*2dd0*/  HADD2.F32 R16, -RZ, R16.H1_H1 ;  /* 0x30000010ff107230 */ /* 0x000fe40000004100 */
[--C-:B------:R-:W-:Y:S01]  /*2de0*/  HADD2.F32 R18, -RZ, R17.reuse.H1_H1 ;  /* 0x30000011ff127230 */ /* 0x100fe20000004100 */
[----:B------:R-:W-:Y:S01]  /*2df0*/  FMUL.FTZ R11, R6, UR18 ;  /* 0x00000012060b7c20 */ /* 0x000fe20008410000 */
[----:B------:R-:W-:Y:S01]  /*2e00*/  HADD2.F32 R6, -RZ, R17.H0_H0 ;  /* 0x20000011ff067230 */ /* 0x000fe20000004100 */
[----:B------:R-:W-:Y:S01]  /*2e10*/  FMUL.FTZ R15, R16, UR18 ;  /* 0x00000012100f7c20 */ /* 0x000fe20008410000 */
[----:B------:R-:W-:Y:S01]  /*2e20*/  HADD2.F32 R12, -RZ, R12.H1_H1 ;  /* 0x3000000cff0c7230 */ /* 0x000fe20000004100 */
[----:B-1----:R-:W-:Y:S01]  /*2e30*/  FFMA.FTZ R11, R14, UR6, R11 ;  /* 0x000000060e0b7c23 */ /* 0x002fe2000801000b */
[--C-:B------:R-:W-:Y:S01]  /*2e40*/  HADD2.F32 R16, -RZ, R13.reuse.H0_H0 ;  /* 0x2000000dff107230 */ /* 0x100fe20000004100 */
[----:B------:R-:W-:Y:S01]  /*2e50*/  FMUL.FTZ R17, R6, UR18 ;  /* 0x0000001206117c20 */ /* 0x000fe20008410000 */
[----:B------:R-:W-:Y:S01]  /*2e60*/  HADD2.F32 R8, -RZ, R8.H1_H1 ;  /* 0x30000008ff087230 */ /* 0x000fe20000004100 */
[----:B------:R-:W-:Y:S01]  /*2e70*/  FFMA.FTZ R15, R12, UR6, R15 ;  /* 0x000000060c0f7c23 */ /* 0x000fe2000801000f */
[----:B------:R-:W-:Y:S01]  /*2e80*/  F2FP.PACK_AB R6, RZ, R11 ;  /* 0x0000000bff06723e */ /* 0x000fe200000000ff */
[----:B------:R-:W-:Y:S01]  /*2e90*/  @P0 FFMA.FTZ R11, R11, UR18, R14 ;  /* 0x000000120b0b0c23 */ /* 0x000fe2000801000e */
[----:B------:R-:W-:Y:S01]  /*2ea0*/  HADD2.F32 R14, -RZ, R13.H1_H1 ;  /* 0x3000000dff0e7230 */ /* 0x000fe20000004100 */
[----:B------:R-:W-:Y:S01]  /*2eb0*/  FMUL.FTZ R13, R18, UR18 ;  /* 0x00000012120d7c20 */ /* 0x000fe20008410000 */
[----:B------:R-:W-:Y:S01]  /*2ec0*/  F2FP.PACK_AB R18, RZ, R15 ;  /* 0x0000000fff12723e */ /* 0x000fe200000000ff */
[----:B------:R-:W-:-:S02]  /*2ed0*/  FFMA.FTZ R17, R16, UR6, R17 ;  /* 0x0000000610117c23 */ /* 0x000fc40008010011 */
[----:B------:R-:W-:Y:S02]  /*2ee0*/  FFMA.FTZ R13, R14, UR6, R13 ;  /* 0x000000060e0d7c23 */ /* 0x000fe4000801000d */
[----:B------:R-:W-:Y:S01]  /*2ef0*/  @P0 FFMA.FTZ R15, R15, UR18, R12 ;  /* 0x000000120f0f0c23 */ /* 0x000fe2000801000c */
[----:B------:R-:W-:Y:S01]  /*2f00*/  F2FP.PACK_AB R19, RZ, R17 ;  /* 0x00000011ff13723e */ /* 0x000fe200000000ff */
[----:B------:R-:W-:Y:S01]  /*2f10*/  @P0 FFMA.FTZ R17, R17, UR18, R16 ;  /* 0x0000001211110c23 */ /* 0x000fe20008010010 */
[--C-:B------:R-:W-:Y:S01]  /*2f20*/  HADD2.F32 R12, -RZ, R9.reuse.H0_H0 ;  /* 0x20000009ff0c7230 */ /* 0x100fe20000004100 */
[----:B------:R-:W-:Y:S01]  /*2f30*/  F2FP.PACK_AB R16, RZ, R13 ;  /* 0x0000000dff10723e */ /* 0x000fe200000000ff */
[----:B------:R-:W-:Y:S01]  /*2f40*/  HADD2.F32 R9, -RZ, R9.H1_H1 ;  /* 0x30000009ff097230 */ /* 0x000fe20000004100 */
[----:B------:R-:W-:Y:S02]  /*2f50*/  @P0 FFMA.FTZ R13, R13, UR18, R14 ;  /* 0x000000120d0d0c23 */ /* 0x000fe4000801000e */
[----:B------:R-:W-:-:S02]  /*2f60*/  FFMA.FTZ R7, R11, -R0, R7 ;  /* 0x800000000b077223 */ /* 0x000fc40000010007 */
        /* <DEDUP_REMOVED lines=10> */
.L_x_124:
[----:B------:R-:W-:Y:S01]  /*3010*/  ULDC.S8 UR4, c[0x0][0xdd8] ;  /* 0x0003760000047ab9 */ /* 0x000fe20000000200 */
[----:B-----5:R-:W-:Y:S01]  /*3020*/  HADD2.F32 R6, -RZ, R16.H0_H0 ;  /* 0x20000010ff067230 */ /* 0x020fe20000004100 */
[----:B------:R-:W-:Y:S01]  /*3030*/  ISETP.NE.AND P0, PT, RZ, UR4, PT ;  /* 0x00000004ff007c0c */ /* 0x000fe2000bf05270 */
[----:B------:R-:W-:-:S02]  /*3040*/  HADD2.F32 R11, -RZ, R13.H0_H0 ;  /* 0x2000000dff0b7230 */ /* 0x000fc40000004100 */
[----:B------:R-:W-:Y:S01]  /*3050*/  HADD2.F32 R21, -RZ, R13.H1_H1 ;  /* 0x3000000dff157230 */ /* 0x000fe20000004100 */
[----:B------:R-:W-:Y:S01]  /*3060*/  FFMA.FTZ R13, R7, UR15, R14 ;  /* 0x0000000f070d7c23 */ /* 0x000fe2000801000e */
[----:B------:R-:W-:Y:S01]  /*3070*/  HADD2.F32 R18, -RZ, R9.H0_H0 ;  /* 0x20000009ff127230 */ /* 0x000fe20000004100 */
[----:B------:R-:W-:Y:S01]  /*3080*/  FMUL.FTZ R6, R6, UR18 ;  /* 0x0000001206067c20 */ /* 0x000fe20008410000 */
[----:B------:R-:W-:Y:S02]  /*3090*/  HADD2.F32 R19, -RZ, R17.H0_H0 ;  /* 0x20000011ff137230 */ /* 0x000fe40000004100 */
[----:B------:R-:W-:Y:S01]  /*30a0*/  HADD2.F32 R16, -RZ, R16.H1_H1 ;  /* 0x30000010ff107230 */ /* 0x000fe20000004100 */
[----:B------:R-:W-:Y:S01]  /*30b0*/  FFMA.FTZ R14, R18, UR15, R11 ;  /* 0x0000000f120e7c23 */ /* 0x000fe2000801000b */
[----:B------:R-:W-:Y:S01]  /*30c0*/  HADD2.F32 R15, -RZ, R8.H1_H1 ;  /* 0x30000008ff0f7230 */ /* 0x000fe20000004100 */
[----:B-1----:R-:W-:Y:S01]  /*30d0*/  FFMA.FTZ R8, R13, UR6, R6 ;  /* 0x000000060d087c23 */ /* 0x002fe20008010006 */
[----:B------:R-:W-:Y:S01]  /*30e0*/  HADD2.F32 R20, -RZ, R9.H1_H1 ;  /* 0x30000009ff147230 */ /* 0x000fe20000004100 */
[----:B------:R-:W-:Y:S01]  /*30f0*/  FMUL.FTZ R19, R19, UR18 ;  /* 0x0000001213137c20 */ /* 0x000fe20008410000 */
[----:B------:R-:W-:Y:S01]  /*3100*/  HADD2.F32 R12, -RZ, R12.H1_H1 ;  /* 0x3000000cff0c7230 */ /* 0x000fe20000004100 */
[----:B------:R-:W-:Y:S01]  /*3110*/  FMUL.FTZ R9, R16, UR18 ;  /* 0x0000001210097c20 */ /* 0x000fe20008410000 */
[----:B------:R-:W-:Y:S01]  /*3120*/  HADD2.F32 R17, -RZ, R17.H1_H1 ;  /* 0x30000011ff117230 */ /* 0x000fe20000004100 */
[----:B------:R-:W-:Y:S01]  /*3130*/  FFMA.FTZ R16, R20, UR15, R21 ;  /* 0x0000000f14107c23 */ /* 0x000fe20008010015 */
[----:B------:R-:W-:Y:S01]  /*3140*/  F2FP.PACK_AB R6, RZ, R8 ;  /* 0x00000008ff06723e */ /* 0x000fe200000000ff */
[----:B------:R-:W-:-:S02]  /*3150*/  FFMA.FTZ R12, R15, UR15, R12 ;  /* 0x0000000f0f0c7c23 */ /* 0x000fc4000801000c */
[----:B------:R-:W-:Y:S02]  /*3160*/  FMUL.FTZ R17, R17, UR18 ;  /* 0x0000001211117c20 */ /* 0x000fe40008410000 */
[----:B------:R-:W-:Y:S02]  /*3170*/  FFMA.FTZ R11, R14, UR6, R19 ;  /* 0x000000060e0b7c23 */ /* 0x000fe40008010013 */
[----:B------:R-:W-:Y:S02]  /*3180*/  @P0 FFMA.FTZ R8, R8, UR18, R13 ;  /* 0x0000001208080c23 */ /* 0x000fe4000801000d */
        /* <DEDUP_REMOVED lines=17> */
[----:B------:R-:W-:Y:S02]  /*32a0*/  PRMT R11, R12, 0x7632, R11 ;  /* 0x000076320c0b7816 */ /* 0x000fe4000000000b */
.L_x_120:
        /* <DEDUP_REMOVED lines=11> */
[----:B0-----:R-:W-:Y:S01]  /*3360*/  MOV R4, R10 ;  /* 0x0000000a00047202 */ /* 0x001fe20000000f00 */
[----:B------:R-:W-:-:S07]  /*3370*/  IMAD.MOV.U32 R5, RZ, RZ, RZ ;  /* 0x000000ffff057224 */ /* 0x000fce00078e00ff */
[----:B------:R-:W-:Y:S05]  /*3380*/  @!P0 BRA P2, `(.L_x_125) ;  /* 0xffffeac000008947 */ /* 0x000fea000103ffff */
[----:B------:R-:W-:Y:S05]  /*3390*/  EXIT ;  /* 0x000000000000794d */ /* 0x000fea0003800000 */
.L_x_126:
        /* <DEDUP_REMOVED lines=14> */
.L_x_186:


//--------------------- .text._ZN2at6native50_GLOBAL__N__ca2a4b1e_17_FusedSgdKernel_cu_a550329a25multi_tensor_apply_kernelINS1_18TensorListMetadataILi3EEENS1_19FusedSgdMathFunctorIfLi3EEEJddPfddbbbS7_S7_EEEvT_T0_DpT1_ --------------------------
	.section	.text._ZN2at6native50_GLOBAL__N__ca2a4b1e_17_FusedSgdKernel_cu_a550329a25multi_tensor_apply_kernelINS1_18TensorListMetadataILi3EEENS1_19FusedSgdMathFunctorIfLi3EEEJddPfddbbbS7_S7_EEEvT_T0_DpT1_,"ax",@progbits
	.sectioninfo	@"SHI_REGISTERS=54"
	.align	128
.text._ZN2at6native50_GLOBAL__N__ca2a4b1e_17_FusedSgdKernel_cu_a550329a25multi_tensor_apply_kernelINS1_18TensorListMetadataILi3EEENS1_19FusedSgdMathFunctorIfLi3EEEJddPfddbbbS7_S7_EEEvT_T0_DpT1_:
        .type           _ZN2at6native50_GLOBAL__N__ca2a4b1e_17_FusedSgdKernel_cu_a550329a25multi_tensor_apply_kernelINS1_18TensorListMetadataILi3EEENS1_19FusedSgdMathFunctorIfLi3EEEJddPfddbbbS7_S7_EEEvT_T0_DpT1_,@function
        .size           _ZN2at6native50_GLOBAL__N__ca2a4b1e_17_FusedSgdKernel_cu_a550329a25multi_tensor_apply_kernelINS1_18TensorListMetadataILi3EEENS1_19FusedSgdMathFunctorIfLi3EEEJddPfddbbbS7_S7_EEEvT_T0_DpT1_,(.L_x_187 - _ZN2at6native50_GLOBAL__N__ca2a4b1e_17_FusedSgdKernel_cu_a550329a25multi_tensor_apply_kernelINS1_18TensorListMetadataILi3EEENS1_19FusedSgdMathFunctorIfLi3EEEJddPfddbbbS7_S7_EEEvT_T0_DpT1_)
        .other          _ZN2at6native50_GLOBAL__N__ca2a4b1e_17_FusedSgdKernel_cu_a550329a25multi_tensor_apply_kernelINS1_18TensorListMetadataILi3EEENS1_19FusedSgdMathFunctorIfLi3EEEJddPfddbbbS7_S7_EEEvT_T0_DpT1_,@"STO_CUDA_ENTRY STV_DEFAULT"
_ZN2at6native50_GLOBAL__N__ca2a4b1e_17_FusedSgdKernel_cu_a550329a25multi_tensor_apply_kernelINS1_18TensorListMetadataILi3EEENS1_19FusedSgdMathFunctorIfLi3EEEJddPfddbbbS7_S7_EEEvT_T0_DpT1_:
[----:B------:R-:W-:Y:S02]  /*0000*/  MOV R1, c[0x0][0x28] ;  /* 0x00000a0000017a02 */ /* 0x000fe40000000f00 */
        /* <DEDUP_REMOVED lines=9> */
.L_x_127:
[----:B------:R-:W-:-:S04]  /*00a0*/  ISETP.NE.U32.AND P1, PT, RZ, c[0x0][0xdc0], PT ;  /* 0x00037000ff007a0c */ /* 0x000fc80003f25070 */
[----:B------:R-:W-:-:S13]  /*00b0*/  ISETP.NE.AND.EX P1, PT, RZ, c[0x0][0xdc4], PT, P1 ;  /* 0x00037100ff007a0c */ /* 0x000fda0003f25310 */
[----:B------:R-:W-:Y:S01]  /*00c0*/  @P1 IMAD.MOV.U32 R2, RZ, RZ, c[0x0][0xdc0] ;  /* 0x00037000ff021624 */ /* 0x000fe200078e00ff */
[----:B------:R-:W-:-:S05]  /*00d0*/  @P1 MOV R3, c[0x0][0xdc4] ;  /* 0x0003710000031a02 */ /* 0x000fca0000000f00 */
[----:B------:R0:W5:Y:S01]  /*00e0*/  @P1 LDG.E R0, [R2.64] ;  /* 0x0000001002001981 */ /* 0x000162000c1e1900 */
[----:B------:R-:W1:Y:S01]  /*00f0*/  S2UR UR5, SR_CTAID.X ;  /* 0x00000000000579c3 */ /* 0x000e620000002500 */
[----:B------:R-:W-:Y:S01]  /*0100*/  UMOV UR6, 0x4 ;  /* 0x0000000400067882 */ /* 0x000fe20000000000 */
[----:B------:R-:W2:Y:S01]  /*0110*/  F2F.F32.F64 R7, c[0x0][0xdb8] ;  /* 0x00036e0000077b10 */ /* 0x000ea20000301000 */
[----:B------:R-:W-:Y:S01]  /*0120*/  ULDC UR7, c[0x2][0x0] ;  /* 0x0080000000077ab9 */ /* 0x000fe20000000800 */
[----:B------:R-:W-:Y:S01]  /*0130*/  IMAD.MOV.U32 R4, RZ, RZ, -0x10000000 ;  /* 0xf0000000ff047424 */ /* 0x000fe200078e00ff */
[----:B------:R-:W-:Y:S02]  /*0140*/  MOV R5, 0x380fffff ;  /* 0x380fffff00057802 */ /* 0x000fe40000000f00 */
[----:B------:R-:W-:Y:S01]  /*0150*/  PLOP3.LUT P0, PT, PT, PT, PT, 0x80, 0x0 ;  /* 0x000000000000781c */ /* 0x000fe20003f0f070 */
[----:B------:R-:W-:Y:S02]  /*0160*/  @!P1 IMAD.MOV.U32 R2, RZ, RZ, c[0x0][0xdc8] ;  /* 0x00037200ff029624 */ /* 0x000fe400078e00ff */
[----:B------:R-:W3:Y:S01]  /*0170*/  F2F.F32.F64 R6, c[0x0][0xdb0] ;  /* 0x00036c0000067b10 */ /* 0x000ee20000301000 */
[----:B------:R-:W-:Y:S01]  /*0180*/  @!P1 MOV R3, c[0x0][0xdcc] ;  /* 0x0003730000039a02 */ /* 0x000fe20000000f00 */
[----:B------:R-:W-:-:S04]  /*0190*/  DSETP.LEU.AND P3, PT, R4, |c[0x0][0xdb0]|, PT ;  /* 0x40036c000400762a */ /* 0x000fc80003f6b000 */
[----:B------:R-:W-:Y:S01]  /*01a0*/  DSETP.LEU.AND P4, PT, R4, |c[0x0][0xdb8]|, PT ;  /* 0x40036e000400762a */ /* 0x000fe20003f8b000 */
[----:B--2---:R-:W2:Y:S03]  /*01b0*/  R2UR UR18, R7 ;  /* 0x00000000071273c2 */ /* 0x004ea600000e0000 */
[----:B------:R4:W0:Y:S02]  /*01c0*/  @!P1 DSETP.GEU.AND P2, PT, |R2|, c[0x2][0x8], PT ;  /* 0x008002000200962a */ /* 0x0008240003f4e200 */
[----:B----4-:R-:W4:Y:S01]  /*01d0*/  @!P1 F2F.F32.F64 R2, c[0x0][0xdc8] ;  /* 0x0003720000029b10 */ /* 0x010f220000301000 */
[----:B-1----:R-:W-:Y:S02]  /*01e0*/  ULDC.U8 UR4, c[0x0][UR5+0x760] ;  /* 0x0001d80005047abb */ /* 0x002fe40008000000 */
[----:B------:R-:W-:Y:S01]  /*01f0*/  UIMAD UR5, UR5, UR6, UR7 ;  /* 0x00000006050572a4 */ /* 0x000fe2000f8e0207 */
[----:B---3--:R-:W1:Y:S01]  /*0200*/  R2UR UR15, R6 ;  /* 0x00000000060f73c2 */ /* 0x008e6200000e0000 */
[----:B------:R-:W-:Y:S01]  /*0210*/  USHF.L.U32 UR6, UR4, 0x3, URZ ;  /* 0x0000000304067899 */ /* 0x000fe2000800063f */
[----:B0-----:R-:W-:-:S09]  /*0220*/  @!P1 PLOP3.LUT P0, PT, P2, PT, PT, 0x80, 0x0 ;  /* 0x000000000000981c */ /* 0x001fd2000170f070 */
[----:B------:R-:W-:Y:S02]  /*0230*/  ULDC UR14, c[0x0][UR5+0x160] ;  /* 0x00005800050e7abb */ /* 0x000fe40008000800 */
[----:B------:R-:W-:Y:S02]  /*0240*/  UIMAD.WIDE UR4, UR14, 0x10000, URZ ;  /* 0x000100000e0478a5 */ /* 0x000fe4000f8e023f */
[----:B------:R-:W-:Y:S01]  /*0250*/  ULDC.64 UR8, c[0x0][UR6+0x160] ;  /* 0x0000580006087abb */ /* 0x000fe20008000a00 */
[----:B--2---:R-:W-:Y:S01]  /*0260*/  MOV R4, UR18 ;  /* 0x0000001200047c02 */ /* 0x004fe20008000f00 */
[----:B------:R-:W-:Y:S01]  /*0270*/  ULDC.64 UR10, c[0x0][UR6+0x2e0] ;  /* 0x0000b800060a7abb */ /* 0x000fe20008000a00 */
[----:B----4-:R-:W-:Y:S01]  /*0280*/  @!P0 FMUL R2, R2, 1.175494350822287508e-38 ;  /* 0x0080000002028820 */ /* 0x010fe20000400000 */
[----:B------:R-:W-:Y:S02]  /*0290*/  ULDC.64 UR12, c[0x0][UR6+0x460] ;  /* 0x00011800060c7abb */ /* 0x000fe40008000a00 */
[----:B------:R-:W-:Y:S01]  /*02a0*/  ULDC.64 UR6, c[0x0][UR6+0x5e0] ;  /* 0x0001780006067abb */ /* 0x000fe20008000a00 */
[----:B------:R-:W-:Y:S01]  /*02b0*/  @!P4 FMUL R4, R4, 1.175494350822287508e-38 ;  /* 0x008000000404c820 */ /* 0x000fe20000400000 */
[----:B------:R-:W-:Y:S01]  /*02c0*/  UIMAD.WIDE UR8, UR14, 0x40000, UR8 ;  /* 0x000400000e0878a5 */ /* 0x000fe2000f8e0208 */
[----:B-1----:R-:W-:Y:S01]  /*02d0*/  IMAD.U32 R3, RZ, RZ, UR15 ;  /* 0x0000000fff037e24 */ /* 0x002fe2000f8e00ff */
[----:B------:R-:W-:Y:S01]  /*02e0*/  UIMAD.WIDE UR10, UR14, 0x40000, UR10 ;  /* 0x000400000e0a78a5 */ /* 0x000fe2000f8e020a */
[----:B------:R0:W1:Y:S01]  /*02f0*/  @!P4 R2UR UR18, R4 ;  /* 0x000000000412c3c2 */ /* 0x00006200000e0000 */
[----:B------:R-:W-:Y:S01]  /*0300*/  UIMAD.WIDE UR12, UR14, 0x40000, UR12 ;  /* 0x000400000e0c78a5 */ /* 0x000fe2000f8e020c */
[----:B------:R-:W-:Y:S01]  /*0310*/  @!P3 FMUL R3, R3, 1.175494350822287508e-38 ;  /* 0x008000000303b820 */ /* 0x000fe20000400000 */
[----:B------:R-:W-:-:S02]  /*0320*/  UIADD3 UR19, UP1, -UR4, UR6, URZ ;  /* 0x0000000604137290 */ /* 0x000fc4000ff3e13f */
[----:B------:R-:W-:Y:S02]  /*0330*/  ULOP3.LUT UR6, UR12, UR10, UR8, 0xfe, !UPT ;  /* 0x0000000a0c067292 */ /* 0x000fe4000f8efe08 */
[----:B------:R-:W-:Y:S01]  /*0340*/  ULOP3.LUT UR4, UR19, 0x3, URZ, 0xc0, !UPT ;  /* 0x0000000313047892 */ /* 0x000fe2000f8ec03f */
[----:B------:R0:W2:Y:S01]  /*0350*/  @!P3 R2UR UR15, R3 ;  /* 0x00000000030fb3c2 */ /* 0x0000a200000e0000 */
[----:B------:R-:W-:Y:S02]  /*0360*/  UIADD3.X UR7, ~UR5, UR7, URZ, UP1, !UPT ;  /* 0x0000000705077290 */ /* 0x000fe40008ffe53f */
        /* <DEDUP_REMOVED lines=10> */
[----:B------:R-:W-:Y:S01]  /*0410*/  MOV R26, c[0x0][0x0] ;  /* 0x00000000001a7a02 */ /* 0x000fe20000000f00 */
[----:B------:R-:W-:Y:S02]  /*0420*/  UMOV UR4, URZ ;  /* 0x0000003f00047c82 */ /* 0x000fe40008000000 */
[----:B------:R-:W-:Y:S02]  /*0430*/  UMOV UR5, URZ ;  /* 0x0000003f00057c82 */ /* 0x000fe40008000000 */
[----:B------:R-:W-:Y:S02]  /*0440*/  UMOV UR6, URZ ;  /* 0x0000003f00067c82 */ /* 0x000fe40008000000 */
.L_x_133:
[----:B0-----:R-:W-:Y:S01]  /*0450*/  IADD3 R3, P1, R40, UR5, RZ ;  /* 0x0000000528037c10 */ /* 0x001fe2000ff3e0ff */
[----:B------:R-:W-:Y:S01]  /*0460*/  ULDC UR14, c[0x0][0x0] ;  /* 0x00000000000e7ab9 */ /* 0x000fe20000000800 */
[----:B-1----:R-:W-:Y:S01]  /*0470*/  HFMA2.MMA R29, -RZ, RZ, 0, 0 ;  /* 0x00000000ff1d7435 */ /* 0x002fe200000001ff */
[----:B------:R-:W-:Y:S01]  /*0480*/  MOV R20, UR14 ;  /* 0x0000000e00147c02 */ /* 0x000fe20008000f00 */
[----:B------:R-:W-:Y:S01]  /*0490*/  IMAD.MOV.U32 R27, RZ, RZ, RZ ;  /* 0x000000ffff1b7224 */ /* 0x000fe200078e00ff */
[C---:B------:R-:W-:Y:S01]  /*04a0*/  ISETP.GE.U32.AND P2, PT, R3.reuse, 0x10000, PT ;  /* 0x000100000300780c */ /* 0x040fe20003f46070 */
[C---:B------:R-:W-:Y:S01]  /*04b0*/  IMAD.SHL.U32 R6, R3.reuse, 0x4, RZ ;  /* 0x0000000403067824 */ /* 0x040fe200078e00ff */
[----:B------:R-:W-:Y:S01]  /*04c0*/  IADD3.X R22, RZ, UR6, RZ, P1, !PT ;  /* 0x00000006ff167c10 */ /* 0x000fe20008ffe4ff */
[----:B------:R-:W-:Y:S01]  /*04d0*/  IMAD R20, R20, 0x3, RZ ;  /* 0x0000000314147824 */ /* 0x000fe200078e02ff */
[C---:B------:R-:W-:Y:S01]  /*04e0*/  ISETP.LT.U32.AND P0, PT, R3.reuse, UR19, PT ;  /* 0x0000001303007c0c */ /* 0x040fe2000bf01070 */
[----:B------:R-:W-:Y:S01]  /*04f0*/  CS2R R34, SRZ ;  /* 0x0000000000227805 */ /* 0x000fe2000001ff00 */
[----:B------:R-:W-:Y:S01]  /*0500*/  LEA R7, P3, R26, R3, 0x1 ;  /* 0x000000031a077211 */ /* 0x000fe200078608ff */
[----:B------:R-:W-:Y:S01]  /*0510*/  CS2R R30, SRZ ;  /* 0x00000000001e7805 */ /* 0x000fe2000001ff00 */
[C---:B------:R-:W-:Y:S01]  /*0520*/  ISETP.GE.AND.EX P2, PT, R22.reuse, RZ, PT, P2 ;  /* 0x000000ff1600720c */ /* 0x040fe20003f46320 */
[----:B------:R-:W-:Y:S01]  /*0530*/  CS2R R32, SRZ ;  /* 0x0000000000207805 */ /* 0x000fe2000001ff00 */
[----:B------:R-:W-:Y:S01]  /*0540*/  IADD3 R5, P6, R3, c[0x0][0x0], RZ ;  /* 0x0000000003057a10 */ /* 0x000fe20007fde0ff */
[--C-:B------:R-:W-:Y:S01]  /*0550*/  IMAD.X R8, RZ, RZ, R22.reuse, P3 ;  /* 0x000000ffff087224 */ /* 0x100fe200018e0616 */
[----:B------:R-:W-:Y:S01]  /*0560*/  ISETP.LT.AND.EX P0, PT, R22, UR7, !P2, P0 ;  /* 0x0000000716007c0c */ /* 0x000fe2000d701300 */
[----:B------:R-:W-:Y:S01]  /*0570*/  IMAD.SHL.U32 R18, R7, 0x4, RZ ;  /* 0x0000000407127824 */ /* 0x000fe200078e00ff */
[----:B------:R-:W-:Y:S01]  /*0580*/  SHF.L.U64.HI R9, R3, 0x2, R22 ;  /* 0x0000000203097819 */ /* 0x000fe20000010216 */
[----:B------:R-:W-:Y:S01]  /*0590*/  CS2R R36, SRZ ;  /* 0x0000000000247805 */ /* 0x000fe2000001ff00 */
[----:B------:R-:W-:Y:S01]  /*05a0*/  ISETP.GE.U32.AND P5, PT, R5, 0x10000, PT ;  /* 0x000100000500780c */ /* 0x000fe20003fa6070 */
[----:B------:R-:W-:Y:S01]  /*05b0*/  IMAD.MOV.U32 R39, RZ, RZ, RZ ;  /* 0x000000ffff277224 */ /* 0x000fe200078e00ff */
[----:B------:R-:W-:Y:S01]  /*05c0*/  IADD3.X R10, RZ, R22, RZ, P6, !PT ;  /* 0x00000016ff0a7210 */ /* 0x000fe200037fe4ff */
[----:B------:R-:W-:Y:S01]  /*05d0*/  IMAD.MOV.U32 R41, RZ, RZ, RZ ;  /* 0x000000ffff297224 */ /* 0x000fe200078e00ff */
[----:B------:R-:W-:-:S02]  /*05e0*/  IADD3 R2, P2, R6, UR8, RZ ;  /* 0x0000000806027c10 */ /* 0x000fc4000ff5e0ff */
[----:B------:R-:W-:Y:S02]  /*05f0*/  ISETP.GE.U32.AND P6, PT, R7, 0x10000, PT ;  /* 0x000100000700780c */ /* 0x000fe40003fc6070 */
[----:B------:R-:W-:Y:S02]  /*0600*/  IADD3 R20, P4, R20, R3, RZ ;  /* 0x0000000314147210 */ /* 0x000fe40007f9e0ff */
[----:B------:R-:W-:Y:S02]  /*0610*/  ISETP.LT.U32.AND P1, PT, R5, UR19, PT ;  /* 0x0000001305007c0c */ /* 0x000fe4000bf21070 */
[----:B------:R-:W-:Y:S01]  /*0620*/  ISETP.GE.AND.EX P5, PT, R10, RZ, PT, P5 ;  /* 0x000000ff0a00720c */ /* 0x000fe20003fa6350 */
[----:B------:R-:W-:Y:S01]  /*0630*/  IMAD.SHL.U32 R24, R20, 0x4, RZ ;  /* 0x0000000414187824 */ /* 0x000fe200078e00ff */
[----:B------:R-:W-:Y:S02]  /*0640*/  IADD3.X R3, R9, UR9, RZ, P2, !PT ;  /* 0x0000000909037c10 */ /* 0x000fe400097fe4ff */
[----:B------:R-:W-:-:S02]  /*0650*/  ISETP.LT.U32.AND P2, PT, R7, UR19, PT ;  /* 0x0000001307007c0c */ /* 0x000fc4000bf41070 */
[----:B------:R-:W-:Y:S01]  /*0660*/  IADD3 R4, P3, R6, UR10, RZ ;  /* 0x0000000a06047c10 */ /* 0x000fe2000ff7e0ff */
[----:B-----5:R0:W5:Y:S01]  /*0670*/  @P0 LDG.E R27, [R2.64] ;  /* 0x00000010021b0981 */ /* 0x020162000c1e1900 */
[----:B------:R-:W-:Y:S02]  /*0680*/  ISETP.GE.AND.EX P6, PT, R8, RZ, PT, P6 ;  /* 0x000000ff0800720c */ /* 0x000fe40003fc6360 */
[C---:B------:R-:W-:Y:S02]  /*0690*/  SHF.L.U32 R12, R5.reuse, 0x2, RZ ;  /* 0x00000002050c7819 */ /* 0x040fe400000006ff */
[----:B------:R-:W-:Y:S02]  /*06a0*/  ISETP.LT.AND.EX P1, PT, R10, UR7, !P5, P1 ;  /* 0x000000070a007c0c */ /* 0x000fe4000ef21310 */
[----:B------:R-:W-:Y:S02]  /*06b0*/  SHF.L.U64.HI R13, R5, 0x2, R10 ;  /* 0x00000002050d7819 */ /* 0x000fe4000001020a */
[----:B------:R-:W-:-:S02]  /*06c0*/  IADD3 R6, P5, R6, UR12, RZ ;  /* 0x0000000c06067c10 */ /* 0x000fc4000ffbe0ff */
[----:B------:R-:W-:Y:S02]  /*06d0*/  ISETP.LT.AND.EX P2, PT, R8, UR7, !P6, P2 ;  /* 0x0000000708007c0c */ /* 0x000fe4000f741320 */
[----:B------:R-:W-:Y:S02]  /*06e0*/  SHF.L.U64.HI R19, R7, 0x2, R8 ;  /* 0x0000000207137819 */ /* 0x000fe40000010208 */
[C---:B------:R-:W-:Y:S02]  /*06f0*/  IADD3.X R5, R9.reuse, UR11, RZ, P3, !PT ;  /* 0x0000000b09057c10 */ /* 0x040fe40009ffe4ff */
[----:B------:R-:W-:Y:S02]  /*0700*/  IADD3 R8, P3, R12, UR8, RZ ;  /* 0x000000080c087c10 */ /* 0x000fe4000ff7e0ff */
[----:B------:R-:W-:Y:S01]  /*0710*/  IADD3.X R7, R9, UR13, RZ, P5, !PT ;  /* 0x0000000d09077c10 */ /* 0x000fe2000affe4ff */
[----:B------:R0:W5:Y:S01]  /*0720*/  @P0 LDG.E R29, [R4.64] ;  /* 0x00000010041d0981 */ /* 0x000162000c1e1900 */
[----:B------:R-:W-:-:S02]  /*0730*/  IADD3.X R9, R13, UR9, RZ, P3, !PT ;  /* 0x000000090d097c10 */ /* 0x000fc40009ffe4ff */
[----:B------:R-:W-:Y:S01]  /*0740*/  IADD3 R10, P5, R12, UR10, RZ ;  /* 0x0000000a0c0a7c10 */ /* 0x000fe2000ffbe0ff */
[----:B------:R0:W5:Y:S01]  /*0750*/  @P0 LDG.E R34, [R6.64] ;  /* 0x0000001006220981 */ /* 0x000162000c1e1900 */
[----:B------:R-:W-:Y:S02]  /*0760*/  IADD3 R14, P3, R18, UR8, RZ ;  /* 0x00000008120e7c10 */ /* 0x000fe4000ff7e0ff */
[----:B------:R-:W-:Y:S01]  /*0770*/  IADD3.X R21, RZ, R22, RZ, P4, !PT ;  /* 0x00000016ff157210 */ /* 0x000fe200027fe4ff */
[----:B------:R0:W5:Y:S01]  /*0780*/  @P1 LDG.E R31, [R8.64] ;  /* 0x00000010081f1981 */ /* 0x000162000c1e1900 */
[----:B------:R-:W-:Y:S02]  /*0790*/  IADD3 R12, P6, R12, UR12, RZ ;  /* 0x0000000c0c0c7c10 */ /* 0x000fe4000ffde0ff */
[----:B------:R-:W-:Y:S02]  /*07a0*/  ISETP.GE.U32.AND P4, PT, R20, 0x10000, PT ;  /* 0x000100001400780c */ /* 0x000fe40003f86070 */
[----:B------:R-:W-:-:S02]  /*07b0*/  IADD3.X R11, R13, UR11, RZ, P5, !PT ;  /* 0x0000000b0d0b7c10 */ /* 0x000fc4000affe4ff */
[----:B------:R-:W-:Y:S02]  /*07c0*/  IADD3.X R15, R19, UR9, RZ, P3, !PT ;  /* 0x00000009130f7c10 */ /* 0x000fe40009ffe4ff */
[----:B------:R-:W-:Y:S01]  /*07d0*/  IADD3.X R13, R13, UR13, RZ, P6, !PT ;  /* 0x0000000d0d0d7c10 */ /* 0x000fe2000b7fe4ff */
[----:B------:R0:W5:Y:S01]  /*07e0*/  @P1 LDG.E R33, [R10.64] ;  /* 0x000000100a211981 */ /* 0x000162000c1e1900 */
[----:B------:R-:W-:Y:S02]  /*07f0*/  ISETP.LT.U32.AND P3, PT, R20, UR19, PT ;  /* 0x0000001314007c0c */ /* 0x000fe4000bf61070 */
[C---:B------:R-:W-:Y:S01]  /*0800*/  ISETP.GE.AND.EX P4, PT, R21.reuse, RZ, PT, P4 ;  /* 0x000000ff1500720c */ /* 0x040fe20003f86340 */
[----:B------:R0:W5:Y:S01]  /*0810*/  @P1 LDG.E R32, [R12.64] ;  /* 0x000000100c201981 */ /* 0x000162000c1e1900 */
[C---:B------:R-:W-:Y:S02]  /*0820*/  IADD3 R16, P6, R18.reuse, UR10, RZ ;  /* 0x0000000a12107c10 */ /* 0x040fe4000ffde0ff */
[----:B------:R-:W-:Y:S01]  /*0830*/  IADD3 R18, P5, R18, UR12, RZ ;  /* 0x0000000c12127c10 */ /* 0x000fe2000ffbe0ff */
[----:B------:R0:W5:Y:S01]  /*0840*/  @P2 LDG.E R35, [R14.64] ;  /* 0x000000100e232981 */ /* 0x000162000c1e1900 */
[----:B------:R-:W-:-:S02]  /*0850*/  ISETP.LT.AND.EX P3, PT, R21, UR7, !P4, P3 ;  /* 0x0000000715007c0c */ /* 0x000fc4000e761330 */
[C---:B------:R-:W-:Y:S02]  /*0860*/  IADD3.X R17, R19.reuse, UR11, RZ, P6, !PT ;  /* 0x0000000b13117c10 */ /* 0x040fe4000b7fe4ff */
[----:B------:R-:W-:Y:S02]  /*0870*/  IADD3.X R19, R19, UR13, RZ, P5, !PT ;  /* 0x0000000d13137c10 */ /* 0x000fe4000affe4ff */
[----:B------:R-:W-:Y:S01]  /*0880*/  SHF.L.U64.HI R25, R20, 0x2, R21 ;  /* 0x0000000214197819 */ /* 0x000fe20000010215 */
[----:B------:R0:W5:Y:S01]  /*0890*/  @P2 LDG.E R37, [R16.64] ;  /* 0x0000001010252981 */ /* 0x000162000c1e1900 */
[C---:B------:R-:W-:Y:S02]  /*08a0*/  IADD3 R20, P4, R24.reuse, UR8, RZ ;  /* 0x0000000818147c10 */ /* 0x040fe4000ff9e0ff */
[C---:B------:R-:W-:Y:S01]  /*08b0*/  IADD3 R22, P5, R24.reuse, UR10, RZ ;  /* 0x0000000a18167c10 */ /* 0x040fe2000ffbe0ff */
[----:B------:R0:W5:Y:S01]  /*08c0*/  @P2 LDG.E R30, [R18.64] ;  /* 0x00000010121e2981 */ /* 0x000162000c1e1900 */
[----:B------:R-:W-:-:S02]  /*08d0*/  IADD3 R24, P6, R24, UR12, RZ ;  /* 0x0000000c18187c10 */ /* 0x000fc4000ffde0ff */
[C---:B------:R-:W-:Y:S02]  /*08e0*/  IADD3.X R21, R25.reuse, UR9, RZ, P4, !PT ;  /* 0x0000000919157c10 */ /* 0x040fe4000a7fe4ff */
[C---:B------:R-:W-:Y:S02]  /*08f0*/  IADD3.X R23, R25.reuse, UR11, RZ, P5, !PT ;  /* 0x0000000b19177c10 */ /* 0x040fe4000affe4ff */
[----:B------:R-:W-:Y:S01]  /*0900*/  IADD3.X R25, R25, UR13, RZ, P6, !PT ;  /* 0x0000000d19197c10 */ /* 0x000fe2000b7fe4ff */
[----:B------:R0:W5:Y:S04]  /*0910*/  @P3 LDG.E R39, [R20.64] ;  /* 0x0000001014273981 */ /* 0x000168000c1e1900 */
[----:B------:R0:W5:Y:S04]  /*0920*/  @P3 LDG.E R41, [R22.64] ;  /* 0x0000001016293981 */ /* 0x000168000c1e1900 */
[----:B------:R0:W5:Y:S01]  /*0930*/  @P3 LDG.E R36, [R24.64] ;  /* 0x0000001018243981 */ /* 0x000162000c1e1900 */
[----:B------:R-:W-:-:S04]  /*0940*/  ISETP.NE.U32.AND P4, PT, RZ, c[0x0][0xde0], PT ;  /* 0x00037800ff007a0c */ /* 0x000fc80003f85070 */
[----:B------:R-:W-:-:S04]  /*0950*/  ISETP.NE.AND.EX P5, PT, RZ, c[0x0][0xde4], PT, P4 ;  /* 0x00037900ff007a0c */ /* 0x000fc80003fa5340 */
[----:B------:R-:W-:-:S09]  /*0960*/  P2R R46, PR, RZ, 0x20 ;  /* 0x00000020ff2e7803 */ /* 0x000fd20000000000 */
[----:B------:R-:W-:Y:S05]  /*0970*/  @!P5 BRA `(.L_x_129) ;  /* 0x000003600000d947 */ /* 0x000fea0003800000 */
[----:B0-----:R-:W-:Y:S01]  /*0980*/  MOV R42, c[0x0][0xde0] ;  /* 0x00037800002a7a02 */ /* 0x001fe20000000f00 */
[----:B------:R-:W-:-:S05]  /*0990*/  IMAD.MOV.U32 R43, RZ, RZ, c[0x0][0xde4] ;  /* 0x00037900ff2b7624 */ /* 0x000fca00078e00ff */
[----:B------:R0:W2:Y:S01]  /*09a0*/  LDG.E R42, [R42.64] ;  /* 0x000000102a2a7981 */ /* 0x0000a2000c1e1900 */
[----:B------:R-:W-:Y:S01]  /*09b0*/  MOV R44, c[0x0][0xdd0] ;  /* 0x00037400002c7a02 */ /* 0x000fe20000000f00 */
[----:B------:R-:W-:Y:S01]  /*09c0*/  IMAD.MOV.U32 R45, RZ, RZ, c[0x0][0xdd4] ;  /* 0x00037500ff2d7624 */ /* 0x000fe200078e00ff */
[----:B------:R-:W1:Y:S01]  /*09d0*/  F2F.F32.F64 R38, c[0x0][0xdd0] ;  /* 0x0003740000267b10 */ /* 0x000e620000301000 */
[----:B------:R-:W-:Y:S01]  /*09e0*/  FSETP.NEU.FTZ.AND P4, PT, RZ, UR15, PT ;  /* 0x0000000fff007c0b */ /* 0x000fe2000bf9d000 */
[----:B------:R-:W-:Y:S01]  /*09f0*/  ULDC.S8 UR5, c[0x0][0xdd9] ;  /* 0x0003764000057ab9 */ /* 0x000fe20000000200 */
[----:B-----5:R-:W-:Y:S02]  /*0a00*/  FMUL.FTZ R48, R36, UR18 ;  /* 0x0000001224307c20 */ /* 0x020fe40008410000 */
[----:B------:R-:W1:Y:S01]  /*0a10*/  DSETP.GEU.AND P5, PT, |R44|, c[0x2][0x8], PT ;  /* 0x008002002c00762a */ /* 0x000e620003fae200 */
[----:B------:R-:W-:Y:S02]  /*0a20*/  FMUL.FTZ R32, R32, UR18 ;  /* 0x0000001220207c20 */ /* 0x000fe40008410000 */
[----:B0-----:R-:W-:-:S11]  /*0a30*/  FMUL.FTZ R43, R34, UR18 ;  /* 0x00000012222b7c20 */ /* 0x001fd60008410000 */
[----:B-1----:R-:W-:Y:S01]  /*0a40*/  @!P5 FMUL R38, R38, 1.175494350822287508e-38 ;  /* 0x008000002626d820 */ /* 0x002fe20000400000 */
[----:B------:R-:W-:Y:S01]  /*0a50*/  ISETP.NE.AND P5, PT, RZ, UR5, PT ;  /* 0x00000005ff007c0c */ /* 0x000fe2000bfa5270 */
[----:B------:R-:W-:Y:S02]  /*0a60*/  ULDC.S8 UR5, c[0x0][0xdda] ;  /* 0x0003768000057ab9 */ /* 0x000fe40000000200 */
[----:B------:R-:W-:Y:S01]  /*0a70*/  FADD.FTZ R38, -R38, 1 ;  /* 0x3f80000026267421 */ /* 0x000fe20000010100 */
[----:B--2---:R0:W1:Y:S02]  /*0a80*/  MUFU.RCP R28, R42 ;  /* 0x0000002a001c7308 */ /* 0x0040640000001000 */
[----:B0-----:R-:W-:Y:S02]  /*0a90*/  FMUL.FTZ R42, R30, UR18 ;  /* 0x000000121e2a7c20 */ /* 0x001fe40008410000 */
[-C--:B-1----:R-:W-:Y:S02]  /*0aa0*/  FMUL.FTZ R33, R33, R28.reuse ;  /* 0x0000001c21217220 */ /* 0x082fe40000410000 */
[----:B------:R-:W-:-:S02]  /*0ab0*/  FMUL.FTZ R29, R29, R28 ;  /* 0x0000001c1d1d7220 */ /* 0x000fc40000410000 */
[-C--:B------:R-:W-:Y:S02]  /*0ac0*/  FMUL.FTZ R37, R37, R28.reuse ;  /* 0x0000001c25257220 */ /* 0x080fe40000410000 */
[----:B------:R-:W-:Y:S02]  /*0ad0*/  FMUL.FTZ R41, R41, R28 ;  /* 0x0000001c29297220 */ /* 0x000fe40000410000 */
[----:B------:R-:W-:Y:S02]  /*0ae0*/  FADD.FTZ R30, -R33, -RZ ;  /* 0x800000ff211e7221 */ /* 0x000fe40000010100 */
[----:B------:R-:W-:Y:S02]  /*0af0*/  FADD.FTZ R28, -R29, -RZ ;  /* 0x800000ff1d1c7221 */ /* 0x000fe40000010100 */
[----:B------:R-:W-:Y:S01]  /*0b00*/  FADD.FTZ R34, -R37, -RZ ;  /* 0x800000ff25227221 */ /* 0x000fe20000010100 */
[----:B------:R-:W-:Y:S01]  /*0b10*/  FSEL R45, R33, R30, !P5 ;  /* 0x0000001e212d7208 */ /* 0x000fe20006800000 */
[----:B------:R-:W-:Y:S01]  /*0b20*/  FADD.FTZ R44, -R41, -RZ ;  /* 0x800000ff292c7221 */ /* 0x000fe20000010100 */
[----:B------:R-:W-:-:S02]  /*0b30*/  FSEL R36, R29, R28, !P5 ;  /* 0x0000001c1d247208 */ /* 0x000fc40006800000 */
[----:B------:R-:W-:Y:S01]  /*0b40*/  FSEL R47, R37, R34, !P5 ;  /* 0x00000022252f7208 */ /* 0x000fe20006800000 */
[----:B------:R-:W-:Y:S01]  /*0b50*/  @P4 FFMA.FTZ R45, R31, UR15, R45 ;  /* 0x0000000f1f2d4c23 */ /* 0x000fe2000801002d */
[----:B------:R-:W-:Y:S01]  /*0b60*/  FSEL R49, R41, R44, !P5 ;  /* 0x0000002c29317208 */ /* 0x000fe20006800000 */
[----:B------:R-:W-:Y:S02]  /*0b70*/  @P4 FFMA.FTZ R36, R27, UR15, R36 ;  /* 0x0000000f1b244c23 */ /* 0x000fe40008010024 */
[----:B------:R-:W-:Y:S02]  /*0b80*/  @P4 FFMA.FTZ R47, R35, UR15, R47 ;  /* 0x0000000f232f4c23 */ /* 0x000fe4000801002f */
[----:B------:R-:W-:Y:S01]  /*0b90*/  @P4 FFMA.FTZ R49, R39, UR15, R49 ;  /* 0x0000000f27314c23 */ /* 0x000fe20008010031 */
[----:B------:R-:W-:Y:S01]  /*0ba0*/  ISETP.NE.AND P4, PT, RZ, UR5, PT ;  /* 0x00000005ff007c0c */ /* 0x000fe2000bf85270 */
[----:B------:R-:W-:Y:S01]  /*0bb0*/  FFMA.FTZ R32, R38, R45, R32 ;  /* 0x0000002d26207223 */ /* 0x000fe20000010020 */
[----:B------:R-:W-:Y:S01]  /*0bc0*/  ULDC.S8 UR5, c[0x0][0xdd8] ;  /* 0x0003760000057ab9 */ /* 0x000fe20000000200 */
[----:B------:R-:W-:-:S02]  /*0bd0*/  FFMA.FTZ R43, R36, R38, R43 ;  /* 0x00000026242b7223 */ /* 0x000fc4000001002b */
[----:B------:R-:W-:Y:S01]  /*0be0*/  FFMA.FTZ R42, R38, R47, R42 ;  /* 0x0000002f262a7223 */ /* 0x000fe2000001002a */
[----:B------:R-:W-:Y:S01]  /*0bf0*/  FSEL R30, R32, R45, !P4 ;  /* 0x0000002d201e7208 */ /* 0x000fe20006000000 */
[----:B------:R-:W-:Y:S01]  /*0c00*/  FFMA.FTZ R48, R38, R49, R48 ;  /* 0x0000003126307223 */ /* 0x000fe20000010030 */
[----:B------:R-:W-:Y:S02]  /*0c10*/  FSEL R28, R43, R36, !P4 ;  /* 0x000000242b1c7208 */ /* 0x000fe40006000000 */
[----:B------:R-:W-:Y:S01]  /*0c20*/  FSEL R32, R42, R47, !P4 ;  /* 0x0000002f2a207208 */ /* 0x000fe20006000000 */
[----:B------:R-:W-:Y:S01]  /*0c30*/  FFMA.FTZ R45, R30, UR18, R45 ;  /* 0x000000121e2d7c23 */ /* 0x000fe2000801002d */
[----:B------:R-:W-:Y:S01]  /*0c40*/  FSEL R34, R48, R49, !P4 ;  /* 0x0000003130227208 */ /* 0x000fe20006000000 */
[----:B------:R-:W-:Y:S01]  /*0c50*/  FFMA.FTZ R43, R28, UR18, R36 ;  /* 0x000000121c2b7c23 */ /* 0x000fe20008010024 */
[----:B------:R-:W-:Y:S01]  /*0c60*/  ISETP.NE.AND P4, PT, RZ, UR5, PT ;  /* 0x00000005ff007c0c */ /* 0x000fe2000bf85270 */
[----:B------:R-:W-:-:S02]  /*0c70*/  FFMA.FTZ R47, R32, UR18, R47 ;  /* 0x00000012202f7c23 */ /* 0x000fc4000801002f */
[----:B------:R-:W-:Y:S01]  /*0c80*/  FFMA.FTZ R49, R34, UR18, R49 ;  /* 0x0000001222317c23 */ /* 0x000fe20008010031 */
[----:B------:R-:W-:Y:S02]  /*0c90*/  FSEL R43, R28, R43, !P4 ;  /* 0x0000002b1c2b7208 */ /* 0x000fe40006000000 */
[----:B------:R-:W-:Y:S02]  /*0ca0*/  FSEL R45, R30, R45, !P4 ;  /* 0x0000002d1e2d7208 */ /* 0x000fe40006000000 */
[----:B------:R-:W-:Y:S02]  /*0cb0*/  FSEL R47, R32, R47, !P4 ;  /* 0x0000002f202f7208 */ /* 0x000fe40006000000 */
[----:B------:R-:W-:Y:S01]  /*0cc0*/  FSEL R49, R34, R49, !P4 ;  /* 0x0000003122317208 */ /* 0x000fe20006000000 */
[----:B------:R-:W-:Y:S05]  /*0cd0*/  BRA `(.L_x_130) ;  /* 0x000003f000007947 */ /* 0x000fea0003800000 */
.L_x_129:
[----:B0-----:R-:W-:Y:S01]  /*0ce0*/  ULDC.S8 UR5, c[0x0][0xdd9] ;  /* 0x0003764000057ab9 */ /* 0x001fe20000000200 */
[----:B------:R-:W-:Y:S01]  /*0cf0*/  FSETP.NEU.FTZ.AND P4, PT, RZ, UR15, PT ;  /* 0x0000000fff007c0b */ /* 0x000fe2000bf9d000 */
[----:B-----5:R-:W-:Y:S01]  /*0d00*/  FADD.FTZ R28, -R29, -RZ ;  /* 0x800000ff1d1c7221 */ /* 0x020fe20000010100 */
[----:B------:R-:W-:Y:S01]  /*0d10*/  ISETP.NE.AND P5, PT, RZ, UR5, PT ;  /* 0x00000005ff007c0c */ /* 0x000fe2000bfa5270 */
[----:B------:R-:W-:-:S02]  /*0d20*/  ULDC.S8 UR5, c[0x0][0xdda] ;  /* 0x0003768000057ab9 */ /* 0x000fc40000000200 */
[----:B------:R-:W-:Y:S02]  /*0d30*/  ISETP.NE.AND P6, PT, RZ, UR5, PT ;  /* 0x00000005ff007c0c */ /* 0x000fe4000bfc5270 */
[----:B------:R-:W-:-:S06]  /*0d40*/  FSEL R28, R29, R28, !P5 ;  /* 0x0000001c1d1c7208 */ /* 0x000fcc0006800000 */
[----:B------:R-:W-:-:S05]  /*0d50*/  @P4 FFMA.FTZ R28, R27, UR15, R28 ;  /* 0x0000000f1b1c4c23 */ /* 0x000fca000801001c */
[----:B------:R-:W-:Y:S05]  /*0d60*/  @!P6 BRA `(.L_x_131) ;  /* 0x000001400000e947 */ /* 0x000fea0003800000 */
[----:B------:R-:W-:Y:S01]  /*0d70*/  FADD.FTZ R30, -R33, -RZ ;  /* 0x800000ff211e7221 */ /* 0x000fe20000010100 */
[----:B------:R-:W-:Y:S01]  /*0d80*/  ULDC.S8 UR5, c[0x0][0xdd8] ;  /* 0x0003760000057ab9 */ /* 0x000fe20000000200 */
[----:B------:R-:W-:Y:S02]  /*0d90*/  FADD.FTZ R32, -R37, -RZ ;  /* 0x800000ff25207221 */ /* 0x000fe40000010100 */
[----:B------:R-:W-:Y:S01]  /*0da0*/  FADD.FTZ R34, -R41, -RZ ;  /* 0x800000ff29227221 */ /* 0x000fe20000010100 */
[----:B------:R-:W-:Y:S01]  /*0db0*/  FSEL R30, R33, R30, !P5 ;  /* 0x0000001e211e7208 */ /* 0x000fe20006800000 */
[----:B------:R-:W-:Y:S01]  /*0dc0*/  FFMA.FTZ R43, R28, UR18, R28 ;  /* 0x000000121c2b7c23 */ /* 0x000fe2000801001c */
[----:B------:R-:W-:Y:S02]  /*0dd0*/  FSEL R32, R37, R32, !P5 ;  /* 0x0000002025207208 */ /* 0x000fe40006800000 */
[----:B------:R-:W-:Y:S01]  /*0de0*/  FSEL R34, R41, R34, !P5 ;  /* 0x0000002229227208 */ /* 0x000fe20006800000 */
[----:B------:R-:W-:Y:S01]  /*0df0*/  @P4 FFMA.FTZ R30, R31, UR15, R30 ;  /* 0x0000000f1f1e4c23 */ /* 0x000fe2000801001e */
[----:B------:R-:W-:Y:S01]  /*0e00*/  ISETP.NE.AND P5, PT, RZ, UR5, PT ;  /* 0x00000005ff007c0c */ /* 0x000fe2000bfa5270 */
[----:B------:R-:W-:-:S02]  /*0e10*/  @P4 FFMA.FTZ R32, R35, UR15, R32 ;  /* 0x0000000f23204c23 */ /* 0x000fc40008010020 */
[----:B------:R-:W-:Y:S01]  /*0e20*/  @P4 FFMA.FTZ R34, R39, UR15, R34 ;  /* 0x0000000f27224c23 */ /* 0x000fe20008010022 */
[----:B------:R-:W-:Y:S01]  /*0e30*/  FSEL R43, R28, R43, !P5 ;  /* 0x0000002b1c2b7208 */ /* 0x000fe20006800000 */
[----:B------:R-:W-:Y:S02]  /*0e40*/  FFMA.FTZ R45, R30, UR18, R30 ;  /* 0x000000121e2d7c23 */ /* 0x000fe4000801001e */
[----:B------:R-:W-:Y:S02]  /*0e50*/  FFMA.FTZ R47, R32, UR18, R32 ;  /* 0x00000012202f7c23 */ /* 0x000fe40008010020 */
[----:B------:R-:W-:Y:S01]  /*0e60*/  FFMA.FTZ R49, R34, UR18, R34 ;  /* 0x0000001222317c23 */ /* 0x000fe20008010022 */
[----:B------:R-:W-:Y:S02]  /*0e70*/  FSEL R45, R30, R45, !P5 ;  /* 0x0000002d1e2d7208 */ /* 0x000fe40006800000 */
[----:B------:R-:W-:Y:S02]  /*0e80*/  FSEL R47, R32, R47, !P5 ;  /* 0x0000002f202f7208 */ /* 0x000fe40006800000 */
[----:B------:R-:W-:Y:S01]  /*0e90*/  FSEL R49, R34, R49, !P5 ;  /* 0x0000003122317208 */ /* 0x000fe20006800000 */
[----:B------:R-:W-:Y:S05]  /*0ea0*/  BRA `(.L_x_130) ;  /* 0x0000022000007947 */ /* 0x000fea0003800000 */
.L_x_131:
[----:B------:R-:W-:Y:S01]  /*0eb0*/  MOV R42, c[0x0][0xdd0] ;  /* 0x00037400002a7a02 */ /* 0x000fe20000000f00 */
[----:B------:R-:W-:Y:S01]  /*0ec0*/  IMAD.MOV.U32 R43, RZ, RZ, c[0x0][0xdd4] ;  /* 0x00037500ff2b7624 */ /* 0x000fe200078e00ff */
[----:B------:R-:W0:Y:S01]  /*0ed0*/  F2F.F32.F64 R38, c[0x0][0xdd0] ;  /* 0x0003740000267b10 */ /* 0x000e220000301000 */
[----:B------:R-:W-:Y:S01]  /*0ee0*/  FMUL.FTZ R45, R34, UR18 ;  /* 0x00000012222d7c20 */ /* 0x000fe20008410000 */
[----:B------:R-:W-:Y:S01]  /*0ef0*/  ULDC.S8 UR5, c[0x0][0xdd8] ;  /* 0x0003760000057ab9 */ /* 0x000fe20000000200 */
[----:B------:R-:W-:-:S02]  /*0f00*/  FADD.FTZ R34, -R37, -RZ ;  /* 0x800000ff25227221 */ /* 0x000fc40000010100 */
[----:B------:R1:W0:Y:S01]  /*0f10*/  DSETP.GEU.AND P6, PT, |R42|, c[0x2][0x8], PT ;  /* 0x008002002a00762a */ /* 0x0002220003fce200 */
[----:B------:R-:W-:Y:S02]  /*0f20*/  FADD.FTZ R44, -R41, -RZ ;  /* 0x800000ff292c7221 */ /* 0x000fe40000010100 */
[----:B-1----:R-:W-:Y:S01]  /*0f30*/  FMUL.FTZ R42, R32, UR18 ;  /* 0x00000012202a7c20 */ /* 0x002fe20008410000 */
[----:B------:R-:W-:Y:S01]  /*0f40*/  FSEL R49, R37, R34, !P5 ;  /* 0x0000002225317208 */ /* 0x000fe20006800000 */
[----:B------:R-:W-:Y:S01]  /*0f50*/  FADD.FTZ R32, -R33, -RZ ;  /* 0x800000ff21207221 */ /* 0x000fe20000010100 */
[----:B------:R-:W-:Y:S01]  /*0f60*/  FSEL R51, R41, R44, !P5 ;  /* 0x0000002c29337208 */ /* 0x000fe20006800000 */
[----:B------:R-:W-:Y:S02]  /*0f70*/  FMUL.FTZ R43, R30, UR18 ;  /* 0x000000121e2b7c20 */ /* 0x000fe40008410000 */
[----:B------:R-:W-:Y:S01]  /*0f80*/  @P4 FFMA.FTZ R49, R35, UR15, R49 ;  /* 0x0000000f23314c23 */ /* 0x000fe20008010031 */
[----:B------:R-:W-:Y:S01]  /*0f90*/  FSEL R47, R33, R32, !P5 ;  /* 0x00000020212f7208 */ /* 0x000fe20006800000 */
[----:B------:R-:W-:-:S02]  /*0fa0*/  FMUL.FTZ R36, R36, UR18 ;  /* 0x0000001224247c20 */ /* 0x000fc40008410000 */
[----:B------:R-:W-:Y:S02]  /*0fb0*/  @P4 FFMA.FTZ R51, R39, UR15, R51 ;  /* 0x0000000f27334c23 */ /* 0x000fe40008010033 */
[----:B0-----:R-:W-:Y:S02]  /*0fc0*/  @!P6 FMUL R38, R38, 1.175494350822287508e-38 ;  /* 0x008000002626e820 */ /* 0x001fe40000400000 */
[----:B------:R-:W-:Y:S01]  /*0fd0*/  @P4 FFMA.FTZ R47, R31, UR15, R47 ;  /* 0x0000000f1f2f4c23 */ /* 0x000fe2000801002f */
[----:B------:R-:W-:Y:S01]  /*0fe0*/  ISETP.NE.AND P4, PT, RZ, UR5, PT ;  /* 0x00000005ff007c0c */ /* 0x000fe2000bf85270 */
[----:B------:R-:W-:-:S04]  /*0ff0*/  FADD.FTZ R34, -R38, 1 ;  /* 0x3f80000026227421 */ /* 0x000fc80000010100 */
[C---:B------:R-:W-:Y:S02]  /*1000*/  FFMA.FTZ R45, R34.reuse, R28, R45 ;  /* 0x0000001c222d7223 */ /* 0x040fe4000001002d */
[C---:B------:R-:W-:Y:S02]  /*1010*/  FFMA.FTZ R30, R34.reuse, R47, R42 ;  /* 0x0000002f221e7223 */ /* 0x040fe4000001002a */
[C---:B------:R-:W-:Y:S02]  /*1020*/  FFMA.FTZ R32, R34.reuse, R49, R43 ;  /* 0x0000003122207223 */ /* 0x040fe4000001002b */
[----:B------:R-:W-:Y:S02]  /*1030*/  FFMA.FTZ R34, R34, R51, R36 ;  /* 0x0000003322227223 */ /* 0x000fe40000010024 */
[----:B------:R-:W-:Y:S02]  /*1040*/  FFMA.FTZ R28, R45, UR18, R28 ;  /* 0x000000122d1c7c23 */ /* 0x000fe4000801001c */
[----:B------:R-:W-:-:S02]  /*1050*/  FFMA.FTZ R47, R30, UR18, R47 ;  /* 0x000000121e2f7c23 */ /* 0x000fc4000801002f */
[----:B------:R-:W-:Y:S01]  /*1060*/  FFMA.FTZ R49, R32, UR18, R49 ;  /* 0x0000001220317c23 */ /* 0x000fe20008010031 */
[----:B------:R-:W-:Y:S01]  /*1070*/  FSEL R43, R45, R28, !P4 ;  /* 0x0000001c2d2b7208 */ /* 0x000fe20006000000 */
[----:B------:R-:W-:Y:S01]  /*1080*/  FFMA.FTZ R51, R34, UR18, R51 ;  /* 0x0000001222337c23 */ /* 0x000fe20008010033 */
[----:B------:R-:W-:Y:S02]  /*1090*/  MOV R28, R45 ;  /* 0x0000002d001c7202 */ /* 0x000fe40000000f00 */
[----:B------:R-:W-:Y:S02]  /*10a0*/  FSEL R45, R30, R47, !P4 ;  /* 0x0000002f1e2d7208 */ /* 0x000fe40006000000 */
[----:B------:R-:W-:Y:S02]  /*10b0*/  FSEL R47, R32, R49, !P4 ;  /* 0x00000031202f7208 */ /* 0x000fe40006000000 */
[----:B------:R-:W-:Y:S02]  /*10c0*/  FSEL R49, R34, R51, !P4 ;  /* 0x0000003322317208 */ /* 0x000fe40006000000 */
.L_x_130:
[-C--:B------:R-:W-:Y:S01]  /*10d0*/  FFMA.FTZ R43, R43, -R0.reuse, R27 ;  /* 0x800000002b2b7223 */ /* 0x080fe2000001001b */
[----:B------:R-:W-:Y:S01]  /*10e0*/  ISETP.NE.AND P4, PT, R46, RZ, PT ;  /* 0x000000ff2e00720c */ /* 0x000fe20003f85270 */
[----:B------:R-:W-:-:S02]  /*10f0*/  FFMA.FTZ R45, R45, -R0, R31 ;  /* 0x800000002d2d7223 */ /* 0x000fc4000001001f */
[-C--:B------:R-:W-:Y:S01]  /*1100*/  FFMA.FTZ R47, R47, -R0.reuse, R35 ;  /* 0x800000002f2f7223 */ /* 0x080fe20000010023 */
[----:B------:R0:W-:Y:S01]  /*1110*/  @P0 STG.E [R2.64], R43 ;  /* 0x0000002b02000986 */ /* 0x0001e2000c101910 */
[----:B------:R-:W-:-:S03]  /*1120*/  FFMA.FTZ R49, R49, -R0, R39 ;  /* 0x8000000031317223 */ /* 0x000fc60000010027 */
        /* <DEDUP_REMOVED lines=8> */
.L_x_132:
[----:B------:R-:W-:Y:S01]  /*11b0*/  ULEA UR5, UR14, UR4, 0x2 ;  /* 0x000000040e057291 */ /* 0x000fe2000f8e103f */
[----:B------:R2:W-:Y:S03]  /*11c0*/  @P0 STG.E [R6.64], R28 ;  /* 0x0000001c06000986 */ /* 0x0005e6000c101910 */
[----:B------:R-:W-:Y:S01]  /*11d0*/  USHF.R.S32.HI UR6, URZ, 0x1f, UR5 ;  /* 0x0000001f3f067899 */ /* 0x000fe20008011405 */
[----:B------:R2:W-:Y:S01]  /*11e0*/  @P1 STG.E [R12.64], R30 ;  /* 0x0000001e0c001986 */ /* 0x0005e2000c101910 */
[----:B------:R-:W-:Y:S01]  /*11f0*/  UISETP.GT.U32.AND UP0, UPT, UR19, UR5, UPT ;  /* 0x000000051300728c */ /* 0x000fe2000bf04070 */
[----:B0-----:R-:W-:Y:S01]  /*1200*/  IMAD.U32 R2, RZ, RZ, UR5 ;  /* 0x00000005ff027e24 */ /* 0x001fe2000f8e00ff */
[----:B------:R-:W-:Y:S01]  /*1210*/  UMOV UR4, UR5 ;  /* 0x0000000500047c82 */ /* 0x000fe20008000000 */
[----:B------:R2:W-:Y:S01]  /*1220*/  @P2 STG.E [R18.64], R32 ;  /* 0x0000002012002986 */ /* 0x0005e2000c101910 */
[----:B------:R-:W-:-:S02]  /*1230*/  UISETP.GT.AND.EX UP0, UPT, UR7, UR6, UPT, UP0 ;  /* 0x000000060700728c */ /* 0x000fc4000bf04300 */
[----:B------:R-:W-:Y:S01]  /*1240*/  ISETP.LT.AND P1, PT, R2, 0x10000, PT ;  /* 0x000100000200780c */ /* 0x000fe20003f21270 */
[----:B------:R2:W-:Y:S03]  /*1250*/  @P3 STG.E [R24.64], R34 ;  /* 0x0000002218003986 */ /* 0x0005e6000c101910 */
[----:B------:R-:W-:-:S13]  /*1260*/  PLOP3.LUT P0, PT, PT, PT, UP0, 0x80, 0x0 ;  /* 0x000000000000781c */ /* 0x000fda0003f0f008 */
[----:B--2---:R-:W-:Y:S05]  /*1270*/  @P0 BRA P1, `(.L_x_133) ;  /* 0xfffff1d000000947 */ /* 0x004fea000083ffff */
[----:B------:R-:W-:Y:S05]  /*1280*/  EXIT ;  /* 0x000000000000794d */ /* 0x000fea0003800000 */
.L_x_128:
[----:B012---:R-:W0:Y:S02]  /*1290*/  S2R R2, SR_TID.X ;  /* 0x0000000000027919 */ /* 0x007e240000002100 */
[----:B0-----:R-:W-:-:S05]  /*12a0*/  IMAD.WIDE.U32 R4, R2, 0x4, RZ ;  /* 0x0000000402047825 */ /* 0x001fca00078e00ff */
[----:B------:R-:W-:-:S04]  /*12b0*/  ISETP.GE.U32.AND P0, PT, R4, UR19, PT ;  /* 0x0000001304007c0c */ /* 0x000fc8000bf06070 */
[----:B------:R-:W-:-:S04]  /*12c0*/  ISETP.GE.AND.EX P0, PT, R5, UR7, PT, P0 ;  /* 0x0000000705007c0c */ /* 0x000fc8000bf06300 */
[----:B------:R-:W-:-:S13]  /*12d0*/  ISETP.GT.U32.OR P0, PT, R2, 0x3fff, P0 ;  /* 0x00003fff0200780c */ /* 0x000fda0000704470 */
[----:B------:R-:W-:Y:S05]  /*12e0*/  @P0 EXIT ;  /* 0x000000000000094d */ /* 0x000fea0003800000 */
[----:B------:R-:W-:Y:S01]  /*12f0*/  MOV R4, c[0x0][0xdd0] ;  /* 0x0003740000047a02 */ /* 0x000fe20000000f00 */
[----:B------:R-:W-:Y:S01]  /*1300*/  IMAD.MOV.U32 R5, RZ, RZ, c[0x0][0xdd4] ;  /* 0x00037500ff057624 */ /* 0x000fe200078e00ff */
[----:B------:R-:W0:Y:S05]  /*1310*/  F2F.F32.F64 R3, c[0x0][0xdd0] ;  /* 0x0003740000037b10 */ /* 0x000e2a0000301000 */
[----:B------:R1:W0:Y:S02]  /*1320*/  DSETP.GEU.AND P0, PT, |R4|, c[0x2][0x8], PT ;  /* 0x008002000400762a */ /* 0x0002240003f0e200 */
[----:B-1----:R-:W-:Y:S01]  /*1330*/  MOV R4, R2 ;  /* 0x0000000200047202 */ /* 0x002fe20000000f00 */
[----:B------:R-:W-:-:S11]  /*1340*/  IMAD.MOV.U32 R5, RZ, RZ, RZ ;  /* 0x000000ffff057224 */ /* 0x000fd600078e00ff */
        /* <DEDUP_REMOVED lines=10> */
[----:B------:R-:W-:Y:S01]  /*13f0*/  ULDC.S8 UR6, c[0x0][0xdd8] ;  /* 0x0003760000067ab9 */ /* 0x000fe20000000200 */
[----:B------:R-:W-:Y:S01]  /*1400*/  ISETP.NE.AND P3, PT, RZ, UR5, PT ;  /* 0x00000005ff007c0c */ /* 0x000fe2000bf65270 */
[----:B------:R-:W-:Y:S01]  /*1410*/  IMAD.MOV.U32 R17, RZ, RZ, c[0x0][0xde4] ;  /* 0x00037900ff117624 */ /* 0x000fe200078e00ff */
[----:B------:R-:W-:-:S02]  /*1420*/  ISETP.NE.AND P4, PT, RZ, UR6, PT ;  /* 0x00000006ff007c0c */ /* 0x000fc4000bf85270 */
[----:B------:R-:W-:-:S05]  /*1430*/  MOV R16, c[0x0][0xde0] ;  /* 0x0003780000107a02 */ /* 0x000fca0000000f00 */
.L_x_135:
[----:B------:R-:W2:Y:S01]  /*1440*/  LDG.E R3, [R16.64] ;  /* 0x0000001010037981 */ /* 0x000ea2000c1e1900 */
[C---:B0-----:R-:W-:Y:S02]  /*1450*/  SHF.L.U32 R18, R4.reuse, 0x4, RZ ;  /* 0x0000000404127819 */ /* 0x041fe400000006ff */
[----:B------:R-:W-:Y:S02]  /*1460*/  SHF.L.U64.HI R4, R4, 0x4, R5 ;  /* 0x0000000404047819 */ /* 0x000fe40000010205 */
[C---:B------:R-:W-:Y:S02]  /*1470*/  IADD3 R22, P0, R18.reuse, UR10, RZ ;  /* 0x0000000a12167c10 */ /* 0x040fe4000ff1e0ff */
[----:B------:R-:W-:Y:S02]  /*1480*/  IADD3 R20, P5, R18, UR12, RZ ;  /* 0x0000000c12147c10 */ /* 0x000fe4000ffbe0ff */
[C---:B------:R-:W-:Y:S02]  /*1490*/  IADD3.X R23, R4.reuse, UR11, RZ, P0, !PT ;  /* 0x0000000b04177c10 */ /* 0x040fe400087fe4ff */
[----:B------:R-:W-:-:S03]  /*14a0*/  IADD3.X R21, R4, UR13, RZ, P5, !PT ;  /* 0x0000000d04157c10 */ /* 0x000fc6000affe4ff */
[----:B------:R-:W3:Y:S01]  /*14b0*/  LDG.E.128 R8, [R22.64] ;  /* 0x0000001016087981 */ /* 0x000ee2000c1e1d00 */
[----:B------:R-:W-:-:S03]  /*14c0*/  IADD3 R18, P0, R18, UR8, RZ ;  /* 0x0000000812127c10 */ /* 0x000fc6000ff1e0ff */
[----:B------:R-:W4:Y:S01]  /*14d0*/  LDG.E.128 R12, [R20.64] ;  /* 0x00000010140c7981 */ /* 0x000f22000c1e1d00 */
        /* <DEDUP_REMOVED lines=9> */
[----:B----4-:R-:W-:-:S02]  /*1570*/  FMUL.FTZ R25, R13, UR18 ;  /* 0x000000120d197c20 */ /* 0x010fc40008410000 */
[----:B------:R-:W-:Y:S02]  /*1580*/  FADD.FTZ R13, -R8, -RZ ;  /* 0x800000ff080d7221 */ /* 0x000fe40000010100 */
[----:B------:R-:W-:Y:S02]  /*1590*/  FADD.FTZ R24, -R9, -RZ ;  /* 0x800000ff09187221 */ /* 0x000fe40000010100 */
[----:B------:R-:W-:Y:S01]  /*15a0*/  FADD.FTZ R27, -R10, -RZ ;  /* 0x800000ff0a1b7221 */ /* 0x000fe20000010100 */
[----:B------:R-:W-:Y:S01]  /*15b0*/  FSEL R3, R8, R13, !P2 ;  /* 0x0000000d08037208 */ /* 0x000fe20005000000 */
[----:B------:R-:W-:Y:S01]  /*15c0*/  FADD.FTZ R26, -R11, -RZ ;  /* 0x800000ff0b1a7221 */ /* 0x000fe20000010100 */
[----:B------:R-:W-:Y:S01]  /*15d0*/  FSEL R24, R9, R24, !P2 ;  /* 0x0000001809187208 */ /* 0x000fe20005000000 */
[----:B------:R-:W-:Y:S01]  /*15e0*/  FMUL.FTZ R12, R12, UR18 ;  /* 0x000000120c0c7c20 */ /* 0x000fe20008410000 */
[----:B------:R-:W-:Y:S01]  /*15f0*/  FSEL R27, R10, R27, !P2 ;  /* 0x0000001b0a1b7208 */ /* 0x000fe20005000000 */
[----:B------:R-:W-:Y:S01]  /*1600*/  FMUL.FTZ R14, R14, UR18 ;  /* 0x000000120e0e7c20 */ /* 0x000fe20008410000 */
[----:B------:R-:W-:Y:S01]  /*1610*/  FSEL R26, R11, R26, !P2 ;  /* 0x0000001a0b1a7208 */ /* 0x000fe20005000000 */
[----:B------:R-:W-:-:S02]  /*1620*/  FMUL.FTZ R15, R15, UR18 ;  /* 0x000000120f0f7c20 */ /* 0x000fc40008410000 */
[----:B------:R-:W-:Y:S02]  /*1630*/  @P1 FFMA.FTZ R3, R4, UR15, R3 ;  /* 0x0000000f04031c23 */ /* 0x000fe40008010003 */
[----:B------:R-:W-:Y:S02]  /*1640*/  @P1 FFMA.FTZ R24, R5, UR15, R24 ;  /* 0x0000000f05181c23 */ /* 0x000fe40008010018 */
[----:B------:R-:W-:Y:S02]  /*1650*/  @P1 FFMA.FTZ R27, R6, UR15, R27 ;  /* 0x0000000f061b1c23 */ /* 0x000fe4000801001b */
[----:B------:R-:W-:Y:S02]  /*1660*/  @P1 FFMA.FTZ R26, R7, UR15, R26 ;  /* 0x0000000f071a1c23 */ /* 0x000fe4000801001a */
[----:B-1----:R-:W-:Y:S02]  /*1670*/  FFMA.FTZ R12, R3, UR14, R12 ;  /* 0x0000000e030c7c23 */ /* 0x002fe4000801000c */
[----:B------:R-:W-:-:S02]  /*1680*/  FFMA.FTZ R13, R24, UR14, R25 ;  /* 0x0000000e180d7c23 */ /* 0x000fc40008010019 */
[----:B------:R-:W-:Y:S01]  /*1690*/  FFMA.FTZ R14, R27, UR14, R14 ;  /* 0x0000000e1b0e7c23 */ /* 0x000fe2000801000e */
[----:B------:R-:W-:Y:S01]  /*16a0*/  FSEL R12, R12, R3, !P3 ;  /* 0x000000030c0c7208 */ /* 0x000fe20005800000 */
[----:B------:R-:W-:Y:S01]  /*16b0*/  FFMA.FTZ R15, R26, UR14, R15 ;  /* 0x0000000e1a0f7c23 */ /* 0x000fe2000801000f */
[----:B------:R-:W-:Y:S02]  /*16c0*/  FSEL R13, R13, R24, !P3 ;  /* 0x000000180d0d7208 */ /* 0x000fe40005800000 */
[----:B------:R-:W-:Y:S01]  /*16d0*/  FSEL R14, R14, R27, !P3 ;  /* 0x0000001b0e0e7208 */ /* 0x000fe20005800000 */
[----:B------:R-:W-:Y:S01]  /*16e0*/  FFMA.FTZ R3, R12, UR18, R3 ;  /* 0x000000120c037c23 */ /* 0x000fe20008010003 */
[----:B------:R-:W-:Y:S01]  /*16f0*/  FSEL R15, R15, R26, !P3 ;  /* 0x0000001a0f0f7208 */ /* 0x000fe20005800000 */
[----:B------:R-:W-:Y:S02]  /*1700*/  FFMA.FTZ R24, R13, UR18, R24 ;  /* 0x000000120d187c23 */ /* 0x000fe40008010018 */
[----:B------:R-:W-:Y:S01]  /*1710*/  FFMA.FTZ R27, R14, UR18, R27 ;  /* 0x000000120e1b7c23 */ /* 0x000fe2000801001b */
[----:B------:R-:W-:Y:S01]  /*1720*/  FSEL R3, R12, R3, !P4 ;  /* 0x000000030c037208 */ /* 0x000fe20006000000 */
[----:B------:R-:W-:Y:S01]  /*1730*/  FFMA.FTZ R26, R15, UR18, R26 ;  /* 0x000000120f1a7c23 */ /* 0x000fe2000801001a */
[----:B------:R-:W-:-:S02]  /*1740*/  FSEL R24, R13, R24, !P4 ;  /* 0x000000180d187208 */ /* 0x000fc40006000000 */
[----:B------:R-:W-:Y:S01]  /*1750*/  FSEL R27, R14, R27, !P4 ;  /* 0x0000001b0e1b7208 */ /* 0x000fe20006000000 */
[----:B-----5:R-:W-:Y:S01]  /*1760*/  FFMA.FTZ R28, R3, -R0, R4 ;  /* 0x80000000031c7223 */ /* 0x020fe20000010004 */
[----:B------:R-:W-:Y:S01]  /*1770*/  FSEL R26, R15, R26, !P4 ;  /* 0x0000001a0f1a7208 */ /* 0x000fe20006000000 */
[-C--:B------:R-:W-:Y:S02]  /*1780*/  FFMA.FTZ R29, R24, -R0.reuse, R5 ;  /* 0x80000000181d7223 */ /* 0x080fe40000010005 */
[-C--:B------:R-:W-:Y:S02]  /*1790*/  FFMA.FTZ R30, R27, -R0.reuse, R6 ;  /* 0x800000001b1e7223 */ /* 0x080fe40000010006 */
[----:B------:R-:W-:Y:S02]  /*17a0*/  FFMA.FTZ R31, R26, -R0, R7 ;  /* 0x800000001a1f7223 */ /* 0x000fe40000010007 */
[----:B------:R-:W-:-:S03]  /*17b0*/  IMAD.WIDE.U32 R4, R2, 0x4, RZ ;  /* 0x0000000402047825 */ /* 0x000fc600078e00ff */
[----:B------:R0:W-:Y:S02]  /*17c0*/  STG.E.128 [R18.64], R28 ;  /* 0x0000001c12007986 */ /* 0x0001e4000c101d10 */
[----:B------:R-:W-:Y:S02]  /*17d0*/  ISETP.GE.U32.AND P0, PT, R4, UR19, PT ;  /* 0x0000001304007c0c */ /* 0x000fe4000bf06070 */
[----:B------:R0:W-:Y:S01]  /*17e0*/  STG.E.128 [R22.64], R8 ;  /* 0x0000000816007986 */ /* 0x0001e2000c101d10 */
[----:B------:R-:W-:Y:S02]  /*17f0*/  MOV R4, R2 ;  /* 0x0000000200047202 */ /* 0x000fe40000000f00 */
[----:B------:R-:W-:Y:S01]  /*1800*/  ISETP.GE.AND.EX P0, PT, R5, UR7, PT, P0 ;  /* 0x0000000705007c0c */ /* 0x000fe2000bf06300 */
[----:B------:R0:W-:Y:S01]  /*1810*/  STG.E.128 [R20.64], R12 ;  /* 0x0000000c14007986 */ /* 0x0001e2000c101d10 */
[----:B------:R-:W-:-:S11]  /*1820*/  IMAD.MOV.U32 R5, RZ, RZ, RZ ;  /* 0x000000ffff057224 */ /* 0x000fd600078e00ff */
[----:B------:R-:W-:Y:S05]  /*1830*/  @!P0 BRA P5, `(.L_x_135) ;  /* 0xfffffc0000008947 */ /* 0x000fea000283ffff */
[----:B------:R-:W-:Y:S05]  /*1840*/  EXIT ;  /* 0x000000000000794d */ /* 0x000fea0003800000 */
.L_x_134:
[----:B0-----:R-:W-:Y:S02]  /*1850*/  ULDC.S8 UR4, c[0x0][0xdda] ;  /* 0x0003768000047ab9 */ /* 0x001fe40000000200 */
[----:B------:R-:W-:Y:S02]  /*1860*/  ISETP.NE.AND P1, PT, RZ, UR4, PT ;  /* 0x00000004ff007c0c */ /* 0x000fe4000bf25270 */
.L_x_145:
[C---:B0-2---:R-:W-:Y:S02]  /*1870*/  SHF.L.U32 R14, R4.reuse, 0x4, RZ ;  /* 0x00000004040e7819 */ /* 0x045fe400000006ff */
[----:B------:R-:W-:Y:S02]  /*1880*/  SHF.L.U64.HI R3, R4, 0x4, R5 ;  /* 0x0000000404037819 */ /* 0x000fe40000010205 */
[C---:B------:R-:W-:Y:S02]  /*1890*/  IADD3 R12, P0, R14.reuse, UR8, RZ ;  /* 0x000000080e0c7c10 */ /* 0x040fe4000ff1e0ff */
[C---:B------:R-:W-:Y:S02]  /*18a0*/  IADD3 R16, P2, R14.reuse, UR10, RZ ;  /* 0x0000000a0e107c10 */ /* 0x040fe4000ff5e0ff */
[----:B------:R-:W-:-:S02]  /*18b0*/  IADD3 R14, P3, R14, UR12, RZ ;  /* 0x0000000c0e0e7c10 */ /* 0x000fc4000ff7e0ff */
[C---:B------:R-:W-:Y:S02]  /*18c0*/  IADD3.X R17, R3.reuse, UR11, RZ, P2, !PT ;  /* 0x0000000b03117c10 */ /* 0x040fe400097fe4ff */
[C---:B------:R-:W-:Y:S02]  /*18d0*/  IADD3.X R13, R3.reuse, UR9, RZ, P0, !PT ;  /* 0x00000009030d7c10 */ /* 0x040fe400087fe4ff */
[----:B------:R-:W-:Y:S02]  /*18e0*/  IADD3.X R15, R3, UR13, RZ, P3, !PT ;  /* 0x0000000d030f7c10 */ /* 0x000fe40009ffe4ff */
[----:B-----5:R-:W5:Y:S04]  /*18f0*/  LDG.E.128 R16, [R16.64] ;  /* 0x0000001010107981 */ /* 0x020f68000c1e1d00 */
[----:B------:R0:W5:Y:S04]  /*1900*/  LDG.E.128 R4, [R12.64] ;  /* 0x000000100c047981 */ /* 0x000168000c1e1d00 */
[----:B------:R0:W5:Y:S01]  /*1910*/  LDG.E.128 R8, [R14.64] ;  /* 0x000000100e087981 */ /* 0x000162000c1e1d00 */
[----:B------:R-:W-:Y:S05]  /*1920*/  @!P1 BRA `(.L_x_136) ;  /* 0x0000048000009947 */ /* 0x000fea0003800000 */
[----:B------:R-:W-:Y:S02]  /*1930*/  ULDC.S8 UR4, c[0x0][0xdd9] ;  /* 0x0003764000047ab9 */ /* 0x000fe40000000200 */
[----:B------:R-:W-:-:S13]  /*1940*/  ISETP.NE.AND P0, PT, RZ, UR4, PT ;  /* 0x00000004ff007c0c */ /* 0x000fda000bf05270 */
[----:B------:R-:W-:Y:S05]  /*1950*/  @!P0 BRA `(.L_x_137) ;  /* 0x0000025000008947 */ /* 0x000fea0003800000 */
[----:B------:R-:W-:-:S13]  /*1960*/  FSETP.NEU.FTZ.AND P0, PT, RZ, UR15, PT ;  /* 0x0000000fff007c0b */ /* 0x000fda000bf1d000 */
[----:B------:R-:W-:Y:S05]  /*1970*/  @P0 BRA `(.L_x_138) ;  /* 0x0000014000000947 */ /* 0x000fea0003800000 */
[----:B------:R-:W-:Y:S01]  /*1980*/  ULDC.S8 UR4, c[0x0][0xdd8] ;  /* 0x0003760000047ab9 */ /* 0x000fe20000000200 */
[----:B-----5:R-:W-:Y:S01]  /*1990*/  FADD.FTZ R8, -R16, -RZ ;  /* 0x800000ff10087221 */ /* 0x020fe20000010100 */
[----:B------:R-:W-:-:S13]  /*19a0*/  ISETP.NE.AND P0, PT, RZ, UR4, PT ;  /* 0x00000004ff007c0c */ /* 0x000fda000bf05270 */
[----:B------:R-:W-:Y:S05]  /*19b0*/  @!P0 BRA `(.L_x_139) ;  /* 0x0000008000008947 */ /* 0x000fea0003800000 */
[----:B------:R-:W-:Y:S02]  /*19c0*/  FFMA.FTZ R3, R8, UR18, -R16 ;  /* 0x0000001208037c23 */ /* 0x000fe40008010810 */
[----:B------:R-:W-:Y:S02]  /*19d0*/  FFMA.FTZ R16, -R17, UR18, -R17 ;  /* 0x0000001211107c23 */ /* 0x000fe40008010911 */
[C---:B------:R-:W-:Y:S02]  /*19e0*/  FFMA.FTZ R21, -R18.reuse, UR18, -R18 ;  /* 0x0000001212157c23 */ /* 0x040fe40008010912 */
[----:B------:R-:W-:Y:S02]  /*19f0*/  FFMA.FTZ R20, -R19, UR18, -R19 ;  /* 0x0000001213147c23 */ /* 0x000fe40008010913 */
[----:B------:R-:W-:Y:S02]  /*1a00*/  FADD.FTZ R9, -R17, -RZ ;  /* 0x800000ff11097221 */ /* 0x000fe40000010100 */
[----:B------:R-:W-:-:S02]  /*1a10*/  FADD.FTZ R10, -R18, -RZ ;  /* 0x800000ff120a7221 */ /* 0x000fc40000010100 */
[----:B------:R-:W-:Y:S01]  /*1a20*/  FADD.FTZ R11, -R19, -RZ ;  /* 0x800000ff130b7221 */ /* 0x000fe20000010100 */
[----:B------:R-:W-:Y:S05]  /*1a30*/  BRA `(.L_x_140) ;  /* 0x0000091000007947 */ /* 0x000fea0003800000 */
.L_x_139:
[----:B------:R-:W-:Y:S01]  /*1a40*/  FADD.FTZ R10, -R18, -RZ ;  /* 0x800000ff120a7221 */ /* 0x000fe20000010100 */
[----:B------:R-:W-:Y:S01]  /*1a50*/  MOV R3, R8 ;  /* 0x0000000800037202 */ /* 0x000fe20000000f00 */
[----:B------:R-:W-:Y:S02]  /*1a60*/  FADD.FTZ R9, -R17, -RZ ;  /* 0x800000ff11097221 */ /* 0x000fe40000010100 */
[----:B------:R-:W-:Y:S01]  /*1a70*/  FADD.FTZ R11, -R19, -RZ ;  /* 0x800000ff130b7221 */ /* 0x000fe20000010100 */
[----:B------:R-:W-:Y:S02]  /*1a80*/  MOV R21, R10 ;  /* 0x0000000a00157202 */ /* 0x000fe40000000f00 */
[----:B------:R-:W-:Y:S01]  /*1a90*/  MOV R16, R9 ;  /* 0x0000000900107202 */ /* 0x000fe20000000f00 */
[----:B------:R-:W-:Y:S01]  /*1aa0*/  IMAD.MOV.U32 R20, RZ, RZ, R11 ;  /* 0x000000ffff147224 */ /* 0x000fe200078e000b */
[----:B------:R-:W-:Y:S05]  /*1ab0*/  BRA `(.L_x_140) ;  /* 0x0000089000007947 */ /* 0x000fea0003800000 */
.L_x_138:
[----:B-----5:R-:W-:Y:S01]  /*1ac0*/  FFMA.FTZ R8, R4, UR15, -R16 ;  /* 0x0000000f04087c23 */ /* 0x020fe20008010810 */
[----:B------:R-:W-:Y:S01]  /*1ad0*/  ULDC.S8 UR4, c[0x0][0xdd8] ;  /* 0x0003760000047ab9 */ /* 0x000fe20000000200 */
[----:B------:R-:W-:Y:S01]  /*1ae0*/  FFMA.FTZ R9, R5, UR15, -R17 ;  /* 0x0000000f05097c23 */ /* 0x000fe20008010811 */
[----:B------:R-:W-:Y:S01]  /*1af0*/  ISETP.NE.AND P0, PT, RZ, UR4, PT ;  /* 0x00000004ff007c0c */ /* 0x000fe2000bf05270 */
[----:B------:R-:W-:-:S02]  /*1b00*/  FFMA.FTZ R10, R6, UR15, -R18 ;  /* 0x0000000f060a7c23 */ /* 0x000fc40008010812 */
[----:B------:R-:W-:Y:S02]  /*1b10*/  FFMA.FTZ R11, R7, UR15, -R19 ;  /* 0x0000000f070b7c23 */ /* 0x000fe40008010813 */
[----:B------:R-:W-:Y:S02]  /*1b20*/  FFMA.FTZ R3, R8, UR18, R8 ;  /* 0x0000001208037c23 */ /* 0x000fe40008010008 */
[----:B------:R-:W-:Y:S02]  /*1b30*/  FFMA.FTZ R16, R9, UR18, R9 ;  /* 0x0000001209107c23 */ /* 0x000fe40008010009 */
[----:B------:R-:W-:Y:S01]  /*1b40*/  FFMA.FTZ R17, R10, UR18, R10 ;  /* 0x000000120a117c23 */ /* 0x000fe2000801000a */
[----:B------:R-:W-:Y:S01]  /*1b50*/  FSEL R3, R8, R3, !P0 ;  /* 0x0000000308037208 */ /* 0x000fe20004000000 */
[----:B------:R-:W-:Y:S01]  /*1b60*/  FFMA.FTZ R18, R11, UR18, R11 ;  /* 0x000000120b127c23 */ /* 0x000fe2000801000b */
[----:B------:R-:W-:Y:S02]  /*1b70*/  FSEL R16, R9, R16, !P0 ;  /* 0x0000001009107208 */ /* 0x000fe40004000000 */
[----:B------:R-:W-:-:S02]  /*1b80*/  FSEL R21, R10, R17, !P0 ;  /* 0x000000110a157208 */ /* 0x000fc40004000000 */
[----:B------:R-:W-:Y:S01]  /*1b90*/  FSEL R20, R11, R18, !P0 ;  /* 0x000000120b147208 */ /* 0x000fe20004000000 */
[----:B------:R-:W-:Y:S05]  /*1ba0*/  BRA `(.L_x_140) ;  /* 0x000007a000007947 */ /* 0x000fea0003800000 */
.L_x_137:
[----:B------:R-:W-:-:S13]  /*1bb0*/  FSETP.NEU.FTZ.AND P0, PT, RZ, UR15, PT ;  /* 0x0000000fff007c0b */ /* 0x000fda000bf1d000 */
[----:B------:R-:W-:Y:S05]  /*1bc0*/  @P0 BRA `(.L_x_141) ;  /* 0x000000f000000947 */ /* 0x000fea0003800000 */
[----:B------:R-:W-:Y:S01]  /*1bd0*/  ULDC.S8 UR4, c[0x0][0xdd8] ;  /* 0x0003760000047ab9 */ /* 0x000fe20000000200 */
[----:B-----5:R-:W-:Y:S01]  /*1be0*/  FFMA.FTZ R3, R16, UR18, R16 ;  /* 0x0000001210037c23 */ /* 0x020fe20008010010 */
[----:B------:R-:W-:Y:S01]  /*1bf0*/  ISETP.NE.AND P0, PT, RZ, UR4, PT ;  /* 0x00000004ff007c0c */ /* 0x000fe2000bf05270 */
[----:B------:R-:W-:Y:S01]  /*1c00*/  FFMA.FTZ R10, R17, UR18, R17 ;  /* 0x00000012110a7c23 */ /* 0x000fe20008010011 */
[----:B------:R-:W-:Y:S01]  /*1c10*/  MOV R9, R17 ;  /* 0x0000001100097202 */ /* 0x000fe20000000f00 */
[----:B------:R-:W-:Y:S01]  /*1c20*/  FFMA.FTZ R21, R18, UR18, R18 ;  /* 0x0000001212157c23 */ /* 0x000fe20008010012 */
[----:B------:R-:W-:Y:S01]  /*1c30*/  FSEL R3, R16, R3, !P0 ;  /* 0x0000000310037208 */ /* 0x000fe20004000000 */
[--C-:B------:R-:W-:Y:S02]  /*1c40*/  FFMA.FTZ R20, R19, UR18, R19.reuse ;  /* 0x0000001213147c23 */ /* 0x100fe40008010013 */
[----:B------:R-:W-:Y:S01]  /*1c50*/  IMAD.MOV.U32 R8, RZ, RZ, R16 ;  /* 0x000000ffff087224 */ /* 0x000fe200078e0010 */
[----:B------:R-:W-:Y:S01]  /*1c60*/  FSEL R16, R17, R10, !P0 ;  /* 0x0000000a11107208 */ /* 0x000fe20004000000 */
[----:B------:R-:W-:Y:S01]  /*1c70*/  IMAD.MOV.U32 R11, RZ, RZ, R19 ;  /* 0x000000ffff0b7224 */ /* 0x000fe200078e0013 */
[----:B------:R-:W-:-:S02]  /*1c80*/  FSEL R21, R18, R21, !P0 ;  /* 0x0000001512157208 */ /* 0x000fc40004000000 */
[----:B------:R-:W-:Y:S02]  /*1c90*/  MOV R10, R18 ;  /* 0x00000012000a7202 */ /* 0x000fe40000000f00 */
[----:B------:R-:W-:Y:S01]  /*1ca0*/  FSEL R20, R19, R20, !P0 ;  /* 0x0000001413147208 */ /* 0x000fe20004000000 */
[----:B------:R-:W-:Y:S05]  /*1cb0*/  BRA `(.L_x_140) ;  /* 0x0000069000007947 */ /* 0x000fea0003800000 */
.L_x_141:
[----:B-----5:R-:W-:Y:S01]  /*1cc0*/  FFMA.FTZ R8, R4, UR15, R16 ;  /* 0x0000000f04087c23 */ /* 0x020fe20008010010 */
[----:B------:R-:W-:Y:S01]  /*1cd0*/  ULDC.S8 UR4, c[0x0][0xdd8] ;  /* 0x0003760000047ab9 */ /* 0x000fe20000000200 */
[----:B------:R-:W-:Y:S01]  /*1ce0*/  FFMA.FTZ R9, R5, UR15, R17 ;  /* 0x0000000f05097c23 */ /* 0x000fe20008010011 */
[----:B------:R-:W-:Y:S01]  /*1cf0*/  ISETP.NE.AND P0, PT, RZ, UR4, PT ;  /* 0x00000004ff007c0c */ /* 0x000fe2000bf05270 */
[----:B------:R-:W-:Y:S02]  /*1d00*/  FFMA.FTZ R10, R6, UR15, R18 ;  /* 0x0000000f060a7c23 */ /* 0x000fe40008010012 */
[----:B------:R-:W-:Y:S02]  /*1d10*/  FFMA.FTZ R11, R7, UR15, R19 ;  /* 0x0000000f070b7c23 */ /* 0x000fe40008010013 */
[----:B------:R-:W-:-:S02]  /*1d20*/  FFMA.FTZ R3, R8, UR18, R8 ;  /* 0x0000001208037c23 */ /* 0x000fc40008010008 */
[----:B------:R-:W-:Y:S02]  /*1d30*/  FFMA.FTZ R16, R9, UR18, R9 ;  /* 0x0000001209107c23 */ /* 0x000fe40008010009 */
[----:B------:R-:W-:Y:S01]  /*1d40*/  FFMA.FTZ R21, R10, UR18, R10 ;  /* 0x000000120a157c23 */ /* 0x000fe2000801000a */
[----:B------:R-:W-:Y:S01]  /*1d50*/  FSEL R3, R8, R3, !P0 ;  /* 0x0000000308037208 */ /* 0x000fe20004000000 */
[----:B------:R-:W-:Y:S01]  /*1d60*/  FFMA.FTZ R20, R11, UR18, R11 ;  /* 0x000000120b147c23 */ /* 0x000fe2000801000b */
[----:B------:R-:W-:Y:S02]  /*1d70*/  FSEL R16, R9, R16, !P0 ;  /* 0x0000001009107208 */ /* 0x000fe40004000000 */
[----:B------:R-:W-:Y:S02]  /*1d80*/  FSEL R21, R10, R21, !P0 ;  /* 0x000000150a157208 */ /* 0x000fe40004000000 */
[----:B------:R-:W-:Y:S01]  /*1d90*/  FSEL R20, R11, R20, !P0 ;  /* 0x000000140b147208 */ /* 0x000fe20004000000 */
[----:B------:R-:W-:Y:S05]  /*1da0*/  BRA `(.L_x_140) ;  /* 0x000005a000007947 */ /* 0x000fea0003800000 */
.L_x_136:
[----:B------:R-:W-:Y:S02]  /*1db0*/  ULDC.S8 UR4, c[0x0][0xdd9] ;  /* 0x0003764000047ab9 */ /* 0x000fe40000000200 */
[----:B------:R-:W-:-:S13]  /*1dc0*/  ISETP.NE.AND P0, PT, RZ, UR4, PT ;  /* 0x00000004ff007c0c */ /* 0x000fda000bf05270 */
[----:B------:R-:W-:Y:S05]  /*1dd0*/  @!P0 BRA `(.L_x_142) ;  /* 0x000002c000008947 */ /* 0x000fea0003800000 */
[----:B------:R-:W-:-:S13]  /*1de0*/  FSETP.NEU.FTZ.AND P0, PT, RZ, UR15, PT ;  /* 0x0000000fff007c0b */ /* 0x000fda000bf1d000 */
[----:B------:R-:W-:Y:S05]  /*1df0*/  @P0 BRA `(.L_x_143) ;  /* 0x0000013000000947 */ /* 0x000fea0003800000 */
[----:B-1---5:R-:W-:Y:S01]  /*1e00*/  FMUL.FTZ R3, R16, UR14 ;  /* 0x0000000e10037c20 */ /* 0x022fe20008410000 */
[----:B------:R-:W-:Y:S01]  /*1e10*/  ULDC.S8 UR4, c[0x0][0xdd8] ;  /* 0x0003760000047ab9 */ /* 0x000fe20000000200 */
[----:B------:R-:W-:Y:S01]  /*1e20*/  FMUL.FTZ R20, R17, UR14 ;  /* 0x0000000e11147c20 */ /* 0x000fe20008410000 */
[----:B------:R-:W-:Y:S01]  /*1e30*/  ISETP.NE.AND P0, PT, RZ, UR4, PT ;  /* 0x00000004ff007c0c */ /* 0x000fe2000bf05270 */
[----:B------:R-:W-:Y:S02]  /*1e40*/  FMUL.FTZ R21, R18, UR14 ;  /* 0x0000000e12157c20 */ /* 0x000fe40008410000 */
[----:B------:R-:W-:Y:S02]  /*1e50*/  FMUL.FTZ R22, R19, UR14 ;  /* 0x0000000e13167c20 */ /* 0x000fe40008410000 */
[----:B------:R-:W-:Y:S02]  /*1e60*/  FFMA.FTZ R8, R8, UR18, -R3 ;  /* 0x0000001208087c23 */ /* 0x000fe40008010803 */
[----:B------:R-:W-:-:S02]  /*1e70*/  FFMA.FTZ R9, R9, UR18, -R20 ;  /* 0x0000001209097c23 */ /* 0x000fc40008010814 */
[----:B------:R-:W-:Y:S02]  /*1e80*/  FFMA.FTZ R10, R10, UR18, -R21 ;  /* 0x000000120a0a7c23 */ /* 0x000fe40008010815 */
[----:B------:R-:W-:Y:S02]  /*1e90*/  FFMA.FTZ R11, R11, UR18, -R22 ;  /* 0x000000120b0b7c23 */ /* 0x000fe40008010816 */
[----:B------:R-:W-:Y:S02]  /*1ea0*/  FFMA.FTZ R3, R8, UR18, -R16 ;  /* 0x0000001208037c23 */ /* 0x000fe40008010810 */
[----:B------:R-:W-:Y:S02]  /*1eb0*/  FFMA.FTZ R16, R9, UR18, -R17 ;  /* 0x0000001209107c23 */ /* 0x000fe40008010811 */
[----:B------:R-:W-:Y:S01]  /*1ec0*/  FFMA.FTZ R21, R10, UR18, -R18 ;  /* 0x000000120a157c23 */ /* 0x000fe20008010812 */
[----:B------:R-:W-:Y:S01]  /*1ed0*/  FSEL R3, R8, R3, !P0 ;  /* 0x0000000308037208 */ /* 0x000fe20004000000 */
[----:B------:R-:W-:Y:S01]  /*1ee0*/  FFMA.FTZ R20, R11, UR18, -R19 ;  /* 0x000000120b147c23 */ /* 0x000fe20008010813 */
[----:B------:R-:W-:-:S02]  /*1ef0*/  FSEL R16, R9, R16, !P0 ;  /* 0x0000001009107208 */ /* 0x000fc40004000000 */
[----:B------:R-:W-:Y:S02]  /*1f00*/  FSEL R21, R10, R21, !P0 ;  /* 0x000000150a157208 */ /* 0x000fe40004000000 */
[----:B------:R-:W-:Y:S01]  /*1f10*/  FSEL R20, R11, R20, !P0 ;  /* 0x000000140b147208 */ /* 0x000fe20004000000 */
[----:B------:R-:W-:Y:S05]  /*1f20*/  BRA `(.L_x_140) ;  /* 0x0000042000007947 */ /* 0x000fea0003800000 */
.L_x_143:
[----:B-----5:R-:W-:Y:S01]  /*1f30*/  FFMA.FTZ R3, R4, UR15, -R16 ;  /* 0x0000000f04037c23 */ /* 0x020fe20008010810 */
[----:B------:R-:W-:Y:S01]  /*1f40*/  ULDC.S8 UR4, c[0x0][0xdd8] ;  /* 0x0003760000047ab9 */ /* 0x000fe20000000200 */
[----:B------:R-:W-:Y:S01]  /*1f50*/  FFMA.FTZ R16, R5, UR15, -R17 ;  /* 0x0000000f05107c23 */ /* 0x000fe20008010811 */
[----:B------:R-:W-:Y:S01]  /*1f60*/  ISETP.NE.AND P0, PT, RZ, UR4, PT ;  /* 0x00000004ff007c0c */ /* 0x000fe2000bf05270 */
[----:B------:R-:W-:Y:S02]  /*1f70*/  FFMA.FTZ R21, R6, UR15, -R18 ;  /* 0x0000000f06157c23 */ /* 0x000fe40008010812 */
[----:B------:R-:W-:Y:S02]  /*1f80*/  FFMA.FTZ R20, R7, UR15, -R19 ;  /* 0x0000000f07147c23 */ /* 0x000fe40008010813 */
[----:B------:R-:W-:-:S02]  /*1f90*/  FMUL.FTZ R8, R8, UR18 ;  /* 0x0000001208087c20 */ /* 0x000fc40008410000 */
[----:B------:R-:W-:Y:S02]  /*1fa0*/  FMUL.FTZ R9, R9, UR18 ;  /* 0x0000001209097c20 */ /* 0x000fe40008410000 */
[----:B------:R-:W-:Y:S02]  /*1fb0*/  FMUL.FTZ R10, R10, UR18 ;  /* 0x000000120a0a7c20 */ /* 0x000fe40008410000 */
[----:B------:R-:W-:Y:S02]  /*1fc0*/  FMUL.FTZ R11, R11, UR18 ;  /* 0x000000120b0b7c20 */ /* 0x000fe40008410000 */
[----:B-1----:R-:W-:Y:S02]  /*1fd0*/  FFMA.FTZ R8, R3, UR14, R8 ;  /* 0x0000000e03087c23 */ /* 0x002fe40008010008 */
[----:B------:R-:W-:Y:S02]  /*1fe0*/  FFMA.FTZ R9, R16, UR14, R9 ;  /* 0x0000000e10097c23 */ /* 0x000fe40008010009 */
[----:B------:R-:W-:-:S02]  /*1ff0*/  FFMA.FTZ R10, R21, UR14, R10 ;  /* 0x0000000e150a7c23 */ /* 0x000fc4000801000a */
[----:B------:R-:W-:Y:S02]  /*2000*/  FFMA.FTZ R11, R20, UR14, R11 ;  /* 0x0000000e140b7c23 */ /* 0x000fe4000801000b */
        /* <DEDUP_REMOVED lines=9> */
.L_x_142:
[----:B------:R-:W-:-:S13]  /*20a0*/  FSETP.NEU.FTZ.AND P0, PT, RZ, UR15, PT ;  /* 0x0000000fff007c0b */ /* 0x000fda000bf1d000 */
[----:B------:R-:W-:Y:S05]  /*20b0*/  @P0 BRA `(.L_x_144) ;  /* 0x0000013000000947 */ /* 0x000fea0003800000 */
[----:B-----5:R-:W-:Y:S01]  /*20c0*/  FMUL.FTZ R3, R8, UR18 ;  /* 0x0000001208037c20 */ /* 0x020fe20008410000 */
[----:B------:R-:W-:Y:S01]  /*20d0*/  ULDC.S8 UR4, c[0x0][0xdd8] ;  /* 0x0003760000047ab9 */ /* 0x000fe20000000200 */
[----:B------:R-:W-:Y:S01]  /*20e0*/  FMUL.FTZ R20, R9, UR18 ;  /* 0x0000001209147c20 */ /* 0x000fe20008410000 */
[----:B------:R-:W-:Y:S01]  /*20f0*/  ISETP.NE.AND P0, PT, RZ, UR4, PT ;  /* 0x00000004ff007c0c */ /* 0x000fe2000bf05270 */
[----:B------:R-:W-:Y:S02]  /*2100*/  FMUL.FTZ R21, R10, UR18 ;  /* 0x000000120a157c20 */ /* 0x000fe40008410000 */
[----:B------:R-:W-:Y:S02]  /*2110*/  FMUL.FTZ R22, R11, UR18 ;  /* 0x000000120b167c20 */ /* 0x000fe40008410000 */
[----:B-1----:R-:W-:Y:S02]  /*2120*/  FFMA.FTZ R8, R16, UR14, R3 ;  /* 0x0000000e10087c23 */ /* 0x002fe40008010003 */
[----:B------:R-:W-:-:S02]  /*2130*/  FFMA.FTZ R9, R17, UR14, R20 ;  /* 0x0000000e11097c23 */ /* 0x000fc40008010014 */
[----:B------:R-:W-:Y:S02]  /*2140*/  FFMA.FTZ R10, R18, UR14, R21 ;  /* 0x0000000e120a7c23 */ /* 0x000fe40008010015 */
[----:B------:R-:W-:Y:S02]  /*2150*/  FFMA.FTZ R11, R19, UR14, R22 ;  /* 0x0000000e130b7c23 */ /* 0x000fe40008010016 */
[----:B------:R-:W-:Y:S02]  /*2160*/  FFMA.FTZ R3, R8, UR18, R16 ;  /* 0x0000001208037c23 */ /* 0x000fe40008010010 */
[----:B------:R-:W-:Y:S02]  /*2170*/  FFMA.FTZ R16, R9, UR18, R17 ;  /* 0x0000001209107c23 */ /* 0x000fe40008010011 */
[----:B------:R-:W-:Y:S01]  /*2180*/  FFMA.FTZ R21, R10, UR18, R18 ;  /* 0x000000120a157c23 */ /* 0x000fe20008010012 */
[----:B------:R-:W-:Y:S01]  /*2190*/  FSEL R3, R8, R3, !P0 ;  /* 0x0000000308037208 */ /* 0x000fe20004000000 */
[----:B------:R-:W-:Y:S01]  /*21a0*/  FFMA.FTZ R20, R11, UR18, R19 ;  /* 0x000000120b147c23 */ /* 0x000fe20008010013 */
[----:B------:R-:W-:-:S02]  /*21b0*/  FSEL R16, R9, R16, !P0 ;  /* 0x0000001009107208 */ /* 0x000fc40004000000 */
[----:B------:R-:W-:Y:S02]  /*21c0*/  FSEL R21, R10, R21, !P0 ;  /* 0x000000150a157208 */ /* 0x000fe40004000000 */
[----:B------:R-:W-:Y:S01]  /*21d0*/  FSEL R20, R11, R20, !P0 ;  /* 0x000000140b147208 */ /* 0x000fe20004000000 */
[----:B------:R-:W-:Y:S05]  /*21e0*/  BRA `(.L_x_140) ;  /* 0x0000016000007947 */ /* 0x000fea0003800000 */
.L_x_144:
[----:B-----5:R-:W-:Y:S01]  /*21f0*/  FFMA.FTZ R3, R4, UR15, R16 ;  /* 0x0000000f04037c23 */ /* 0x020fe20008010010 */
[----:B------:R-:W-:Y:S01]  /*2200*/  ULDC.S8 UR4, c[0x0][0xdd8] ;  /* 0x0003760000047ab9 */ /* 0x000fe20000000200 */
[----:B------:R-:W-:Y:S01]  /*2210*/  FFMA.FTZ R16, R5, UR15, R17 ;  /* 0x0000000f05107c23 */ /* 0x000fe20008010011 */
[----:B------:R-:W-:Y:S01]  /*2220*/  ISETP.NE.AND P0, PT, RZ, UR4, PT ;  /* 0x00000004ff007c0c */ /* 0x000fe2000bf05270 */
[----:B------:R-:W-:Y:S02]  /*2230*/  FFMA.FTZ R21, R6, UR15, R18 ;  /* 0x0000000f06157c23 */ /* 0x000fe40008010012 */
[----:B------:R-:W-:Y:S02]  /*2240*/  FFMA.FTZ R20, R7, UR15, R19 ;  /* 0x0000000f07147c23 */ /* 0x000fe40008010013 */
        /* <DEDUP_REMOVED lines=15> */
[----:B------:R-:W-:Y:S02]  /*2340*/  FSEL R20, R11, R20, !P0 ;  /* 0x000000140b147208 */ /* 0x000fe40004000000 */
.L_x_140:
[----:B------:R-:W-:Y:S01]  /*2350*/  IADD3 R2, R2, c[0x0][0x0], RZ ;  /* 0x0000000002027a10 */ /* 0x000fe20007ffe0ff */
[-C--:B------:R-:W-:Y:S02]  /*2360*/  FFMA.FTZ R17, R16, -R0.reuse, R5 ;  /* 0x8000000010117223 */ /* 0x080fe40000010005 */
[-C--:B------:R-:W-:Y:S01]  /*2370*/  FFMA.FTZ R19, R20, -R0.reuse, R7 ;  /* 0x8000000014137223 */ /* 0x080fe20000010007 */
[C---:B------:R-:W-:Y:S01]  /*2380*/  ISETP.LT.U32.AND P2, PT, R2.reuse, 0x4000, PT ;  /* 0x000040000200780c */ /* 0x040fe20003f41070 */
        /* <DEDUP_REMOVED lines=8> */
[----:B------:R-:W-:-:S12]  /*2410*/  HFMA2.MMA R5, -RZ, RZ, 0, 0 ;  /* 0x00000000ff057435 */ /* 0x000fd800000001ff */
[----:B------:R-:W-:Y:S05]  /*2420*/  @!P0 BRA P2, `(.L_x_145) ;  /* 0xfffff44000008947 */ /* 0x000fea000103ffff */
[----:B------:R-:W-:Y:S05]  /*2430*/  EXIT ;  /* 0x000000000000794d */ /* 0x000fea0003800000 */
.L_x_146:
        /* <DEDUP_REMOVED lines=12> */
.L_x_187:


//--------------------- .text._ZN2at6native50_GLOBAL__N__ca2a4b1e_17_FusedSgdKernel_cu_a550329a25multi_tensor_apply_kernelINS1_18TensorListMetadataILi3EEENS1_19FusedSgdMathFunctorIdLi3EEEJddPfddbbbS7_S7_EEEvT_T0_DpT1_ --------------------------
	.section	.text._ZN2at6native50_GLOBAL__N__ca2a4b1e_17_FusedSgdKernel_cu_a550329a25multi_tensor_apply_kernelINS1_18TensorListMetadataILi3EEENS1_19FusedSgdMathFunctorIdLi3EEEJddPfddbbbS7_S7_EEEvT_T0_DpT1_,"ax",@progbits
	.sectioninfo	@"SHI_REGISTERS=83"
	.align	128
.text._ZN2at6native50_GLOBAL__N__ca2a4b1e_17_FusedSgdKernel_cu_a550329a25multi_tensor_apply_kernelINS1_18TensorListMetadataILi3EEENS1_19FusedSgdMathFunctorIdLi3EEEJddPfddbbbS7_S7_EEEvT_T0_DpT1_:
        .type           _ZN2at6native50_GLOBAL__N__ca2a4b1e_17_FusedSgdKernel_cu_a550329a25multi_tensor_apply_kernelINS1_18TensorListMetadataILi3EEENS1_19FusedSgdMathFunctorIdLi3EEEJddPfddbbbS7_S7_EEEvT_T0_DpT1_,@function
        .size           _ZN2at6native50_GLOBAL__N__ca2a4b1e_17_FusedSgdKernel_cu_a550329a25multi_tensor_apply_kernelINS1_18TensorListMetadataILi3EEENS1_19FusedSgdMathFunctorIdLi3EEEJddPfddbbbS7_S7_EEEvT_T0_DpT1_,(.L_x_188 - _ZN2at6native50_GLOBAL__N__ca2a4b1e_17_FusedSgdKernel_cu_a550329a25multi_tensor_apply_kernelINS1_18TensorListMetadataILi3EEENS1_19FusedSgdMathFunctorIdLi3EEEJddPfddbbbS7_S7_EEEvT_T0_DpT1_)
        .other          _ZN2at6native50_GLOBAL__N__ca2a4b1e_17_FusedSgdKernel_cu_a550329a25multi_tensor_apply_kernelINS1_18TensorListMetadataILi3EEENS1_19FusedSgdMathFunctorIdLi3EEEJddPfddbbbS7_S7_EEEvT_T0_DpT1_,@"STO_CUDA_ENTRY STV_DEFAULT"
_ZN2at6native50_GLOBAL__N__ca2a4b1e_17_FusedSgdKernel_cu_a550329a25multi_tensor_apply_kernelINS1_18TensorListMetadataILi3EEENS1_19FusedSgdMathFunctorIdLi3EEEJddPfddbbbS7_S7_EEEvT_T0_DpT1_:
[----:B------:R-:W-:Y:S02]  /*0000*/  IMAD.MOV.U32 R1, RZ, RZ, c[0x0][0x28] ;  /* 0x00000a00ff017624 */ /* 0x000fe400078e00ff */
[----:B------:R-:W-:Y:S01]  /*0010*/  ISETP.NE.U32.AND P0, PT, RZ, c[0x0][0xde8], PT ;  /* 0x00037a00ff007a0c */ /* 0x000fe20003f05070 */
[----:B------:R-:W-:Y:S02]  /*0020*/  ULDC.64 UR14, c[0x0][0x118] ;  /* 0x00004600000e7ab9 */ /* 0x000fe40000000a00 */
[----:B------:R-:W-:Y:S01]  /*0030*/  ULDC.64 UR16, c[0x0][0xdc8] ;  /* 0x0003720000107ab9 */ /* 0x000fe20000000a00 */
[----:B------:R-:W-:-:S13]  /*0040*/  ISETP.NE.AND.EX P0, PT, RZ, c[0x0][0xdec], PT, P0 ;  /* 0x00037b00ff007a0c */ /* 0x000fda0003f05300 */
[----:B------:R-:W-:Y:S05]  /*0050*/  @!P0 BRA `(.L_x_147) ;  /* 0x0000005000008947 */ /* 0x000fea0003800000 */
[----:B------:R-:W-:Y:S02]  /*0060*/  IMAD.MOV.U32 R2, RZ, RZ, c[0x0][0xde8] ;  /* 0x00037a00ff027624 */ /* 0x000fe400078e00ff */
[----:B------:R-:W-:-:S05]  /*0070*/  IMAD.MOV.U32 R3, RZ, RZ, c[0x0][0xdec] ;  /* 0x00037b00ff037624 */ /* 0x000fca00078e00ff */
[----:B------:R-:W2:Y:S02]  /*0080*/  LDG.E R2, [R2.64] ;  /* 0x0000000e02027981 */ /* 0x000ea4000c1e1900 */
[----:B--2---:R-:W-:-:S13]  /*0090*/  FSETP.NEU.FTZ.AND P0, PT, R2, 1, PT ;  /* 0x3f8000000200780b */ /* 0x004fda0003f1d000 */
[----:B------:R-:W-:Y:S05]  /*00a0*/  @!P0 EXIT ;  /* 0x000000000000894d */ /* 0x000fea0003800000 */
.L_x_147:
[----:B------:R-:W-:Y:S01]  /*00b0*/  ULDC.64 UR4, c[0x0][0xdc0] ;  /* 0x0003700000047ab9 */ /* 0x000fe20000000a00 */
[----:B------:R-:W-:Y:S01]  /*00c0*/  IMAD.MOV.U32 R2, RZ, RZ, c[0x0][0xdc0] ;  /* 0x00037000ff027624 */ /* 0x000fe200078e00ff */
[----:B------:R-:W-:Y:S01]  /*00d0*/  UISETP.NE.U32.AND UP0, UPT, URZ, UR4, UPT ;  /* 0x000000043f00728c */ /* 0x000fe2000bf05070 */
[----:B------:R-:W-:-:S03]  /*00e0*/  IMAD.MOV.U32 R3, RZ, RZ, c[0x0][0xdc4] ;  /* 0x00037100ff037624 */ /* 0x000fc600078e00ff */
[----:B------:R-:W-:-:S06]  /*00f0*/  UISETP.NE.AND.EX UP0, UPT, URZ, UR5, UPT, UP0 ;  /* 0x000000053f00728c */ /* 0x000fcc000bf05300 */
[----:B------:R-:W-:-:S13]  /*0100*/  PLOP3.LUT P0, PT, PT, PT, UP0, 0x80, 0x0 ;  /* 0x000000000000781c */ /* 0x000fda0003f0f008 */
[----:B------:R-:W2:Y:S01]  /*0110*/  @P0 LDG.E R2, [R2.64] ;  /* 0x0000000e02020981 */ /* 0x000ea2000c1e1900 */
[----:B------:R-:W0:Y:S01]  /*0120*/  S2UR UR5, SR_CTAID.X ;  /* 0x00000000000579c3 */ /* 0x000e220000002500 */
[----:B------:R-:W-:Y:S02]  /*0130*/  UMOV UR6, 0x4 ;  /* 0x0000000400067882 */ /* 0x000fe40000000000 */
[----:B------:R-:W-:Y:S02]  /*0140*/  ULDC UR7, c[0x2][0x0] ;  /* 0x0080000000077ab9 */ /* 0x000fe40000000800 */
[----:B0-----:R-:W-:Y:S02]  /*0150*/  ULDC.U8 UR4, c[0x0][UR5+0x760] ;  /* 0x0001d80005047abb */ /* 0x001fe40008000000 */
[----:B------:R-:W-:Y:S02]  /*0160*/  UIMAD UR5, UR5, UR6, UR7 ;  /* 0x00000006050572a4 */ /* 0x000fe4000f8e0207 */
[----:B------:R-:W-:-:S10]  /*0170*/  USHF.L.U32 UR7, UR4, 0x3, URZ ;  /* 0x0000000304077899 */ /* 0x000fd4000800063f */
[----:B------:R-:W-:Y:S02]  /*0180*/  ULDC UR6, c[0x0][UR5+0x160] ;  /* 0x0000580005067abb */ /* 0x000fe40008000800 */
[----:B------:R-:W-:Y:S02]  /*0190*/  ULDC.64 UR8, c[0x0][UR7+0x160] ;  /* 0x0000580007087abb */ /* 0x000fe40008000a00 */
[----:B------:R-:W-:Y:S02]  /*01a0*/  ULDC.64 UR10, c[0x0][UR7+0x2e0] ;  /* 0x0000b800070a7abb */ /* 0x000fe40008000a00 */
[----:B------:R-:W-:Y:S02]  /*01b0*/  ULDC.64 UR12, c[0x0][UR7+0x460] ;  /* 0x00011800070c7abb */ /* 0x000fe40008000a00 */
[----:B------:R-:W-:Y:S02]  /*01c0*/  UIMAD.WIDE UR4, UR6, 0x10000, URZ ;  /* 0x00010000060478a5 */ /* 0x000fe4000f8e023f */
[----:B------:R-:W-:-:S02]  /*01d0*/  UIMAD.WIDE UR8, UR6, 0x80000, UR8 ;  /* 0x00080000060878a5 */ /* 0x000fc4000f8e0208 */
[----:B------:R-:W-:Y:S02]  /*01e0*/  UIMAD.WIDE UR10, UR6, 0x80000, UR10 ;  /* 0x00080000060a78a5 */ /* 0x000fe4000f8e020a */
[----:B------:R-:W-:-:S03]  /*01f0*/  UIMAD.WIDE UR12, UR6, 0x80000, UR12 ;  /* 0x00080000060c78a5 */ /* 0x000fc6000f8e020c */
[----:B------:R-:W-:Y:S02]  /*0200*/  ULDC.64 UR6, c[0x0][UR7+0x5e0] ;  /* 0x0001780007067abb */ /* 0x000fe40008000a00 */
[----:B------:R-:W-:Y:S02]  /*0210*/  UIADD3 UR20, UP2, -UR4, UR6, URZ ;  /* 0x0000000604147290 */ /* 0x000fe4000ff5e13f */
[----:B------:R-:W-:Y:S02]  /*0220*/  ULOP3.LUT UR6, UR12, UR10, UR8, 0xfe, !UPT ;  /* 0x0000000a0c067292 */ /* 0x000fe4000f8efe08 */
[----:B------:R-:W-:Y:S02]  /*0230*/  ULOP3.LUT UR4, UR20, 0x3, URZ, 0xc0, !UPT ;  /* 0x0000000314047892 */ /* 0x000fe4000f8ec03f */
[----:B------:R-:W-:Y:S02]  /*0240*/  UIADD3.X UR7, ~UR5, UR7, URZ, UP2, !UPT ;  /* 0x0000000705077290 */ /* 0x000fe400097fe53f */
[----:B------:R-:W-:-:S04]  /*0250*/  ULOP3.LUT UP1, URZ, UR4, 0x1f, UR6, 0xf8, !UPT ;  /* 0x0000001f043f7892 */ /* 0x000fc8000f82f806 */
[----:B------:R-:W-:Y:S01]  /*0260*/  ULOP3.LUT UP1, URZ, URZ, URZ, URZ, 0xfc, UP1 ;  /* 0x0000003f3f3f7292 */ /* 0x000fe2000882fc3f */
[----:B--2---:R-:W-:-:S06]  /*0270*/  @P0 FMUL.FTZ R4, R2, 1 ;  /* 0x3f80000002040820 */ /* 0x004fcc0000410000 */
[----:B------:R-:W0:Y:S02]  /*0280*/  @P0 F2F.F64.F32 R4, R4 ;  /* 0x0000000400040310 */ /* 0x000e240000201800 */
[----:B0-----:R-:W0:Y:S08]  /*0290*/  @P0 R2UR UR18, R4 ;  /* 0x00000000041203c2 */ /* 0x001e3000000e0000 */
[----:B------:R-:W1:Y:S01]  /*02a0*/  @P0 R2UR UR19, R5 ;  /* 0x00000000051303c2 */ /* 0x000e6200000e0000 */
[----:B------:R-:W-:Y:S01]  /*02b0*/  PLOP3.LUT P0, PT, PT, PT, UP1, 0x80, 0x0 ;  /* 0x000000000000781c */ /* 0x000fe20003f0f018 */
[----:B0-----:R-:W-:-:S02]  /*02c0*/  @UP0 UMOV UR16, UR18 ;  /* 0x0000001200100c82 */ /* 0x001fc40008000000 */
[----:B-1----:R-:W-:-:S10]  /*02d0*/  @UP0 UMOV UR17, UR19 ;  /* 0x0000001300110c82 */ /* 0x002fd40008000000 */
[----:B------:R-:W-:Y:S05]  /*02e0*/  @!P0 BRA `(.L_x_148) ;  /* 0x0000185000008947 */ /* 0x000fea0003800000 */
[----:B------:R-:W-:-:S04]  /*02f0*/  UISETP.GE.U32.AND UP0, UPT, UR20, 0x1, UPT ;  /* 0x000000011400788c */ /* 0x000fc8000bf06070 */
[----:B------:R-:W-:-:S06]  /*0300*/  UISETP.GE.AND.EX UP0, UPT, UR7, URZ, UPT, UP0 ;  /* 0x0000003f0700728c */ /* 0x000fcc000bf06300 */
[----:B------:R-:W-:-:S13]  /*0310*/  PLOP3.LUT P0, PT, PT, PT, UP0, 0x80, 0x0 ;  /* 0x000000000000781c */ /* 0x000fda0003f0f008 */
[----:B------:R-:W-:Y:S05]  /*0320*/  @!P0 EXIT ;  /* 0x000000000000894d */ /* 0x000fea0003800000 */
[----:B------:R-:W0:Y:S01]  /*0330*/  S2R R78, SR_TID.X ;  /* 0x00000000004e7919 */ /* 0x000e220000002100 */
[----:B------:R-:W-:Y:S02]  /*0340*/  UMOV UR4, URZ ;  /* 0x0000003f00047c82 */ /* 0x000fe40008000000 */
[----:B------:R-:W-:Y:S02]  /*0350*/  UMOV UR5, URZ ;  /* 0x0000003f00057c82 */ /* 0x000fe40008000000 */
[----:B------:R-:W-:Y:S02]  /*0360*/  UMOV UR6, URZ ;  /* 0x0000003f00067c82 */ /* 0x000fe40008000000 */
.L_x_161:
[----:B0-----:R-:W-:Y:S01]  /*0370*/  IADD3 R3, P1, R78, UR5, RZ ;  /* 0x000000054e037c10 */ /* 0x001fe2000ff3e0ff */
[----:B------:R-:W-:Y:S01]  /*0380*/  IMAD.MOV.U32 R2, RZ, RZ, c[0x0][0x0] ;  /* 0x00000000ff027624 */ /* 0x000fe200078e00ff */
[----:B------:R-:W-:Y:S01]  /*0390*/  CS2R R60, SRZ ;  /* 0x00000000003c7805 */ /* 0x000fe2000001ff00 */
[----:B-1----:R-:W-:Y:S01]  /*03a0*/  CS2R R58, SRZ ;  /* 0x00000000003a7805 */ /* 0x002fe2000001ff00 */
[C---:B------:R-:W-:Y:S01]  /*03b0*/  IADD3 R4, P6, R3.reuse, c[0x0][0x0], RZ ;  /* 0x0000000003047a10 */ /* 0x040fe20007fde0ff */
[----:B------:R-:W-:Y:S01]  /*03c0*/  IMAD.X R6, RZ, RZ, UR6, P1 ;  /* 0x00000006ff067e24 */ /* 0x000fe200088e06ff */
[C---:B------:R-:W-:Y:S01]  /*03d0*/  ISETP.GE.U32.AND P3, PT, R3.reuse, 0x10000, PT ;  /* 0x000100000300780c */ /* 0x040fe20003f66070 */
[C---:B------:R-:W-:Y:S01]  /*03e0*/  IMAD.SHL.U32 R32, R3.reuse, 0x8, RZ ;  /* 0x0000000803207824 */ /* 0x040fe200078e00ff */
[C---:B------:R-:W-:Y:S01]  /*03f0*/  ISETP.LT.U32.AND P0, PT, R3.reuse, UR20, PT ;  /* 0x0000001403007c0c */ /* 0x040fe2000bf01070 */
[--C-:B------:R-:W-:Y:S01]  /*0400*/  IMAD.X R5, RZ, RZ, R6.reuse, P6 ;  /* 0x000000ffff057224 */ /* 0x100fe200030e0606 */
[----:B------:R-:W-:Y:S01]  /*0410*/  ISETP.GE.AND.EX P3, PT, R6, RZ, PT, P3 ;  /* 0x000000ff0600720c */ /* 0x000fe20003f66330 */
[----:B------:R-:W-:Y:S01]  /*0420*/  IMAD R0, R2, 0x3, RZ ;  /* 0x0000000302007824 */ /* 0x000fe200078e02ff */
[----:B------:R-:W-:Y:S01]  /*0430*/  ISETP.GE.U32.AND P4, PT, R4, 0x10000, PT ;  /* 0x000100000400780c */ /* 0x000fe20003f86070 */
[----:B------:R-:W-:Y:S01]  /*0440*/  CS2R R64, SRZ ;  /* 0x0000000000407805 */ /* 0x000fe2000001ff00 */
[----:B------:R-:W-:Y:S01]  /*0450*/  ISETP.LT.AND.EX P6, PT, R6, UR7, !P3, P0 ;  /* 0x0000000706007c0c */ /* 0x000fe2000dfc1300 */
[----:B------:R-:W-:Y:S01]  /*0460*/  CS2R R56, SRZ ;  /* 0x0000000000387805 */ /* 0x000fe2000001ff00 */
[-C--:B------:R-:W-:Y:S01]  /*0470*/  LEA R2, P5, R2, R3.reuse, 0x1 ;  /* 0x0000000302027211 */ /* 0x080fe200078a08ff */
[----:B------:R-:W-:Y:S01]  /*0480*/  CS2R R70, SRZ ;  /* 0x0000000000467805 */ /* 0x000fe2000001ff00 */
[--C-:B------:R-:W-:Y:S01]  /*0490*/  SHF.L.U64.HI R7, R3, 0x3, R6.reuse ;  /* 0x0000000303077819 */ /* 0x100fe20000010206 */
[----:B------:R-:W-:Y:S01]  /*04a0*/  CS2R R54, SRZ ;  /* 0x0000000000367805 */ /* 0x000fe2000001ff00 */
[----:B------:R-:W-:Y:S01]  /*04b0*/  ISETP.LT.U32.AND P2, PT, R4, UR20, PT ;  /* 0x0000001404007c0c */ /* 0x000fe2000bf41070 */
[----:B------:R-:W-:Y:S01]  /*04c0*/  CS2R R68, SRZ ;  /* 0x0000000000447805 */ /* 0x000fe2000001ff00 */
[----:B------:R-:W-:Y:S01]  /*04d0*/  IADD3 R36, P0, R32, UR8, RZ ;  /* 0x0000000820247c10 */ /* 0x000fe2000ff1e0ff */
[----:B------:R-:W-:Y:S01]  /*04e0*/  CS2R R52, SRZ ;  /* 0x0000000000347805 */ /* 0x000fe2000001ff00 */
[----:B------:R-:W-:Y:S01]  /*04f0*/  ISETP.GE.AND.EX P4, PT, R5, RZ, PT, P4 ;  /* 0x000000ff0500720c */ /* 0x000fe20003f86340 */
[----:B------:R-:W-:Y:S01]  /*0500*/  CS2R R50, SRZ ;  /* 0x0000000000327805 */ /* 0x000fe2000001ff00 */
[----:B------:R-:W-:Y:S01]  /*0510*/  P2R R79, PR, RZ, 0x40 ;  /* 0x00000040ff4f7803 */ /* 0x000fe20000000000 */
[----:B------:R-:W-:Y:S01]  /*0520*/  CS2R R48, SRZ ;  /* 0x0000000000307805 */ /* 0x000fe2000001ff00 */
[----:B------:R-:W-:Y:S01]  /*0530*/  IADD3 R0, P1, R0, R3, RZ ;  /* 0x0000000300007210 */ /* 0x000fe20007f3e0ff */
[----:B------:R-:W-:Y:S01]  /*0540*/  IMAD.X R3, RZ, RZ, R6, P5 ;  /* 0x000000ffff037224 */ /* 0x000fe200028e0606 */
[----:B------:R-:W-:Y:S01]  /*0550*/  IADD3.X R37, R7, UR9, RZ, P0, !PT ;  /* 0x0000000907257c10 */ /* 0x000fe200087fe4ff */
[----:B------:R-:W-:Y:S01]  /*0560*/  CS2R R46, SRZ ;  /* 0x00000000002e7805 */ /* 0x000fe2000001ff00 */
[----:B------:R-:W-:Y:S01]  /*0570*/  ISETP.LT.AND.EX P6, PT, R5, UR7, !P4, P2 ;  /* 0x0000000705007c0c */ /* 0x000fe2000e7c1320 */
[----:B------:R-:W-:Y:S01]  /*0580*/  CS2R R38, SRZ ;  /* 0x0000000000267805 */ /* 0x000fe2000001ff00 */
[----:B------:R-:W-:-:S02]  /*0590*/  IADD3 R34, P0, R32, UR10, RZ ;  /* 0x0000000a20227c10 */ /* 0x000fc4000ff1e0ff */
[C---:B------:R-:W-:Y:S01]  /*05a0*/  SHF.L.U64.HI R5, R4.reuse, 0x3, R5 ;  /* 0x0000000304057819 */ /* 0x040fe20000010205 */
[----:B------:R-:W-:Y:S01]  /*05b0*/  IMAD.SHL.U32 R4, R4, 0x8, RZ ;  /* 0x0000000804047824 */ /* 0x000fe200078e00ff */
[----:B------:R-:W-:Y:S02]  /*05c0*/  ISETP.GE.U32.AND P3, PT, R2, 0x10000, PT ;  /* 0x000100000200780c */ /* 0x000fe40003f66070 */
[----:B------:R-:W-:Y:S02]  /*05d0*/  IADD3 R32, P2, R32, UR12, RZ ;  /* 0x0000000c20207c10 */ /* 0x000fe4000ff5e0ff */
[----:B------:R-:W-:Y:S02]  /*05e0*/  ISETP.LT.U32.AND P5, PT, R2, UR20, PT ;  /* 0x0000001402007c0c */ /* 0x000fe4000bfa1070 */
[----:B------:R-:W-:Y:S02]  /*05f0*/  ISETP.GE.AND.EX P3, PT, R3, RZ, PT, P3 ;  /* 0x000000ff0300720c */ /* 0x000fe40003f66330 */
[----:B------:R-:W-:-:S02]  /*0600*/  IADD3.X R33, R7, UR13, RZ, P2, !PT ;  /* 0x0000000d07217c10 */ /* 0x000fc400097fe4ff */
[----:B------:R-:W-:Y:S02]  /*0610*/  IADD3 R30, P2, R4, UR8, RZ ;  /* 0x00000008041e7c10 */ /* 0x000fe4000ff5e0ff */
[----:B------:R-:W-:Y:S02]  /*0620*/  ISETP.LT.AND.EX P5, PT, R3, UR7, !P3, P5 ;  /* 0x0000000703007c0c */ /* 0x000fe4000dfa1350 */
[C---:B------:R-:W-:Y:S01]  /*0630*/  SHF.L.U64.HI R8, R2.reuse, 0x3, R3 ;  /* 0x0000000302087819 */ /* 0x040fe20000010203 */
[----:B------:R-:W-:Y:S01]  /*0640*/  IMAD.X R3, RZ, RZ, R6, P1 ;  /* 0x000000ffff037224 */ /* 0x000fe200008e0606 */
[----:B------:R-:W-:Y:S01]  /*0650*/  IADD3.X R31, R5, UR9, RZ, P2, !PT ;  /* 0x00000009051f7c10 */ /* 0x000fe200097fe4ff */
[----:B------:R-:W-:Y:S01]  /*0660*/  IMAD.SHL.U32 R2, R2, 0x8, RZ ;  /* 0x0000000802027824 */ /* 0x000fe200078e00ff */
[----:B------:R-:W-:Y:S02]  /*0670*/  IADD3 R28, P1, R4, UR10, RZ ;  /* 0x0000000a041c7c10 */ /* 0x000fe4000ff3e0ff */
[----:B------:R-:W-:Y:S01]  /*0680*/  ISETP.GE.U32.AND P2, PT, R0, 0x10000, PT ;  /* 0x000100000000780c */ /* 0x000fe20003f46070 */
[----:B------:R0:W5:Y:S01]  /*0690*/  @P6 LDG.E.64 R56, [R30.64] ;  /* 0x0000000e1e386981 */ /* 0x000162000c1e1b00 */
[----:B------:R-:W-:-:S02]  /*06a0*/  IADD3.X R35, R7, UR11, RZ, P0, !PT ;  /* 0x0000000b07237c10 */ /* 0x000fc400087fe4ff */
[----:B------:R-:W-:Y:S02]  /*06b0*/  IADD3.X R29, R5, UR11, RZ, P1, !PT ;  /* 0x0000000b051d7c10 */ /* 0x000fe40008ffe4ff */
[----:B------:R-:W-:Y:S02]  /*06c0*/  ISETP.LT.U32.AND P4, PT, R0, UR20, PT ;  /* 0x0000001400007c0c */ /* 0x000fe4000bf81070 */
[C---:B------:R-:W-:Y:S01]  /*06d0*/  ISETP.GE.AND.EX P2, PT, R3.reuse, RZ, PT, P2 ;  /* 0x000000ff0300720c */ /* 0x040fe20003f46320 */
[----:B------:R0:W5:Y:S01]  /*06e0*/  @P6 LDG.E.64 R48, [R28.64] ;  /* 0x0000000e1c306981 */ /* 0x000162000c1e1b00 */
[----:B------:R-:W-:Y:S02]  /*06f0*/  IADD3 R26, P0, R4, UR12, RZ ;  /* 0x0000000c041a7c10 */ /* 0x000fe4000ff1e0ff */
[----:B------:R-:W-:Y:S02]  /*0700*/  IADD3 R24, P1, R2, UR8, RZ ;  /* 0x0000000802187c10 */ /* 0x000fe4000ff3e0ff */
[----:B------:R-:W-:-:S02]  /*0710*/  ISETP.LT.AND.EX P4, PT, R3, UR7, !P2, P4 ;  /* 0x0000000703007c0c */ /* 0x000fc4000d781340 */
[----:B------:R-:W-:Y:S02]  /*0720*/  IADD3.X R27, R5, UR13, RZ, P0, !PT ;  /* 0x0000000d051b7c10 */ /* 0x000fe400087fe4ff */
[----:B------:R-:W-:Y:S02]  /*0730*/  IADD3.X R25, R8, UR9, RZ, P1, !PT ;  /* 0x0000000908197c10 */ /* 0x000fe40008ffe4ff */
[C---:B------:R-:W-:Y:S01]  /*0740*/  SHF.L.U64.HI R3, R0.reuse, 0x3, R3 ;  /* 0x0000000300037819 */ /* 0x040fe20000010203 */
[----:B------:R-:W-:Y:S01]  /*0750*/  IMAD.SHL.U32 R0, R0, 0x8, RZ ;  /* 0x0000000800007824 */ /* 0x000fe200078e00ff */
[C---:B------:R-:W-:Y:S01]  /*0760*/  IADD3 R22, P0, R2.reuse, UR10, RZ ;  /* 0x0000000a02167c10 */ /* 0x040fe2000ff1e0ff */
[----:B------:R0:W5:Y:S01]  /*0770*/  @P6 LDG.E.64 R70, [R26.64] ;  /* 0x0000000e1a466981 */ /* 0x000162000c1e1b00 */
[----:B------:R-:W-:Y:S02]  /*0780*/  IADD3 R20, P1, R2, UR12, RZ ;  /* 0x0000000c02147c10 */ /* 0x000fe4000ff3e0ff */
[----:B------:R-:W-:Y:S01]  /*0790*/  ISETP.NE.AND P3, PT, R79, RZ, PT ;  /* 0x000000ff4f00720c */ /* 0x000fe20003f65270 */
[----:B------:R0:W5:Y:S01]  /*07a0*/  @P5 LDG.E.64 R54, [R24.64] ;  /* 0x0000000e18365981 */ /* 0x000162000c1e1b00 */
[----:B------:R-:W-:-:S02]  /*07b0*/  IADD3.X R23, R8, UR11, RZ, P0, !PT ;  /* 0x0000000b08177c10 */ /* 0x000fc400087fe4ff */
[----:B------:R-:W-:Y:S02]  /*07c0*/  IADD3.X R21, R8, UR13, RZ, P1, !PT ;  /* 0x0000000d08157c10 */ /* 0x000fe40008ffe4ff */
[C---:B------:R-:W-:Y:S01]  /*07d0*/  IADD3 R18, P0, R0.reuse, UR8, RZ ;  /* 0x0000000800127c10 */ /* 0x040fe2000ff1e0ff */
[----:B------:R0:W5:Y:S01]  /*07e0*/  @P5 LDG.E.64 R46, [R22.64] ;  /* 0x0000000e162e5981 */ /* 0x000162000c1e1b00 */
[C---:B------:R-:W-:Y:S02]  /*07f0*/  IADD3 R16, P1, R0.reuse, UR10, RZ ;  /* 0x0000000a00107c10 */ /* 0x040fe4000ff3e0ff */
[----:B------:R-:W-:Y:S01]  /*0800*/  IADD3 R14, P2, R0, UR12, RZ ;  /* 0x0000000c000e7c10 */ /* 0x000fe2000ff5e0ff */
[----:B------:R0:W5:Y:S01]  /*0810*/  @P5 LDG.E.64 R68, [R20.64] ;  /* 0x0000000e14445981 */ /* 0x000162000c1e1b00 */
[C---:B------:R-:W-:Y:S02]  /*0820*/  IADD3.X R19, R3.reuse, UR9, RZ, P0, !PT ;  /* 0x0000000903137c10 */ /* 0x040fe400087fe4ff */
[C---:B------:R-:W-:Y:S01]  /*0830*/  IADD3.X R17, R3.reuse, UR11, RZ, P1, !PT ;  /* 0x0000000b03117c10 */ /* 0x040fe20008ffe4ff */
[----:B------:R0:W5:Y:S01]  /*0840*/  @P3 LDG.E.64 R60, [R36.64] ;  /* 0x0000000e243c3981 */ /* 0x000162000c1e1b00 */
[----:B------:R-:W-:-:S02]  /*0850*/  IADD3.X R15, R3, UR13, RZ, P2, !PT ;  /* 0x0000000d030f7c10 */ /* 0x000fc400097fe4ff */
[----:B------:R-:W-:Y:S01]  /*0860*/  P2R R80, PR, RZ, 0x40 ;  /* 0x00000040ff507803 */ /* 0x000fe20000000000 */
[----:B------:R0:W5:Y:S04]  /*0870*/  @P3 LDG.E.64 R58, [R34.64] ;  /* 0x0000000e223a3981 */ /* 0x000168000c1e1b00 */
[----:B------:R0:W5:Y:S04]  /*0880*/  @P3 LDG.E.64 R64, [R32.64] ;  /* 0x0000000e20403981 */ /* 0x000168000c1e1b00 */
[----:B------:R0:W5:Y:S04]  /*0890*/  @P4 LDG.E.64 R52, [R18.64] ;  /* 0x0000000e12344981 */ /* 0x000168000c1e1b00 */
[----:B------:R0:W5:Y:S04]  /*08a0*/  @P4 LDG.E.64 R50, [R14.64] ;  /* 0x0000000e0e324981 */ /* 0x000168000c1e1b00 */
[----:B------:R0:W5:Y:S01]  /*08b0*/  @P4 LDG.E.64 R38, [R16.64] ;  /* 0x0000000e10264981 */ /* 0x000162000c1e1b00 */
[----:B------:R-:W-:-:S04]  /*08c0*/  ISETP.NE.U32.AND P0, PT, RZ, c[0x0][0xde0], PT ;  /* 0x00037800ff007a0c */ /* 0x000fc80003f05070 */
[----:B------:R-:W-:-:S13]  /*08d0*/  ISETP.NE.AND.EX P0, PT, RZ, c[0x0][0xde4], PT, P0 ;  /* 0x00037900ff007a0c */ /* 0x000fda0003f05300 */
[----:B------:R-:W-:Y:S05]  /*08e0*/  @!P0 BRA `(.L_x_149) ;  /* 0x00000ab000008947 */ /* 0x000fea0003800000 */
[----:B0-----:R-:W-:Y:S02]  /*08f0*/  IMAD.MOV.U32 R2, RZ, RZ, c[0x0][0xde0] ;  /* 0x00037800ff027624 */ /* 0x001fe400078e00ff */
[----:B------:R-:W-:-:S05]  /*0900*/  IMAD.MOV.U32 R3, RZ, RZ, c[0x0][0xde4] ;  /* 0x00037900ff037624 */ /* 0x000fca00078e00ff */
[----:B------:R-:W2:Y:S01]  /*0910*/  LDG.E R2, [R2.64] ;  /* 0x0000000e02027981 */ /* 0x000ea2000c1e1900 */
[----:B------:R-:W-:Y:S01]  /*0920*/  IMAD.MOV.U32 R4, RZ, RZ, 0x1 ;  /* 0x00000001ff047424 */ /* 0x000fe200078e00ff */
[----:B-----5:R-:W-:Y:S01]  /*0930*/  FSETP.GEU.AND P2, PT, |R59|, 6.5827683646048100446e-37, PT ;  /* 0x036000003b00780b */ /* 0x020fe20003f4e200 */
[----:B------:R-:W-:Y:S01]  /*0940*/  ULDC.S8 UR5, c[0x0][0xdd8] ;  /* 0x0003760000057ab9 */ /* 0x000fe20000000200 */
[----:B------:R-:W-:Y:S01]  /*0950*/  BSSY B0, `(.L_x_150) ;  /* 0x0000018000007945 */ /* 0x000fe20003800000 */
[----:B------:R-:W-:Y:S01]  /*0960*/  ISETP.NE.AND P0, PT, RZ, UR5, PT ;  /* 0x00000005ff007c0c */ /* 0x000fe2000bf05270 */
        /* <DEDUP_REMOVED lines=19> */
[----:B------:R-:W-:Y:S05]  /*0aa0*/  CALL.REL.NOINC `($__internal_1_$__cuda_sm20_div_rn_f64_full) ;  /* 0x0000236000007944 */ /* 0x000fea0003c00000 */
[----:B------:R-:W-:Y:S02]  /*0ab0*/  IMAD.MOV.U32 R2, RZ, RZ, R6 ;  /* 0x000000ffff027224 */ /* 0x000fe400078e0006 */
[----:B------:R-:W-:Y:S02]  /*0ac0*/  IMAD.MOV.U32 R3, RZ, RZ, R7 ;  /* 0x000000ffff037224 */ /* 0x000fe400078e0007 */
.L_x_151:
[----:B------:R-:W-:Y:S05]  /*0ad0*/  BSYNC B0 ;  /* 0x0000000000007941 */ /* 0x000fea0003800000 */
.L_x_150:
[----:B------:R-:W0:Y:S01]  /*0ae0*/  MUFU.RCP64H R7, R13 ;  /* 0x0000000d00077308 */ /* 0x000e220000001800 */
[----:B------:R-:W1:Y:S01]  /*0af0*/  DADD R4, -RZ, -R2 ;  /* 0x00000000ff047229 */ /* 0x000e620000000902 */
[----:B------:R-:W-:Y:S01]  /*0b00*/  IMAD.MOV.U32 R6, RZ, RZ, 0x1 ;  /* 0x00000001ff067424 */ /* 0x000fe200078e00ff */
[----:B------:R-:W-:Y:S01]  /*0b10*/  ULDC.S8 UR5, c[0x0][0xdd9] ;  /* 0x0003764000057ab9 */ /* 0x000fe20000000200 */
[----:B------:R-:W-:Y:S01]  /*0b20*/  FSETP.GEU.AND P6, PT, |R49|, 6.5827683646048100446e-37, PT ;  /* 0x036000003100780b */ /* 0x000fe20003fce200 */
[----:B------:R-:W-:Y:S01]  /*0b30*/  DSETP.NEU.AND P2, PT, RZ, c[0x0][0xdb0], PT ;  /* 0x00036c00ff00762a */ /* 0x000fe20003f4d000 */
[----:B------:R-:W-:Y:S01]  /*0b40*/  ISETP.NE.AND P1, PT, RZ, UR5, PT ;  /* 0x00000005ff007c0c */ /* 0x000fe2000bf25270 */
[----:B------:R-:W-:Y:S01]  /*0b50*/  ULDC.S8 UR5, c[0x0][0xdda] ;  /* 0x0003768000057ab9 */ /* 0x000fe20000000200 */
[----:B------:R-:W-:Y:S01]  /*0b60*/  BSSY B0, `(.L_x_152) ;  /* 0x0000024000007945 */ /* 0x000fe20003800000 */
[----:B------:R-:W-:-:S02]  /*0b70*/  IMAD.MOV.U32 R58, RZ, RZ, R2 ;  /* 0x000000ffff3a7224 */ /* 0x000fc400078e0002 */
[----:B-1----:R-:W-:Y:S01]  /*0b80*/  FSEL R8, R2, R4, !P1 ;  /* 0x0000000402087208 */ /* 0x002fe20004800000 */
[----:B------:R-:W-:Y:S01]  /*0b90*/  IMAD.MOV.U32 R59, RZ, RZ, R3 ;  /* 0x000000ffff3b7224 */ /* 0x000fe200078e0003 */
[----:B------:R-:W-:Y:S01]  /*0ba0*/  FSEL R9, R3, R5, !P1 ;  /* 0x0000000503097208 */ /* 0x000fe20004800000 */
[----:B0-----:R-:W0:-:S05]  /*0bb0*/  DFMA R10, -R12, R6, 1 ;  /* 0x3ff000000c0a742b */ /* 0x001e0a0000000106 */
[----:B------:R-:W-:-:S04]  /*0bc0*/  DFMA R4, R60, c[0x0][0xdb0], R8 ;  /* 0x00036c003c047a2b */ /* 0x000fc80000000008 */
[----:B0-----:R-:W0:-:S06]  /*0bd0*/  DFMA R10, R10, R10, R10 ;  /* 0x0000000a0a0a722b */ /* 0x001e0c000000000a */
[----:B0-----:R-:W0:Y:S01]  /*0be0*/  DFMA R10, R6, R10, R6 ;  /* 0x0000000a060a722b */ /* 0x001e220000000006 */
[----:B------:R-:W-:Y:S02]  /*0bf0*/  FSEL R4, R4, R8, P2 ;  /* 0x0000000804047208 */ /* 0x000fe40001000000 */
[----:B------:R-:W-:Y:S01]  /*0c00*/  FSEL R5, R5, R9, P2 ;  /* 0x0000000905057208 */ /* 0x000fe20001000000 */
[----:B------:R1:W-:Y:S01]  /*0c10*/  DMUL R6, R64, c[0x0][0xdb8] ;  /* 0x00036e0040067a28 */ /* 0x0003e20000000000 */
[----:B------:R-:W-:Y:S01]  /*0c20*/  ISETP.NE.AND P2, PT, RZ, UR5, PT ;  /* 0x00000005ff007c0c */ /* 0x000fe2000bf45270 */
[----:B-1----:R-:W-:Y:S02]  /*0c30*/  IMAD.MOV.U32 R64, RZ, RZ, c[0x0][0xdd0] ;  /* 0x00037400ff407624 */ /* 0x002fe400078e00ff */
[----:B------:R-:W-:Y:S01]  /*0c40*/  IMAD.MOV.U32 R65, RZ, RZ, c[0x0][0xdd4] ;  /* 0x00037500ff417624 */ /* 0x000fe200078e00ff */
[----:B0-----:R-:W0:-:S05]  /*0c50*/  DFMA R40, -R12, R10, 1 ;  /* 0x3ff000000c28742b */ /* 0x001e0a000000010a */
[----:B------:R-:W1:-:S04]  /*0c60*/  DADD R64, -R64, 1 ;  /* 0x3ff0000040407429 */ /* 0x000e480000000100 */
[----:B0-----:R-:W0:-:S04]  /*0c70*/  DFMA R40, R10, R40, R10 ;  /* 0x000000280a28722b */ /* 0x001e08000000000a */
[----:B-1----:R-:W1:-:S04]  /*0c80*/  DFMA R6, R64, R4, R6 ;  /* 0x000000044006722b */ /* 0x002e480000000006 */
[----:B0-----:R-:W0:-:S06]  /*0c90*/  DMUL R8, R40, R48 ;  /* 0x0000003028087228 */ /* 0x001e0c0000000000 */
[----:B-1----:R-:W-:Y:S02]  /*0ca0*/  FSEL R62, R6, R4, !P2 ;  /* 0x00000004063e7208 */ /* 0x002fe40005000000 */
[----:B------:R-:W-:Y:S01]  /*0cb0*/  FSEL R63, R7, R5, !P2 ;  /* 0x00000005073f7208 */ /* 0x000fe20005000000 */
[----:B0-----:R-:W0:-:S05]  /*0cc0*/  DFMA R6, -R12, R8, R48 ;  /* 0x000000080c06722b */ /* 0x001e0a0000000130 */
[----:B------:R-:W1:-:S04]  /*0cd0*/  DFMA R4, R62, c[0x0][0xdb8], R4 ;  /* 0x00036e003e047a2b */ /* 0x000e480000000004 */
[----:B0-----:R-:W0:-:S06]  /*0ce0*/  DFMA R6, R40, R6, R8 ;  /* 0x000000062806722b */ /* 0x001e0c0000000008 */
[----:B-1----:R-:W-:Y:S02]  /*0cf0*/  FSEL R66, R62, R4, !P0 ;  /* 0x000000043e427208 */ /* 0x002fe40004000000 */
[----:B------:R-:W-:Y:S02]  /*0d00*/  FSEL R67, R63, R5, !P0 ;  /* 0x000000053f437208 */ /* 0x000fe40004000000 */
        /* <DEDUP_REMOVED lines=9> */
.L_x_153:
[----:B------:R-:W-:Y:S05]  /*0da0*/  BSYNC B0 ;  /* 0x0000000000007941 */ /* 0x000fea0003800000 */
.L_x_152:
[----:B------:R-:W0:Y:S01]  /*0db0*/  MUFU.RCP64H R9, R13 ;  /* 0x0000000d00097308 */ /* 0x000e220000001800 */
[----:B------:R-:W1:Y:S01]  /*0dc0*/  DADD R2, -RZ, -R6 ;  /* 0x00000000ff027229 */ /* 0x000e620000000906 */
[----:B------:R-:W-:Y:S01]  /*0dd0*/  IMAD.MOV.U32 R8, RZ, RZ, 0x1 ;  /* 0x00000001ff087424 */ /* 0x000fe200078e00ff */
[----:B------:R-:W-:Y:S01]  /*0de0*/  FSETP.GEU.AND P6, PT, |R47|, 6.5827683646048100446e-37, PT ;  /* 0x036000002f00780b */ /* 0x000fe20003fce200 */
[----:B------:R-:W-:Y:S01]  /*0df0*/  BSSY B0, `(.L_x_154) ;  /* 0x0000023000007945 */ /* 0x000fe20003800000 */
[----:B------:R-:W-:Y:S01]  /*0e00*/  DSETP.NEU.AND P3, PT, RZ, c[0x0][0xdb0], PT ;  /* 0x00036c00ff00762a */ /* 0x000fe20003f6d000 */
[----:B------:R-:W-:-:S02]  /*0e10*/  IMAD.MOV.U32 R48, RZ, RZ, R6 ;  /* 0x000000ffff307224 */ /* 0x000fc400078e0006 */
[----:B------:R-:W-:Y:S01]  /*0e20*/  IMAD.MOV.U32 R49, RZ, RZ, R7 ;  /* 0x000000ffff317224 */ /* 0x000fe200078e0007 */
[----:B------:R-:W-:Y:S02]  /*0e30*/  DMUL R70, R70, c[0x0][0xdb8] ;  /* 0x00036e0046467a28 */ /* 0x000fe40000000000 */
[----:B-1----:R-:W-:Y:S02]  /*0e40*/  FSEL R4, R6, R2, !P1 ;  /* 0x0000000206047208 */ /* 0x002fe40004800000 */
[----:B------:R-:W-:Y:S01]  /*0e50*/  FSEL R5, R7, R3, !P1 ;  /* 0x0000000307057208 */ /* 0x000fe20004800000 */
[----:B0-----:R-:W0:-:S05]  /*0e60*/  DFMA R10, -R12, R8, 1 ;  /* 0x3ff000000c0a742b */ /* 0x001e0a0000000108 */
[----:B------:R-:W-:-:S04]  /*0e70*/  DFMA R2, R56, c[0x0][0xdb0], R4 ;  /* 0x00036c0038027a2b */ /* 0x000fc80000000004 */
[----:B0-----:R-:W0:-:S06]  /*0e80*/  DFMA R10, R10, R10, R10 ;  /* 0x0000000a0a0a722b */ /* 0x001e0c000000000a */
[----:B0-----:R-:W0:Y:S01]  /*0e90*/  DFMA R10, R8, R10, R8 ;  /* 0x0000000a080a722b */ /* 0x001e220000000008 */
[----:B------:R-:W-:Y:S02]  /*0ea0*/  FSEL R2, R2, R4, P3 ;  /* 0x0000000402027208 */ /* 0x000fe40001800000 */
[----:B------:R-:W-:-:S03]  /*0eb0*/  FSEL R3, R3, R5, P3 ;  /* 0x0000000503037208 */ /* 0x000fc60001800000 */
[----:B0-----:R-:W0:-:S04]  /*0ec0*/  DFMA R4, -R12, R10, 1 ;  /* 0x3ff000000c04742b */ /* 0x001e08000000010a */
[----:B------:R-:W-:-:S04]  /*0ed0*/  DFMA R70, R64, R2, R70 ;  /* 0x000000024046722b */ /* 0x000fc80000000046 */
[----:B0-----:R-:W0:-:S06]  /*0ee0*/  DFMA R10, R10, R4, R10 ;  /* 0x000000040a0a722b */ /* 0x001e0c000000000a */
[----:B0-----:R-:W0:Y:S01]  /*0ef0*/  DMUL R4, R10, R46 ;  /* 0x0000002e0a047228 */ /* 0x001e220000000000 */
[----:B------:R-:W-:Y:S02]  /*0f00*/  FSEL R70, R70, R2, !P2 ;  /* 0x0000000246467208 */ /* 0x000fe40005000000 */
[----:B------:R-:W-:-:S03]  /*0f10*/  FSEL R71, R71, R3, !P2 ;  /* 0x0000000347477208 */ /* 0x000fc60005000000 */
[----:B0-----:R-:W0:-:S04]  /*0f20*/  DFMA R8, -R12, R4, R46 ;  /* 0x000000040c08722b */ /* 0x001e08000000012e */
        /* <DEDUP_REMOVED lines=15> */
.L_x_155:
[----:B------:R-:W-:Y:S05]  /*1020*/  BSYNC B0 ;  /* 0x0000000000007941 */ /* 0x000fea0003800000 */
.L_x_154:
        /* <DEDUP_REMOVED lines=37> */
.L_x_157:
[----:B------:R-:W-:Y:S05]  /*1280*/  BSYNC B0 ;  /* 0x0000000000007941 */ /* 0x000fea0003800000 */
.L_x_156:
[----:B------:R-:W0:Y:S01]  /*1290*/  DADD R2, -RZ, -R6 ;  /* 0x00000000ff027229 */ /* 0x000e220000000906 */
[----:B------:R-:W-:Y:S02]  /*12a0*/  IMAD.MOV.U32 R38, RZ, RZ, R6 ;  /* 0x000000ffff267224 */ /* 0x000fe400078e0006 */
[----:B------:R-:W-:Y:S01]  /*12b0*/  IMAD.MOV.U32 R39, RZ, RZ, R7 ;  /* 0x000000ffff277224 */ /* 0x000fe200078e0007 */
[----:B------:R-:W-:-:S04]  /*12c0*/  DSETP.NEU.AND P3, PT, RZ, c[0x0][0xdb0], PT ;  /* 0x00036c00ff00762a */ /* 0x000fc80003f6d000 */
[----:B------:R-:W-:Y:S02]  /*12d0*/  DMUL R50, R50, c[0x0][0xdb8] ;  /* 0x00036e0032327a28 */ /* 0x000fe40000000000 */
[----:B0-----:R-:W-:Y:S02]  /*12e0*/  FSEL R4, R6, R2, !P1 ;  /* 0x0000000206047208 */ /* 0x001fe40004800000 */
[----:B------:R-:W-:-:S06]  /*12f0*/  FSEL R5, R7, R3, !P1 ;  /* 0x0000000307057208 */ /* 0x000fcc0004800000 */
[----:B------:R-:W0:-:S10]  /*1300*/  DFMA R2, R52, c[0x0][0xdb0], R4 ;  /* 0x00036c0034027a2b */ /* 0x000e140000000004 */
[----:B0-----:R-:W-:Y:S02]  /*1310*/  FSEL R2, R2, R4, P3 ;  /* 0x0000000402027208 */ /* 0x001fe40001800000 */
[----:B------:R-:W-:-:S06]  /*1320*/  FSEL R3, R3, R5, P3 ;  /* 0x0000000503037208 */ /* 0x000fcc0001800000 */
[----:B------:R-:W0:-:S10]  /*1330*/  DFMA R50, R64, R2, R50 ;  /* 0x000000024032722b */ /* 0x000e140000000032 */
[----:B0-----:R-:W-:Y:S02]  /*1340*/  FSEL R4, R50, R2, !P2 ;  /* 0x0000000232047208 */ /* 0x001fe40005000000 */
[----:B------:R-:W-:-:S06]  /*1350*/  FSEL R5, R51, R3, !P2 ;  /* 0x0000000333057208 */ /* 0x000fcc0005000000 */
[----:B------:R-:W0:-:S10]  /*1360*/  DFMA R2, R4, c[0x0][0xdb8], R2 ;  /* 0x00036e0004027a2b */ /* 0x000e140000000002 */
[----:B0-----:R-:W-:Y:S02]  /*1370*/  FSEL R2, R4, R2, !P0 ;  /* 0x0000000204027208 */ /* 0x001fe40004000000 */
[----:B------:R-:W-:Y:S01]  /*1380*/  FSEL R3, R5, R3, !P0 ;  /* 0x0000000305037208 */ /* 0x000fe20004000000 */
[----:B------:R-:W-:Y:S05]  /*1390*/  BRA `(.L_x_158) ;  /* 0x000005a000007947 */ /* 0x000fea0003800000 */
.L_x_149:
[----:B0----5:R-:W0:Y:S01]  /*13a0*/  DADD R2, -RZ, -R58 ;  /* 0x00000000ff027229 */ /* 0x021e22000000093a */
[----:B------:R-:W-:Y:S02]  /*13b0*/  ULDC.S8 UR5, c[0x0][0xdd9] ;  /* 0x0003764000057ab9 */ /* 0x000fe40000000200 */
[----:B------:R-:W-:Y:S01]  /*13c0*/  ISETP.NE.AND P1, PT, RZ, UR5, PT ;  /* 0x00000005ff007c0c */ /* 0x000fe2000bf25270 */
[----:B------:R-:W-:Y:S01]  /*13d0*/  ULDC.S8 UR5, c[0x0][0xdda] ;  /* 0x0003768000057ab9 */ /* 0x000fe20000000200 */
[----:B------:R-:W-:Y:S01]  /*13e0*/  DSETP.NEU.AND P2, PT, RZ, c[0x0][0xdb0], PT ;  /* 0x00036c00ff00762a */ /* 0x000fe20003f4d000 */
[----:B------:R-:W-:-:S04]  /*13f0*/  ISETP.NE.AND P0, PT, RZ, UR5, PT ;  /* 0x00000005ff007c0c */ /* 0x000fc8000bf05270 */
[----:B0-----:R-:W-:Y:S02]  /*1400*/  FSEL R4, R58, R2, !P1 ;  /* 0x000000023a047208 */ /* 0x001fe40004800000 */
[----:B------:R-:W-:-:S06]  /*1410*/  FSEL R5, R59, R3, !P1 ;  /* 0x000000033b057208 */ /* 0x000fcc0004800000 */
[----:B------:R-:W0:-:S10]  /*1420*/  DFMA R2, R60, c[0x0][0xdb0], R4 ;  /* 0x00036c003c027a2b */ /* 0x000e140000000004 */
[----:B0-----:R-:W-:Y:S02]  /*1430*/  FSEL R62, R2, R4, P2 ;  /* 0x00000004023e7208 */ /* 0x001fe40001000000 */
[----:B------:R-:W-:Y:S01]  /*1440*/  FSEL R63, R3, R5, P2 ;  /* 0x00000005033f7208 */ /* 0x000fe20001000000 */
[----:B------:R-:W-:Y:S05]  /*1450*/  @!P0 BRA `(.L_x_159) ;  /* 0x0000021000008947 */ /* 0x000fea0003800000 */
[----:B------:R-:W0:Y:S01]  /*1460*/  DADD R4, -RZ, -R46 ;  /* 0x00000000ff047229 */ /* 0x000e22000000092e */
[----:B------:R-:W-:Y:S02]  /*1470*/  ULDC.S8 UR5, c[0x0][0xdd8] ;  /* 0x0003760000057ab9 */ /* 0x000fe40000000200 */
[----:B------:R-:W-:Y:S01]  /*1480*/  ISETP.NE.AND P0, PT, RZ, UR5, PT ;  /* 0x00000005ff007c0c */ /* 0x000fe2000bf05270 */
[----:B------:R-:W1:-:S04]  /*1490*/  DADD R2, -RZ, -R48 ;  /* 0x00000000ff027229 */ /* 0x000e480000000930 */
[----:B------:R-:W2:Y:S02]  /*14a0*/  DADD R8, -RZ, -R38 ;  /* 0x00000000ff087229 */ /* 0x000ea40000000926 */
[----:B0-----:R-:W-:Y:S02]  /*14b0*/  FSEL R10, R46, R4, !P1 ;  /* 0x000000042e0a7208 */ /* 0x001fe40004800000 */
[----:B------:R-:W-:Y:S02]  /*14c0*/  FSEL R11, R47, R5, !P1 ;  /* 0x000000052f0b7208 */ /* 0x000fe40004800000 */
[----:B-1----:R-:W-:Y:S02]  /*14d0*/  FSEL R6, R48, R2, !P1 ;  /* 0x0000000230067208 */ /* 0x002fe40004800000 */
[----:B------:R-:W-:Y:S02]  /*14e0*/  FSEL R7, R49, R3, !P1 ;  /* 0x0000000331077208 */ /* 0x000fe40004800000 */
[----:B--2---:R-:W-:Y:S01]  /*14f0*/  FSEL R12, R38, R8, !P1 ;  /* 0x00000008260c7208 */ /* 0x004fe20004800000 */
[----:B------:R-:W0:Y:S01]  /*1500*/  DFMA R4, R54, c[0x0][0xdb0], R10 ;  /* 0x00036c0036047a2b */ /* 0x000e22000000000a */
[----:B------:R-:W-:-:S03]  /*1510*/  FSEL R13, R39, R9, !P1 ;  /* 0x00000009270d7208 */ /* 0x000fc60004800000 */
[----:B------:R-:W1:-:S04]  /*1520*/  DFMA R2, R56, c[0x0][0xdb0], R6 ;  /* 0x00036c0038027a2b */ /* 0x000e480000000006 */
[----:B------:R-:W2:Y:S02]  /*1530*/  DFMA R8, R52, c[0x0][0xdb0], R12 ;  /* 0x00036c0034087a2b */ /* 0x000ea4000000000c */
[----:B0-----:R-:W-:Y:S02]  /*1540*/  FSEL R68, R4, R10, P2 ;  /* 0x0000000a04447208 */ /* 0x001fe40001000000 */
[----:B------:R-:W-:Y:S02]  /*1550*/  FSEL R69, R5, R11, P2 ;  /* 0x0000000b05457208 */ /* 0x000fe40001000000 */
[----:B-1----:R-:W-:Y:S02]  /*1560*/  FSEL R70, R2, R6, P2 ;  /* 0x0000000602467208 */ /* 0x002fe40001000000 */
[----:B------:R-:W-:Y:S01]  /*1570*/  FSEL R71, R3, R7, P2 ;  /* 0x0000000703477208 */ /* 0x000fe20001000000 */
[----:B------:R-:W0:Y:S01]  /*1580*/  DFMA R2, R62, c[0x0][0xdb8], R62 ;  /* 0x00036e003e027a2b */ /* 0x000e22000000003e */
[----:B--2---:R-:W-:-:S02]  /*1590*/  FSEL R4, R8, R12, P2 ;  /* 0x0000000c08047208 */ /* 0x004fc40001000000 */
[----:B------:R-:W-:Y:S01]  /*15a0*/  FSEL R5, R9, R13, P2 ;  /* 0x0000000d09057208 */ /* 0x000fe20001000000 */
[----:B------:R-:W1:-:S04]  /*15b0*/  DFMA R8, R68, c[0x0][0xdb8], R68 ;  /* 0x00036e0044087a2b */ /* 0x000e480000000044 */
[----:B------:R-:W2:Y:S02]  /*15c0*/  DFMA R6, R70, c[0x0][0xdb8], R70 ;  /* 0x00036e0046067a2b */ /* 0x000ea40000000046 */
[----:B0-----:R-:W-:Y:S02]  /*15d0*/  FSEL R66, R62, R2, !P0 ;  /* 0x000000023e427208 */ /* 0x001fe40004000000 */
[----:B------:R-:W0:Y:S01]  /*15e0*/  DFMA R10, R4, c[0x0][0xdb8], R4 ;  /* 0x00036e00040a7a2b */ /* 0x000e220000000004 */
[----:B------:R-:W-:Y:S02]  /*15f0*/  FSEL R67, R63, R3, !P0 ;  /* 0x000000033f437208 */ /* 0x000fe40004000000 */
[----:B-1----:R-:W-:Y:S02]  /*1600*/  FSEL R74, R68, R8, !P0 ;  /* 0x00000008444a7208 */ /* 0x002fe40004000000 */
[----:B------:R-:W-:Y:S02]  /*1610*/  FSEL R75, R69, R9, !P0 ;  /* 0x00000009454b7208 */ /* 0x000fe40004000000 */
[----:B--2---:R-:W-:-:S02]  /*1620*/  FSEL R72, R70, R6, !P0 ;  /* 0x0000000646487208 */ /* 0x004fc40004000000 */
[----:B------:R-:W-:Y:S02]  /*1630*/  FSEL R73, R71, R7, !P0 ;  /* 0x0000000747497208 */ /* 0x000fe40004000000 */
[----:B0-----:R-:W-:Y:S02]  /*1640*/  FSEL R2, R4, R10, !P0 ;  /* 0x0000000a04027208 */ /* 0x001fe40004000000 */
[----:B------:R-:W-:Y:S01]  /*1650*/  FSEL R3, R5, R11, !P0 ;  /* 0x0000000b05037208 */ /* 0x000fe20004000000 */
[----:B------:R-:W-:Y:S05]  /*1660*/  BRA `(.L_x_158) ;  /* 0x000002d000007947 */ /* 0x000fea0003800000 */
.L_x_159:
[----:B------:R-:W0:Y:S01]  /*1670*/  DADD R8, -RZ, -R46 ;  /* 0x00000000ff087229 */ /* 0x000e22000000092e */
[----:B------:R-:W-:Y:S01]  /*1680*/  IMAD.MOV.U32 R2, RZ, RZ, c[0x0][0xdd0] ;  /* 0x00037400ff027624 */ /* 0x000fe200078e00ff */
[----:B------:R-:W-:Y:S01]  /*1690*/  ULDC.S8 UR5, c[0x0][0xdd8] ;  /* 0x0003760000057ab9 */ /* 0x000fe20000000200 */
[----:B------:R-:W-:Y:S01]  /*16a0*/  IMAD.MOV.U32 R3, RZ, RZ, c[0x0][0xdd4] ;  /* 0x00037500ff037624 */ /* 0x000fe200078e00ff */
[----:B------:R-:W1:Y:S01]  /*16b0*/  DADD R4, -RZ, -R48 ;  /* 0x00000000ff047229 */ /* 0x000e620000000930 */
[----:B------:R-:W-:-:S03]  /*16c0*/  ISETP.NE.AND P0, PT, RZ, UR5, PT ;  /* 0x00000005ff007c0c */ /* 0x000fc6000bf05270 */
[----:B------:R-:W2:Y:S02]  /*16d0*/  DADD R12, -RZ, -R38 ;  /* 0x00000000ff0c7229 */ /* 0x000ea40000000926 */
[----:B0-----:R-:W-:Y:S02]  /*16e0*/  FSEL R10, R46, R8, !P1 ;  /* 0x000000082e0a7208 */ /* 0x001fe40004800000 */
[----:B------:R-:W-:Y:S01]  /*16f0*/  FSEL R11, R47, R9, !P1 ;  /* 0x000000092f0b7208 */ /* 0x000fe20004800000 */
[----:B------:R-:W-:Y:S01]  /*1700*/  DMUL R6, R64, c[0x0][0xdb8] ;  /* 0x00036e0040067a28 */ /* 0x000fe20000000000 */
[----:B-1----:R-:W-:Y:S02]  /*1710*/  FSEL R4, R48, R4, !P1 ;  /* 0x0000000430047208 */ /* 0x002fe40004800000 */
[----:B------:R-:W-:Y:S01]  /*1720*/  FSEL R5, R49, R5, !P1 ;  /* 0x0000000531057208 */ /* 0x000fe20004800000 */
[----:B------:R-:W-:Y:S01]  /*1730*/  DADD R2, -R2, 1 ;  /* 0x3ff0000002027429 */ /* 0x000fe20000000100 */
[----:B--2---:R-:W-:-:S02]  /*1740*/  FSEL R40, R38, R12, !P1 ;  /* 0x0000000c26287208 */ /* 0x004fc40004800000 */
[----:B------:R-:W-:Y:S01]  /*1750*/  FSEL R41, R39, R13, !P1 ;  /* 0x0000000d27297208 */ /* 0x000fe20004800000 */
[----:B------:R-:W0:-:S04]  /*1760*/  DFMA R12, R54, c[0x0][0xdb0], R10 ;  /* 0x00036c00360c7a2b */ /* 0x000e08000000000a */
[----:B------:R-:W1:-:S04]  /*1770*/  DFMA R8, R56, c[0x0][0xdb0], R4 ;  /* 0x00036c0038087a2b */ /* 0x000e480000000004 */
[----:B------:R-:W2:Y:S02]  /*1780*/  DFMA R42, R52, c[0x0][0xdb0], R40 ;  /* 0x00036c00342a7a2b */ /* 0x000ea40000000028 */
[----:B0-----:R-:W-:Y:S02]  /*1790*/  FSEL R10, R12, R10, P2 ;  /* 0x0000000a0c0a7208 */ /* 0x001fe40001000000 */
[----:B------:R-:W-:Y:S01]  /*17a0*/  FSEL R11, R13, R11, P2 ;  /* 0x0000000b0d0b7208 */ /* 0x000fe20001000000 */
[----:B------:R-:W0:Y:S01]  /*17b0*/  DMUL R70, R70, c[0x0][0xdb8] ;  /* 0x00036e0046467a28 */ /* 0x000e220000000000 */
[----:B-1----:R-:W-:Y:S02]  /*17c0*/  FSEL R8, R8, R4, P2 ;  /* 0x0000000408087208 */ /* 0x002fe40001000000 */
[----:B------:R-:W-:Y:S01]  /*17d0*/  FSEL R9, R9, R5, P2 ;  /* 0x0000000509097208 */ /* 0x000fe20001000000 */
[----:B------:R-:W1:Y:S01]  /*17e0*/  DMUL R68, R68, c[0x0][0xdb8] ;  /* 0x00036e0044447a28 */ /* 0x000e620000000000 */
[----:B--2---:R-:W-:-:S02]  /*17f0*/  FSEL R12, R42, R40, P2 ;  /* 0x000000282a0c7208 */ /* 0x004fc40001000000 */
[----:B------:R-:W-:Y:S01]  /*1800*/  FSEL R13, R43, R41, P2 ;  /* 0x000000292b0d7208 */ /* 0x000fe20001000000 */
[----:B------:R-:W2:-:S04]  /*1810*/  DMUL R50, R50, c[0x0][0xdb8] ;  /* 0x00036e0032327a28 */ /* 0x000e880000000000 */
[----:B------:R-:W3:-:S04]  /*1820*/  DFMA R6, R2, R62, R6 ;  /* 0x0000003e0206722b */ /* 0x000ec80000000006 */
[----:B0-----:R-:W0:-:S04]  /*1830*/  DFMA R70, R2, R8, R70 ;  /* 0x000000080246722b */ /* 0x001e080000000046 */
[----:B-1----:R-:W1:-:S04]  /*1840*/  DFMA R68, R2, R10, R68 ;  /* 0x0000000a0244722b */ /* 0x002e480000000044 */
[----:B--2---:R-:W-:-:S04]  /*1850*/  DFMA R4, R2, R12, R50 ;  /* 0x0000000c0204722b */ /* 0x004fc80000000032 */
[----:B---3--:R2:W3:Y:S02]  /*1860*/  DFMA R2, R6, c[0x0][0xdb8], R62 ;  /* 0x00036e0006027a2b */ /* 0x0084e4000000003e */
[----:B--2---:R-:W-:Y:S02]  /*1870*/  IMAD.MOV.U32 R62, RZ, RZ, R6 ;  /* 0x000000ffff3e7224 */ /* 0x004fe400078e0006 */
[----:B0-----:R-:W0:Y:S01]  /*1880*/  DFMA R8, R70, c[0x0][0xdb8], R8 ;  /* 0x00036e0046087a2b */ /* 0x001e220000000008 */
[----:B------:R-:W-:-:S03]  /*1890*/  IMAD.MOV.U32 R63, RZ, RZ, R7 ;  /* 0x000000ffff3f7224 */ /* 0x000fc600078e0007 */
[----:B-1----:R-:W1:Y:S02]  /*18a0*/  DFMA R10, R68, c[0x0][0xdb8], R10 ;  /* 0x00036e00440a7a2b */ /* 0x002e64000000000a */
[----:B---3--:R-:W-:Y:S02]  /*18b0*/  FSEL R66, R6, R2, !P0 ;  /* 0x0000000206427208 */ /* 0x008fe40004000000 */
[----:B------:R-:W2:Y:S01]  /*18c0*/  DFMA R12, R4, c[0x0][0xdb8], R12 ;  /* 0x00036e00040c7a2b */ /* 0x000ea2000000000c */
[----:B------:R-:W-:Y:S02]  /*18d0*/  FSEL R67, R7, R3, !P0 ;  /* 0x0000000307437208 */ /* 0x000fe40004000000 */
[----:B0-----:R-:W-:Y:S02]  /*18e0*/  FSEL R72, R70, R8, !P0 ;  /* 0x0000000846487208 */ /* 0x001fe40004000000 */
[----:B------:R-:W-:Y:S02]  /*18f0*/  FSEL R73, R71, R9, !P0 ;  /* 0x0000000947497208 */ /* 0x000fe40004000000 */
[----:B-1----:R-:W-:-:S02]  /*1900*/  FSEL R74, R68, R10, !P0 ;  /* 0x0000000a444a7208 */ /* 0x002fc40004000000 */
[----:B------:R-:W-:Y:S02]  /*1910*/  FSEL R75, R69, R11, !P0 ;  /* 0x0000000b454b7208 */ /* 0x000fe40004000000 */
[----:B--2---:R-:W-:Y:S02]  /*1920*/  FSEL R2, R4, R12, !P0 ;  /* 0x0000000c04027208 */ /* 0x004fe40004000000 */
[----:B------:R-:W-:Y:S02]  /*1930*/  FSEL R3, R5, R13, !P0 ;  /* 0x0000000d05037208 */ /* 0x000fe40004000000 */
.L_x_158:
[----:B------:R-:W-:Y:S01]  /*1940*/  ISETP.NE.AND P2, PT, R79, RZ, PT ;  /* 0x000000ff4f00720c */ /* 0x000fe20003f45270 */
[----:B------:R-:W0:Y:S01]  /*1950*/  DFMA R66, R66, -UR16, R60 ;  /* 0x8000001042427c2b */ /* 0x000e22000800003c */
[----:B------:R-:W-:Y:S02]  /*1960*/  ISETP.NE.AND P1, PT, R80, RZ, PT ;  /* 0x000000ff5000720c */ /* 0x000fe40003f25270 */
[----:B------:R-:W-:Y:S01]  /*1970*/  ISETP.NE.U32.AND P0, PT, RZ, c[0x0][0xde0], PT ;  /* 0x00037800ff007a0c */ /* 0x000fe20003f05070 */
[----:B------:R-:W1:-:S03]  /*1980*/  DFMA R72, R72, -UR16, R56 ;  /* 0x8000001048487c2b */ /* 0x000e460008000038 */
[----:B------:R-:W-:Y:S01]  /*1990*/  ISETP.NE.AND.EX P0, PT, RZ, c[0x0][0xde4], PT, P0 ;  /* 0x00037900ff007a0c */ /* 0x000fe20003f05300 */
[----:B------:R-:W2:-:S04]  /*19a0*/  DFMA R74, R74, -UR16, R54 ;  /* 0x800000104a4a7c2b */ /* 0x000e880008000036 */
[----:B------:R-:W3:Y:S01]  /*19b0*/  DFMA R2, R2, -UR16, R52 ;  /* 0x8000001002027c2b */ /* 0x000ee20008000034 */
[----:B0-----:R0:W-:Y:S04]  /*19c0*/  @P2 STG.E.64 [R36.64], R66 ;  /* 0x0000004224002986 */ /* 0x0011e8000c101b0e */
[----:B-1----:R0:W-:Y:S04]  /*19d0*/  @P1 STG.E.64 [R30.64], R72 ;  /* 0x000000481e001986 */ /* 0x0021e8000c101b0e */
[----:B--2---:R0:W-:Y:S04]  /*19e0*/  @P5 STG.E.64 [R24.64], R74 ;  /* 0x0000004a18005986 */ /* 0x0041e8000c101b0e */
[----:B---3--:R0:W-:Y:S01]  /*19f0*/  @P4 STG.E.64 [R18.64], R2 ;  /* 0x0000000212004986 */ /* 0x0081e2000c101b0e */
[----:B------:R-:W-:Y:S05]  /*1a00*/  @!P0 BRA `(.L_x_160) ;  /* 0x0000004000008947 */ /* 0x000fea0003800000 */
[----:B------:R1:W-:Y:S04]  /*1a10*/  @P2 STG.E.64 [R34.64], R58 ;  /* 0x0000003a22002986 */ /* 0x0003e8000c101b0e */
[----:B------:R1:W-:Y:S04]  /*1a20*/  @P1 STG.E.64 [R28.64], R48 ;  /* 0x000000301c001986 */ /* 0x0003e8000c101b0e */
[----:B------:R1:W-:Y:S04]  /*1a30*/  @P5 STG.E.64 [R22.64], R46 ;  /* 0x0000002e16005986 */ /* 0x0003e8000c101b0e */
[----:B------:R1:W-:Y:S02]  /*1a40*/  @P4 STG.E.64 [R16.64], R38 ;  /* 0x0000002610004986 */ /* 0x0003e4000c101b0e */
.L_x_160:
[----:B------:R-:W-:Y:S01]  /*1a50*/  ULDC UR5, c[0x0][0x0] ;  /* 0x0000000000057ab9 */ /* 0x000fe20000000800 */
[----:B------:R2:W-:Y:S01]  /*1a60*/  @P2 STG.E.64 [R32.64], R62 ;  /* 0x0000003e20002986 */ /* 0x0005e2000c101b0e */
[----:B------:R-:W-:-:S03]  /*1a70*/  ULEA UR5, UR5, UR4, 0x2 ;  /* 0x0000000405057291 */ /* 0x000fc6000f8e103f */
[----:B------:R2:W-:Y:S01]  /*1a80*/  @P1 STG.E.64 [R26.64], R70 ;  /* 0x000000461a001986 */ /* 0x0005e2000c101b0e */
[----:B------:R-:W-:Y:S02]  /*1a90*/  USHF.R.S32.HI UR6, URZ, 0x1f, UR5 ;  /* 0x0000001f3f067899 */ /* 0x000fe40008011405 */
[----:B------:R-:W-:Y:S01]  /*1aa0*/  UISETP.GT.U32.AND UP0, UPT, UR20, UR5, UPT ;  /* 0x000000051400728c */ /* 0x000fe2000bf04070 */
[----:B------:R2:W-:Y:S01]  /*1ab0*/  @P5 STG.E.64 [R20.64], R68 ;  /* 0x0000004414005986 */ /* 0x0005e2000c101b0e */
[----:B------:R-:W-:Y:S01]  /*1ac0*/  IMAD.U32 R0, RZ, RZ, UR5 ;  /* 0x00000005ff007e24 */ /* 0x000fe2000f8e00ff */
[----:B------:R-:W-:Y:S02]  /*1ad0*/  UMOV UR4, UR5 ;  /* 0x0000000500047c82 */ /* 0x000fe40008000000 */
[----:B------:R-:W-:Y:S01]  /*1ae0*/  UISETP.GT.AND.EX UP0, UPT, UR7, UR6, UPT, UP0 ;  /* 0x000000060700728c */ /* 0x000fe2000bf04300 */
[----:B------:R2:W-:Y:S01]  /*1af0*/  @P4 STG.E.64 [R14.64], R4 ;  /* 0x000000040e004986 */ /* 0x0005e2000c101b0e */
[----:B------:R-:W-:-:S04]  /*1b00*/  ISETP.LT.AND P1, PT, R0, 0x10000, PT ;  /* 0x000100000000780c */ /* 0x000fc80003f21270 */
[----:B------:R-:W-:-:S13]  /*1b10*/  PLOP3.LUT P0, PT, PT, PT, UP0, 0x80, 0x0 ;  /* 0x000000000000781c */ /* 0x000fda0003f0f008 */
[----:B--2---:R-:W-:Y:S05]  /*1b20*/  @P0 BRA P1, `(.L_x_161) ;  /* 0xffffe84000000947 */ /* 0x004fea000083ffff */
[----:B------:R-:W-:Y:S05]  /*1b30*/  EXIT ;  /* 0x000000000000794d */ /* 0x000fea0003800000 */
.L_x_148:
[----:B------:R-:W0:Y:S02]  /*1b40*/  S2R R2, SR_TID.X ;  /* 0x0000000000027919 */ /* 0x000e240000002100 */
[----:B0-----:R-:W-:-:S05]  /*1b50*/  IMAD.WIDE.U32 R4, R2, 0x4, RZ ;  /* 0x0000000402047825 */ /* 0x001fca00078e00ff */
[----:B------:R-:W-:-:S04]  /*1b60*/  ISETP.GE.U32.AND P0, PT, R4, UR20, PT ;  /* 0x0000001404007c0c */ /* 0x000fc8000bf06070 */
[----:B------:R-:W-:-:S04]  /*1b70*/  ISETP.GE.AND.EX P0, PT, R5, UR7, PT, P0 ;  /* 0x0000000705007c0c */ /* 0x000fc8000bf06300 */
[----:B------:R-:W-:-:S13]  /*1b80*/  ISETP.GT.U32.OR P0, PT, R2, 0x3fff, P0 ;  /* 0x00003fff0200780c */ /* 0x000fda0000704470 */
[----:B------:R-:W-:Y:S05]  /*1b90*/  @P0 EXIT ;  /* 0x000000000000094d */ /* 0x000fea0003800000 */
[----:B------:R-:W-:Y:S02]  /*1ba0*/  IMAD.MOV.U32 R46, RZ, RZ, c[0x0][0xdd0] ;  /* 0x00037400ff2e7624 */ /* 0x000fe400078e00ff */
[----:B------:R-:W-:Y:S02]  /*1bb0*/  IMAD.MOV.U32 R47, RZ, RZ, c[0x0][0xdd4] ;  /* 0x00037500ff2f7624 */ /* 0x000fe400078e00ff */
[----:B------:R-:W-:Y:S02]  /*1bc0*/  IMAD.MOV.U32 R60, RZ, RZ, R2 ;  /* 0x000000ffff3c7224 */ /* 0x000fe400078e0002 */
[----:B------:R-:W-:Y:S02]  /*1bd0*/  IMAD.MOV.U32 R3, RZ, RZ, RZ ;  /* 0x000000ffff037224 */ /* 0x000fe400078e00ff */
[----:B------:R-:W0:-:S04]  /*1be0*/  DADD R46, -R46, 1 ;  /* 0x3ff000002e2e7429 */ /* 0x000e080000000100 */
.L_x_173:
[C---:B-1----:R-:W-:Y:S01]  /*1bf0*/  IMAD.SHL.U32 R52, R2.reuse, 0x20, RZ ;  /* 0x0000002002347824 */ /* 0x042fe200078e00ff */
[----:B------:R-:W-:-:S04]  /*1c00*/  SHF.L.U64.HI R0, R2, 0x5, R3 ;  /* 0x0000000502007819 */ /* 0x000fc80000010203 */
[C---:B------:R-:W-:Y:S02]  /*1c10*/  IADD3 R48, P0, R52.reuse, UR8, RZ ;  /* 0x0000000834307c10 */ /* 0x040fe4000ff1e0ff */
[C---:B------:R-:W-:Y:S02]  /*1c20*/  IADD3 R50, P1, R52.reuse, UR10, RZ ;  /* 0x0000000a34327c10 */ /* 0x040fe4000ff3e0ff */
[----:B------:R-:W-:Y:S02]  /*1c30*/  IADD3 R52, P2, R52, UR12, RZ ;  /* 0x0000000c34347c10 */ /* 0x000fe4000ff5e0ff */
[C---:B------:R-:W-:Y:S02]  /*1c40*/  IADD3.X R49, R0.reuse, UR9, RZ, P0, !PT ;  /* 0x0000000900317c10 */ /* 0x040fe400087fe4ff */
[C---:B------:R-:W-:Y:S02]  /*1c50*/  IADD3.X R51, R0.reuse, UR11, RZ, P1, !PT ;  /* 0x0000000b00337c10 */ /* 0x040fe40008ffe4ff */
[----:B------:R-:W-:Y:S01]  /*1c60*/  IADD3.X R53, R0, UR13, RZ, P2, !PT ;  /* 0x0000000d00357c10 */ /* 0x000fe200097fe4ff */
[----:B------:R1:W5:Y:S04]  /*1c70*/  LDG.E.128 R12, [R48.64] ;  /* 0x0000000e300c7981 */ /* 0x000368000c1e1d00 */
[----:B------:R1:W5:Y:S04]  /*1c80*/  LDG.E.128 R16, [R48.64+0x10] ;  /* 0x0000100e30107981 */ /* 0x000368000c1e1d00 */
[----:B------:R1:W5:Y:S04]  /*1c90*/  LDG.E.128 R32, [R52.64] ;  /* 0x0000000e34207981 */ /* 0x000368000c1e1d00 */
[----:B------:R1:W5:Y:S04]  /*1ca0*/  LDG.E.128 R36, [R52.64+0x10] ;  /* 0x0000100e34247981 */ /* 0x000368000c1e1d00 */
[----:B------:R1:W5:Y:S04]  /*1cb0*/  LDG.E.128 R20, [R50.64] ;  /* 0x0000000e32147981 */ /* 0x000368000c1e1d00 */
[----:B------:R1:W5:Y:S01]  /*1cc0*/  LDG.E.128 R24, [R50.64+0x10] ;  /* 0x0000100e32187981 */ /* 0x000362000c1e1d00 */
[----:B------:R-:W-:-:S04]  /*1cd0*/  ISETP.NE.U32.AND P4, PT, RZ, c[0x0][0xde0], PT ;  /* 0x00037800ff007a0c */ /* 0x000fc80003f85070 */
[----:B------:R-:W-:-:S13]  /*1ce0*/  ISETP.NE.AND.EX P4, PT, RZ, c[0x0][0xde4], PT, P4 ;  /* 0x00037900ff007a0c */ /* 0x000fda0003f85340 */
[----:B0-----:R-:W-:Y:S05]  /*1cf0*/  @!P4 BRA `(.L_x_162) ;  /* 0x00000a500000c947 */ /* 0x001fea0003800000 */
[----:B-1----:R-:W-:Y:S02]  /*1d00*/  IMAD.MOV.U32 R6, RZ, RZ, c[0x0][0xde0] ;  /* 0x00037800ff067624 */ /* 0x002fe400078e00ff */
        /* <DEDUP_REMOVED lines=8> */
[----:B------:R-:W1:Y:S08]  /*1d90*/  F2F.F64.F32 R54, R54 ;  /* 0x0000003600367310 */ /* 0x000e700000201800 */
[----:B-1----:R-:W1:Y:S02]  /*1da0*/  MUFU.RCP64H R3, R55 ;  /* 0x0000003700037308 */ /* 0x002e640000001800 */
[----:B-1----:R-:W1:-:S06]  /*1db0*/  DFMA R4, -R54, R2, 1 ;  /* 0x3ff000003604742b */ /* 0x002e4c0000000102 */
[----:B-1----:R-:W1:-:S06]  /*1dc0*/  DFMA R4, R4, R4, R4 ;  /* 0x000000040404722b */ /* 0x002e4c0000000004 */
[----:B-1----:R-:W1:-:S06]  /*1dd0*/  DFMA R4, R2, R4, R2 ;  /* 0x000000040204722b */ /* 0x002e4c0000000002 */
[----:B-1----:R-:W1:-:S06]  /*1de0*/  DFMA R2, -R54, R4, 1 ;  /* 0x3ff000003602742b */ /* 0x002e4c0000000104 */
[----:B-1----:R-:W1:-:S06]  /*1df0*/  DFMA R2, R4, R2, R4 ;  /* 0x000000020402722b */ /* 0x002e4c0000000004 */
[----:B-1----:R-:W1:-:S06]  /*1e00*/  DMUL R4, R2, R20 ;  /* 0x0000001402047228 */ /* 0x002e4c0000000000 */
[----:B-1----:R-:W1:-:S06]  /*1e10*/  DFMA R6, -R54, R4, R20 ;  /* 0x000000043606722b */ /* 0x002e4c0000000114 */
[----:B-1----:R-:W1:-:S10]  /*1e20*/  DFMA R2, R2, R6, R4 ;  /* 0x000000060202722b */ /* 0x002e540000000004 */
[----:B-1----:R-:W-:-:S05]  /*1e30*/  FFMA R0, RZ, R55, R3 ;  /* 0x00000037ff007223 */ /* 0x002fca0000000003 */
[----:B------:R-:W-:-:S13]  /*1e40*/  FSETP.GT.AND P1, PT, |R0|, 1.469367938527859385e-39, PT ;  /* 0x001000000000780b */ /* 0x000fda0003f24200 */
[----:B------:R-:W-:Y:S05]  /*1e50*/  @P1 BRA P2, `(.L_x_164) ;  /* 0x0000008000001947 */ /* 0x000fea0001000000 */
[----:B------:R-:W-:Y:S01]  /*1e60*/  IMAD.MOV.U32 R8, RZ, RZ, R20 ;  /* 0x000000ffff087224 */ /* 0x000fe200078e0014 */
[----:B------:R-:W-:Y:S01]  /*1e70*/  MOV R0, 0x1ec0 ;  /* 0x00001ec000007802 */ /* 0x000fe20000000f00 */
[----:B------:R-:W-:Y:S02]  /*1e80*/  IMAD.MOV.U32 R9, RZ, RZ, R21 ;  /* 0x000000ffff097224 */ /* 0x000fe400078e0015 */
[----:B------:R-:W-:Y:S02]  /*1e90*/  IMAD.MOV.U32 R2, RZ, RZ, R54 ;  /* 0x000000ffff027224 */ /* 0x000fe400078e0036 */
[----:B------:R-:W-:Y:S02]  /*1ea0*/  IMAD.MOV.U32 R3, RZ, RZ, R55 ;  /* 0x000000ffff037224 */ /* 0x000fe400078e0037 */
[----:B0-----:R-:W-:Y:S05]  /*1eb0*/  CALL.REL.NOINC `($__internal_1_$__cuda_sm20_div_rn_f64_full) ;  /* 0x00000f5000007944 */ /* 0x001fea0003c00000 */
[----:B------:R-:W-:Y:S02]  /*1ec0*/  IMAD.MOV.U32 R2, RZ, RZ, R6 ;  /* 0x000000ffff027224 */ /* 0x000fe400078e0006 */
[----:B------:R-:W-:Y:S02]  /*1ed0*/  IMAD.MOV.U32 R3, RZ, RZ, R7 ;  /* 0x000000ffff037224 */ /* 0x000fe400078e0007 */
.L_x_164:
[----:B------:R-:W-:Y:S05]  /*1ee0*/  BSYNC B0 ;  /* 0x0000000000007941 */ /* 0x000fea0003800000 */
.L_x_163:
[----:B------:R-:W1:Y:S01]  /*1ef0*/  MUFU.RCP64H R9, R55 ;  /* 0x0000003700097308 */ /* 0x000e620000001800 */
[----:B------:R-:W-:Y:S01]  /*1f00*/  IMAD.MOV.U32 R8, RZ, RZ, 0x1 ;  /* 0x00000001ff087424 */ /* 0x000fe200078e00ff */
[----:B------:R-:W-:Y:S01]  /*1f10*/  DADD R4, -RZ, -R2 ;  /* 0x00000000ff047229 */ /* 0x000fe20000000902 */
[----:B------:R-:W-:Y:S01]  /*1f20*/  ULDC.S8 UR4, c[0x0][0xdd9] ;  /* 0x0003764000047ab9 */ /* 0x000fe20000000200 */
[----:B------:R-:W-:Y:S01]  /*1f30*/  FSETP.GEU.AND P6, PT, |R23|, 6.5827683646048100446e-37, PT ;  /* 0x036000001700780b */ /* 0x000fe20003fce200 */
[----:B------:R-:W-:Y:S01]  /*1f40*/  BSSY B0, `(.L_x_165) ;  /* 0x0000024000007945 */ /* 0x000fe20003800000 */
[----:B------:R-:W-:Y:S01]  /*1f50*/  ISETP.NE.AND P1, PT, RZ, UR4, PT ;  /* 0x00000004ff007c0c */ /* 0x000fe2000bf25270 */
[----:B------:R-:W-:Y:S01]  /*1f60*/  DSETP.NEU.AND P5, PT, RZ, c[0x0][0xdb0], PT ;  /* 0x00036c00ff00762a */ /* 0x000fe20003fad000 */
[----:B------:R-:W-:Y:S01]  /*1f70*/  ULDC.S8 UR4, c[0x0][0xdda] ;  /* 0x0003768000047ab9 */ /* 0x000fe20000000200 */
[----:B------:R-:W-:Y:S01]  /*1f80*/  IMAD.MOV.U32 R20, RZ, RZ, R2 ;  /* 0x000000ffff147224 */ /* 0x000fe200078e0002 */
[----:B------:R-:W-:Y:S01]  /*1f90*/  ISETP.NE.AND P2, PT, RZ, UR4, PT ;  /* 0x00000004ff007c0c */ /* 0x000fe2000bf45270 */
[----:B------:R-:W-:Y:S01]  /*1fa0*/  DMUL R32, R32, c[0x0][0xdb8] ;  /* 0x00036e0020207a28 */ /* 0x000fe20000000000 */
[----:B------:R-:W-:-:S03]  /*1fb0*/  IMAD.MOV.U32 R21, RZ, RZ, R3 ;  /* 0x000000ffff157224 */ /* 0x000fc600078e0003 */
[----:B-1----:R-:W1:-:S06]  /*1fc0*/  DFMA R6, -R54, R8, 1 ;  /* 0x3ff000003606742b */ /* 0x002e4c0000000108 */
[----:B-1----:R1:W2:Y:S02]  /*1fd0*/  DFMA R10, R6, R6, R6 ;  /* 0x00000006060a722b */ /* 0x0022a40000000006 */
[----:B-1----:R-:W-:Y:S02]  /*1fe0*/  FSEL R6, R2, R4, !P1 ;  /* 0x0000000402067208 */ /* 0x002fe40004800000 */
[----:B------:R-:W-:Y:S02]  /*1ff0*/  FSEL R7, R3, R5, !P1 ;  /* 0x0000000503077208 */ /* 0x000fe40004800000 */
[----:B--2---:R-:W1:-:S04]  /*2000*/  DFMA R10, R8, R10, R8 ;  /* 0x0000000a080a722b */ /* 0x004e480000000008 */
[----:B------:R-:W-:-:S04]  /*2010*/  DFMA R4, R12, c[0x0][0xdb0], R6 ;  /* 0x00036c000c047a2b */ /* 0x000fc80000000006 */
[----:B-1----:R-:W1:-:S06]  /*2020*/  DFMA R8, -R54, R10, 1 ;  /* 0x3ff000003608742b */ /* 0x002e4c000000010a */
[----:B-1----:R1:W2:Y:S02]  /*2030*/  DFMA R10, R10, R8, R10 ;  /* 0x000000080a0a722b */ /* 0x0022a4000000000a */
[----:B-1----:R-:W-:Y:S02]  /*2040*/  FSEL R8, R4, R6, P5 ;  /* 0x0000000604087208 */ /* 0x002fe40002800000 */
[----:B------:R-:W-:Y:S02]  /*2050*/  FSEL R9, R5, R7, P5 ;  /* 0x0000000705097208 */ /* 0x000fe40002800000 */
[----:B--2---:R-:W1:-:S04]  /*2060*/  DMUL R4, R10, R22 ;  /* 0x000000160a047228 */ /* 0x004e480000000000 */
[----:B0-----:R-:W-:-:S04]  /*2070*/  DFMA R32, R46, R8, R32 ;  /* 0x000000082e20722b */ /* 0x001fc80000000020 */
[----:B-1----:R-:W0:-:S06]  /*2080*/  DFMA R6, -R54, R4, R22 ;  /* 0x000000043606722b */ /* 0x002e0c0000000116 */
[----:B0-----:R-:W0:Y:S01]  /*2090*/  DFMA R6, R10, R6, R4 ;  /* 0x000000060a06722b */ /* 0x001e220000000004 */
[----:B------:R-:W-:Y:S02]  /*20a0*/  FSEL R28, R32, R8, !P2 ;  /* 0x00000008201c7208 */ /* 0x000fe40005000000 */
[----:B------:R-:W-:-:S06]  /*20b0*/  FSEL R29, R33, R9, !P2 ;  /* 0x00000009211d7208 */ /* 0x000fcc0005000000 */
[----:B------:R-:W1:Y:S01]  /*20c0*/  DFMA R4, R28, c[0x0][0xdb8], R8 ;  /* 0x00036e001c047a2b */ /* 0x000e620000000008 */
[----:B0-----:R-:W-:-:S05]  /*20d0*/  FFMA R0, RZ, R55, R7 ;  /* 0x00000037ff007223 */ /* 0x001fca0000000007 */
[----:B------:R-:W-:-:S04]  /*20e0*/  FSETP.GT.AND P3, PT, |R0|, 1.469367938527859385e-39, PT ;  /* 0x001000000000780b */ /* 0x000fc80003f64200 */
[----:B-1----:R-:W-:Y:S02]  /*20f0*/  FSEL R56, R28, R4, !P0 ;  /* 0x000000041c387208 */ /* 0x002fe40004000000 */
[----:B------:R-:W-:-:S07]  /*2100*/  FSEL R57, R29, R5, !P0 ;  /* 0x000000051d397208 */ /* 0x000fce0004000000 */
[----:B------:R-:W-:Y:S05]  /*2110*/  @P3 BRA P6, `(.L_x_166) ;  /* 0x0000006000003947 */ /* 0x000fea0003000000 */
[----:B------:R-:W-:Y:S01]  /*2120*/  IMAD.MOV.U32 R8, RZ, RZ, R22 ;  /* 0x000000ffff087224 */ /* 0x000fe200078e0016 */
[----:B------:R-:W-:Y:S01]  /*2130*/  MOV R0, 0x2180 ;  /* 0x0000218000007802 */ /* 0x000fe20000000f00 */
[----:B------:R-:W-:Y:S02]  /*2140*/  IMAD.MOV.U32 R9, RZ, RZ, R23 ;  /* 0x000000ffff097224 */ /* 0x000fe400078e0017 */
[----:B------:R-:W-:Y:S02]  /*2150*/  IMAD.MOV.U32 R2, RZ, RZ, R54 ;  /* 0x000000ffff027224 */ /* 0x000fe400078e0036 */
[----:B------:R-:W-:Y:S02]  /*2160*/  IMAD.MOV.U32 R3, RZ, RZ, R55 ;  /* 0x000000ffff037224 */ /* 0x000fe400078e0037 */
[----:B------:R-:W-:Y:S05]  /*2170*/  CALL.REL.NOINC `($__internal_1_$__cuda_sm20_div_rn_f64_full) ;  /* 0x00000c9000007944 */ /* 0x000fea0003c00000 */
.L_x_166:
[----:B------:R-:W-:Y:S05]  /*2180*/  BSYNC B0 ;  /* 0x0000000000007941 */ /* 0x000fea0003800000 */
.L_x_165:
[----:B------:R-:W0:Y:S01]  /*2190*/  MUFU.RCP64H R9, R55 ;  /* 0x0000003700097308 */ /* 0x000e220000001800 */
[----:B------:R-:W-:Y:S01]  /*21a0*/  IMAD.MOV.U32 R8, RZ, RZ, 0x1 ;  /* 0x00000001ff087424 */ /* 0x000fe200078e00ff */
[----:B------:R-:W-:Y:S01]  /*21b0*/  DADD R2, -RZ, -R6 ;  /* 0x00000000ff027229 */ /* 0x000fe20000000906 */
[----:B------:R-:W-:Y:S01]  /*21c0*/  FSETP.GEU.AND P6, PT, |R25|, 6.5827683646048100446e-37, PT ;  /* 0x036000001900780b */ /* 0x000fe20003fce200 */
[----:B------:R-:W-:Y:S01]  /*21d0*/  BSSY B0, `(.L_x_167) ;  /* 0x0000022000007945 */ /* 0x000fe20003800000 */
[----:B------:R-:W-:Y:S01]  /*21e0*/  IMAD.MOV.U32 R22, RZ, RZ, R6 ;  /* 0x000000ffff167224 */ /* 0x000fe200078e0006 */
[----:B------:R-:W-:Y:S01]  /*21f0*/  DMUL R34, R34, c[0x0][0xdb8] ;  /* 0x00036e0022227a28 */ /* 0x000fe20000000000 */
[----:B------:R-:W-:-:S03]  /*2200*/  IMAD.MOV.U32 R23, RZ, RZ, R7 ;  /* 0x000000ffff177224 */ /* 0x000fc600078e0007 */
[----:B0-----:R-:W0:-:S06]  /*2210*/  DFMA R4, -R54, R8, 1 ;  /* 0x3ff000003604742b */ /* 0x001e0c0000000108 */
[----:B0-----:R0:W1:Y:S02]  /*2220*/  DFMA R10, R4, R4, R4 ;  /* 0x00000004040a722b */ /* 0x0010640000000004 */
[----:B0-----:R-:W-:Y:S02]  /*2230*/  FSEL R4, R6, R2, !P1 ;  /* 0x0000000206047208 */ /* 0x001fe40004800000 */
[----:B------:R-:W-:Y:S02]  /*2240*/  FSEL R5, R7, R3, !P1 ;  /* 0x0000000307057208 */ /* 0x000fe40004800000 */
[----:B-1----:R-:W0:-:S04]  /*2250*/  DFMA R10, R8, R10, R8 ;  /* 0x0000000a080a722b */ /* 0x002e080000000008 */
[----:B------:R-:W-:-:S04]  /*2260*/  DFMA R2, R14, c[0x0][0xdb0], R4 ;  /* 0x00036c000e027a2b */ /* 0x000fc80000000004 */
[----:B0-----:R-:W0:-:S06]  /*2270*/  DFMA R8, -R54, R10, 1 ;  /* 0x3ff000003608742b */ /* 0x001e0c000000010a */
[----:B0-----:R0:W1:Y:S02]  /*2280*/  DFMA R10, R10, R8, R10 ;  /* 0x000000080a0a722b */ /* 0x001064000000000a */
[----:B0-----:R-:W-:Y:S02]  /*2290*/  FSEL R8, R2, R4, P5 ;  /* 0x0000000402087208 */ /* 0x001fe40002800000 */
[----:B------:R-:W-:Y:S02]  /*22a0*/  FSEL R9, R3, R5, P5 ;  /* 0x0000000503097208 */ /* 0x000fe40002800000 */
[----:B-1----:R-:W0:-:S04]  /*22b0*/  DMUL R2, R10, R24 ;  /* 0x000000180a027228 */ /* 0x002e080000000000 */
[----:B------:R-:W-:-:S04]  /*22c0*/  DFMA R34, R46, R8, R34 ;  /* 0x000000082e22722b */ /* 0x000fc80000000022 */
[----:B0-----:R-:W0:-:S06]  /*22d0*/  DFMA R4, -R54, R2, R24 ;  /* 0x000000023604722b */ /* 0x001e0c0000000118 */
        /* <DEDUP_REMOVED lines=17> */
.L_x_168:
[----:B------:R-:W-:Y:S05]  /*23f0*/  BSYNC B0 ;  /* 0x0000000000007941 */ /* 0x000fea0003800000 */
.L_x_167:
        /* <DEDUP_REMOVED lines=36> */
.L_x_170:
[----:B------:R-:W-:Y:S05]  /*2640*/  BSYNC B0 ;  /* 0x0000000000007941 */ /* 0x000fea0003800000 */
.L_x_169:
[----:B------:R-:W0:Y:S01]  /*2650*/  DADD R2, -RZ, -R6 ;  /* 0x00000000ff027229 */ /* 0x000e220000000906 */
[----:B------:R-:W-:Y:S02]  /*2660*/  IMAD.MOV.U32 R26, RZ, RZ, R6 ;  /* 0x000000ffff1a7224 */ /* 0x000fe400078e0006 */
[----:B------:R-:W-:Y:S01]  /*2670*/  IMAD.MOV.U32 R27, RZ, RZ, R7 ;  /* 0x000000ffff1b7224 */ /* 0x000fe200078e0007 */
[----:B------:R-:W-:-:S06]  /*2680*/  DMUL R38, R38, c[0x0][0xdb8] ;  /* 0x00036e0026267a28 */ /* 0x000fcc0000000000 */
        /* <DEDUP_REMOVED lines=12> */
.L_x_162:
[----:B-1---5:R-:W1:Y:S01]  /*2750*/  DADD R2, -RZ, -R20 ;  /* 0x00000000ff027229 */ /* 0x022e620000000914 */
[----:B------:R-:W-:Y:S02]  /*2760*/  ULDC.S8 UR4, c[0x0][0xdd9] ;  /* 0x0003764000047ab9 */ /* 0x000fe40000000200 */
[----:B------:R-:W-:Y:S01]  /*2770*/  ISETP.NE.AND P1, PT, RZ, UR4, PT ;  /* 0x00000004ff007c0c */ /* 0x000fe2000bf25270 */
[----:B------:R-:W-:Y:S01]  /*2780*/  ULDC.S8 UR4, c[0x0][0xdda] ;  /* 0x0003768000047ab9 */ /* 0x000fe20000000200 */
[----:B------:R-:W-:Y:S01]  /*2790*/  DSETP.NEU.AND P2, PT, RZ, c[0x0][0xdb0], PT ;  /* 0x00036c00ff00762a */ /* 0x000fe20003f4d000 */
[----:B------:R-:W-:-:S04]  /*27a0*/  ISETP.NE.AND P0, PT, RZ, UR4, PT ;  /* 0x00000004ff007c0c */ /* 0x000fc8000bf05270 */
[----:B-1----:R-:W-:Y:S02]  /*27b0*/  FSEL R4, R20, R2, !P1 ;  /* 0x0000000214047208 */ /* 0x002fe40004800000 */
[----:B------:R-:W-:-:S06]  /*27c0*/  FSEL R5, R21, R3, !P1 ;  /* 0x0000000315057208 */ /* 0x000fcc0004800000 */
[----:B------:R-:W1:-:S10]  /*27d0*/  DFMA R2, R12, c[0x0][0xdb0], R4 ;  /* 0x00036c000c027a2b */ /* 0x000e540000000004 */
[----:B-1----:R-:W-:Y:S02]  /*27e0*/  FSEL R28, R2, R4, P2 ;  /* 0x00000004021c7208 */ /* 0x002fe40001000000 */
[----:B------:R-:W-:Y:S01]  /*27f0*/  FSEL R29, R3, R5, P2 ;  /* 0x00000005031d7208 */ /* 0x000fe20001000000 */
[----:B------:R-:W-:Y:S05]  /*2800*/  @!P0 BRA `(.L_x_172) ;  /* 0x0000023000008947 */ /* 0x000fea0003800000 */
[----:B------:R-:W1:Y:S01]  /*2810*/  DADD R4, -RZ, -R24 ;  /* 0x00000000ff047229 */ /* 0x000e620000000918 */
[----:B------:R-:W-:Y:S02]  /*2820*/  ULDC.S8 UR4, c[0x0][0xdd8] ;  /* 0x0003760000047ab9 */ /* 0x000fe40000000200 */
[----:B------:R-:W-:Y:S01]  /*2830*/  ISETP.NE.AND P0, PT, RZ, UR4, PT ;  /* 0x00000004ff007c0c */ /* 0x000fe2000bf05270 */
[----:B------:R-:W2:-:S04]  /*2840*/  DADD R6, -RZ, -R26 ;  /* 0x00000000ff067229 */ /* 0x000e88000000091a */
[----:B------:R-:W3:Y:S02]  /*2850*/  DADD R2, -RZ, -R22 ;  /* 0x00000000ff027229 */ /* 0x000ee40000000916 */
[----:B-1----:R-:W-:Y:S02]  /*2860*/  FSEL R10, R24, R4, !P1 ;  /* 0x00000004180a7208 */ /* 0x002fe40004800000 */
[----:B------:R-:W-:Y:S02]  /*2870*/  FSEL R11, R25, R5, !P1 ;  /* 0x00000005190b7208 */ /* 0x000fe40004800000 */
[----:B--2---:R-:W-:Y:S02]  /*2880*/  FSEL R32, R26, R6, !P1 ;  /* 0x000000061a207208 */ /* 0x004fe40004800000 */
[----:B------:R-:W-:Y:S02]  /*2890*/  FSEL R33, R27, R7, !P1 ;  /* 0x000000071b217208 */ /* 0x000fe40004800000 */
[----:B------:R-:W1:Y:S01]  /*28a0*/  DFMA R4, R16, c[0x0][0xdb0], R10 ;  /* 0x00036c0010047a2b */ /* 0x000e62000000000a */
[----:B---3--:R-:W-:-:S02]  /*28b0*/  FSEL R8, R22, R2, !P1 ;  /* 0x0000000216087208 */ /* 0x008fc40004800000 */
[----:B------:R-:W-:Y:S01]  /*28c0*/  FSEL R9, R23, R3, !P1 ;  /* 0x0000000317097208 */ /* 0x000fe20004800000 */
[----:B------:R-:W2:-:S05]  /*28d0*/  DFMA R6, R18, c[0x0][0xdb0], R32 ;  /* 0x00036c0012067a2b */ /* 0x000e8a0000000020 */
[----:B------:R-:W3:Y:S01]  /*28e0*/  DFMA R2, R14, c[0x0][0xdb0], R8 ;  /* 0x00036c000e027a2b */ /* 0x000ee20000000008 */
[----:B-1----:R-:W-:Y:S02]  /*28f0*/  FSEL R37, R4, R10, P2 ;  /* 0x0000000a04257208 */ /* 0x002fe40001000000 */
[----:B------:R-:W-:Y:S02]  /*2900*/  FSEL R10, R5, R11, P2 ;  /* 0x0000000b050a7208 */ /* 0x000fe40001000000 */
[----:B--2---:R-:W-:Y:S01]  /*2910*/  FSEL R34, R6, R32, P2 ;  /* 0x0000002006227208 */ /* 0x004fe20001000000 */
[----:B------:R-:W-:Y:S01]  /*2920*/  IMAD.MOV.U32 R32, RZ, RZ, R37 ;  /* 0x000000ffff207224 */ /* 0x000fe200078e0025 */
[----:B------:R-:W-:Y:S01]  /*2930*/  FSEL R35, R7, R33, P2 ;  /* 0x0000002107237208 */ /* 0x000fe20001000000 */
[----:B------:R-:W-:Y:S02]  /*2940*/  IMAD.MOV.U32 R33, RZ, RZ, R10 ;  /* 0x000000ffff217224 */ /* 0x000fe400078e000a */
[----:B---3--:R-:W-:-:S02]  /*2950*/  FSEL R30, R2, R8, P2 ;  /* 0x00000008021e7208 */ /* 0x008fc40001000000 */
[----:B------:R-:W-:Y:S01]  /*2960*/  FSEL R31, R3, R9, P2 ;  /* 0x00000009031f7208 */ /* 0x000fe20001000000 */
[----:B------:R-:W1:-:S04]  /*2970*/  DFMA R2, R28, c[0x0][0xdb8], R28 ;  /* 0x00036e001c027a2b */ /* 0x000e48000000001c */
[----:B------:R-:W2:-:S04]  /*2980*/  DFMA R6, R32, c[0x0][0xdb8], R32 ;  /* 0x00036e0020067a2b */ /* 0x000e880000000020 */
[----:B------:R-:W3:Y:S02]  /*2990*/  DFMA R4, R30, c[0x0][0xdb8], R30 ;  /* 0x00036e001e047a2b */ /* 0x000ee4000000001e */
[----:B-1----:R-:W-:Y:S02]  /*29a0*/  FSEL R56, R28, R2, !P0 ;  /* 0x000000021c387208 */ /* 0x002fe40004000000 */
[----:B------:R-:W1:Y:S01]  /*29b0*/  DFMA R8, R34, c[0x0][0xdb8], R34 ;  /* 0x00036e0022087a2b */ /* 0x000e620000000022 */
[----:B------:R-:W-:Y:S02]  /*29c0*/  FSEL R57, R29, R3, !P0 ;  /* 0x000000031d397208 */ /* 0x000fe40004000000 */
[----:B--2---:R-:W-:Y:S02]  /*29d0*/  FSEL R36, R37, R6, !P0 ;  /* 0x0000000625247208 */ /* 0x004fe40004000000 */
[----:B------:R-:W-:Y:S02]  /*29e0*/  FSEL R37, R10, R7, !P0 ;  /* 0x000000070a257208 */ /* 0x000fe40004000000 */
[----:B---3--:R-:W-:-:S02]  /*29f0*/  FSEL R58, R30, R4, !P0 ;  /* 0x000000041e3a7208 */ /* 0x008fc40004000000 */
[----:B------:R-:W-:Y:S02]  /*2a00*/  FSEL R59, R31, R5, !P0 ;  /* 0x000000051f3b7208 */ /* 0x000fe40004000000 */
[----:B-1----:R-:W-:Y:S02]  /*2a10*/  FSEL R2, R34, R8, !P0 ;  /* 0x0000000822027208 */ /* 0x002fe40004000000 */
[----:B------:R-:W-:Y:S01]  /*2a20*/  FSEL R3, R35, R9, !P0 ;  /* 0x0000000923037208 */ /* 0x000fe20004000000 */
[----:B------:R-:W-:Y:S05]  /*2a30*/  BRA `(.L_x_171) ;  /* 0x000002a000007947 */ /* 0x000fea0003800000 */
.L_x_172:
[----:B------:R-:W1:Y:S01]  /*2a40*/  DADD R6, -RZ, -R24 ;  /* 0x00000000ff067229 */ /* 0x000e620000000918 */
[----:B------:R-:W-:Y:S02]  /*2a50*/  ULDC.S8 UR4, c[0x0][0xdd8] ;  /* 0x0003760000047ab9 */ /* 0x000fe40000000200 */
[----:B------:R-:W-:Y:S01]  /*2a60*/  ISETP.NE.AND P0, PT, RZ, UR4, PT ;  /* 0x00000004ff007c0c */ /* 0x000fe2000bf05270 */
[----:B------:R-:W2:-:S04]  /*2a70*/  DADD R2, -RZ, -R22 ;  /* 0x00000000ff027229 */ /* 0x000e880000000916 */
[----:B------:R-:W3:Y:S02]  /*2a80*/  DADD R10, -RZ, -R26 ;  /* 0x00000000ff0a7229 */ /* 0x000ee4000000091a */
[----:B-1----:R-:W-:Y:S02]  /*2a90*/  FSEL R8, R24, R6, !P1 ;  /* 0x0000000618087208 */ /* 0x002fe40004800000 */
[----:B------:R3:W-:Y:S01]  /*2aa0*/  DMUL R30, R34, c[0x0][0xdb8] ;  /* 0x00036e00221e7a28 */ /* 0x0007e20000000000 */
[----:B------:R-:W-:Y:S02]  /*2ab0*/  FSEL R9, R25, R7, !P1 ;  /* 0x0000000719097208 */ /* 0x000fe40004800000 */
[----:B--2---:R-:W-:Y:S01]  /*2ac0*/  FSEL R2, R22, R2, !P1 ;  /* 0x0000000216027208 */ /* 0x004fe20004800000 */
[----:B------:R-:W-:Y:S01]  /*2ad0*/  DMUL R4, R32, c[0x0][0xdb8] ;  /* 0x00036e0020047a28 */ /* 0x000fe20000000000 */
[----:B------:R-:W-:Y:S02]  /*2ae0*/  FSEL R3, R23, R3, !P1 ;  /* 0x0000000317037208 */ /* 0x000fe40004800000 */
[----:B---3--:R-:W-:Y:S01]  /*2af0*/  FSEL R34, R26, R10, !P1 ;  /* 0x0000000a1a227208 */ /* 0x008fe20004800000 */
[----:B------:R-:W-:Y:S01]  /*2b00*/  DMUL R32, R36, c[0x0][0xdb8] ;  /* 0x00036e0024207a28 */ /* 0x000fe20000000000 */
[----:B------:R-:W-:-:S03]  /*2b10*/  FSEL R35, R27, R11, !P1 ;  /* 0x0000000b1b237208 */ /* 0x000fc60004800000 */
[----:B------:R-:W1:-:S04]  /*2b20*/  DFMA R10, R16, c[0x0][0xdb0], R8 ;  /* 0x00036c00100a7a2b */ /* 0x000e480000000008 */
[----:B------:R-:W2:-:S04]  /*2b30*/  DFMA R6, R14, c[0x0][0xdb0], R2 ;  /* 0x00036c000e067a2b */ /* 0x000e880000000002 */
[----:B------:R-:W3:Y:S02]  /*2b40*/  DFMA R36, R18, c[0x0][0xdb0], R34 ;  /* 0x00036c0012247a2b */ /* 0x000ee40000000022 */
[----:B-1----:R-:W-:Y:S02]  /*2b50*/  FSEL R8, R10, R8, P2 ;  /* 0x000000080a087208 */ /* 0x002fe40001000000 */
[----:B------:R-:W-:Y:S01]  /*2b60*/  FSEL R9, R11, R9, P2 ;  /* 0x000000090b097208 */ /* 0x000fe20001000000 */
[----:B------:R-:W1:Y:S01]  /*2b70*/  DMUL R38, R38, c[0x0][0xdb8] ;  /* 0x00036e0026267a28 */ /* 0x000e620000000000 */
[----:B--2---:R-:W-:Y:S02]  /*2b80*/  FSEL R6, R6, R2, P2 ;  /* 0x0000000206067208 */ /* 0x004fe40001000000 */
[----:B------:R-:W-:Y:S01]  /*2b90*/  FSEL R7, R7, R3, P2 ;  /* 0x0000000307077208 */ /* 0x000fe20001000000 */
[----:B0-----:R-:W0:Y:S01]  /*2ba0*/  DFMA R4, R46, R28, R4 ;  /* 0x0000001c2e04722b */ /* 0x001e220000000004 */
[----:B---3--:R-:W-:-:S02]  /*2bb0*/  FSEL R10, R36, R34, P2 ;  /* 0x00000022240a7208 */ /* 0x008fc40001000000 */
[----:B------:R-:W-:Y:S01]  /*2bc0*/  FSEL R11, R37, R35, P2 ;  /* 0x00000023250b7208 */ /* 0x000fe20001000000 */
[----:B------:R-:W-:-:S04]  /*2bd0*/  DFMA R32, R46, R8, R32 ;  /* 0x000000082e20722b */ /* 0x000fc80000000020 */
[----:B------:R-:W2:-:S04]  /*2be0*/  DFMA R30, R46, R6, R30 ;  /* 0x000000062e1e722b */ /* 0x000e88000000001e */
[----:B-1----:R-:W-:-:S04]  /*2bf0*/  DFMA R34, R46, R10, R38 ;  /* 0x0000000a2e22722b */ /* 0x002fc80000000026 */
[----:B0-----:R0:W1:Y:S02]  /*2c00*/  DFMA R2, R4, c[0x0][0xdb8], R28 ;  /* 0x00036e0004027a2b */ /* 0x001064000000001c */
[----:B0-----:R-:W-:Y:S02]  /*2c10*/  IMAD.MOV.U32 R28, RZ, RZ, R4 ;  /* 0x000000ffff1c7224 */ /* 0x001fe400078e0004 */
[----:B--2---:R-:W0:Y:S01]  /*2c20*/  DFMA R6, R30, c[0x0][0xdb8], R6 ;  /* 0x00036e001e067a2b */ /* 0x004e220000000006 */
[----:B------:R-:W-:-:S03]  /*2c30*/  IMAD.MOV.U32 R29, RZ, RZ, R5 ;  /* 0x000000ffff1d7224 */ /* 0x000fc600078e0005 */
[----:B------:R-:W2:Y:S02]  /*2c40*/  DFMA R8, R32, c[0x0][0xdb8], R8 ;  /* 0x00036e0020087a2b */ /* 0x000ea40000000008 */
[----:B-1----:R-:W-:Y:S02]  /*2c50*/  FSEL R56, R4, R2, !P0 ;  /* 0x0000000204387208 */ /* 0x002fe40004000000 */
[----:B------:R-:W1:Y:S01]  /*2c60*/  DFMA R10, R34, c[0x0][0xdb8], R10 ;  /* 0x00036e00220a7a2b */ /* 0x000e62000000000a */
[----:B------:R-:W-:Y:S02]  /*2c70*/  FSEL R57, R5, R3, !P0 ;  /* 0x0000000305397208 */ /* 0x000fe40004000000 */
[----:B0-----:R-:W-:Y:S02]  /*2c80*/  FSEL R58, R30, R6, !P0 ;  /* 0x000000061e3a7208 */ /* 0x001fe40004000000 */
[----:B------:R-:W-:Y:S02]  /*2c90*/  FSEL R59, R31, R7, !P0 ;  /* 0x000000071f3b7208 */ /* 0x000fe40004000000 */
[----:B--2---:R-:W-:-:S02]  /*2ca0*/  FSEL R36, R32, R8, !P0 ;  /* 0x0000000820247208 */ /* 0x004fc40004000000 */
[----:B------:R-:W-:Y:S02]  /*2cb0*/  FSEL R37, R33, R9, !P0 ;  /* 0x0000000921257208 */ /* 0x000fe40004000000 */
[----:B-1----:R-:W-:Y:S02]  /*2cc0*/  FSEL R2, R34, R10, !P0 ;  /* 0x0000000a22027208 */ /* 0x002fe40004000000 */
[----:B------:R-:W-:Y:S02]  /*2cd0*/  FSEL R3, R35, R11, !P0 ;  /* 0x0000000b23037208 */ /* 0x000fe40004000000 */
.L_x_171:
[----:B------:R-:W-:Y:S01]  /*2ce0*/  DFMA R58, R58, -UR16, R14 ;  /* 0x800000103a3a7c2b */ /* 0x000fe2000800000e */
[----:B------:R-:W-:-:S03]  /*2cf0*/  IADD3 R60, R60, c[0x0][0x0], RZ ;  /* 0x000000003c3c7a10 */ /* 0x000fc60007ffe0ff */
[----:B------:R-:W1:Y:S01]  /*2d00*/  DFMA R56, R56, -UR16, R12 ;  /* 0x8000001038387c2b */ /* 0x000e62000800000c */
[----:B------:R-:W-:-:S03]  /*2d10*/  ISETP.LT.U32.AND P1, PT, R60, 0x4000, PT ;  /* 0x000040003c00780c */ /* 0x000fc60003f21070 */
[----:B------:R2:W-:Y:S02]  /*2d20*/  DFMA R18, R2, -UR16, R18 ;  /* 0x8000001002127c2b */ /* 0x0005e40008000012 */
[----:B--2---:R-:W-:Y:S01]  /*2d30*/  IMAD.WIDE.U32 R2, R60, 0x4, RZ ;  /* 0x000000043c027825 */ /* 0x004fe200078e00ff */
[----:B-1----:R1:W-:Y:S01]  /*2d40*/  STG.E.128 [R48.64], R56 ;  /* 0x0000003830007986 */ /* 0x0023e2000c101d0e */
[----:B------:R-:W2:-:S03]  /*2d50*/  DFMA R16, R36, -UR16, R16 ;  /* 0x8000001024107c2b */ /* 0x000e860008000010 */
[----:B------:R-:W-:Y:S01]  /*2d60*/  ISETP.GE.U32.AND P0, PT, R2, UR20, PT ;  /* 0x0000001402007c0c */ /* 0x000fe2000bf06070 */
[----:B------:R-:W-:-:S03]  /*2d70*/  IMAD.MOV.U32 R2, RZ, RZ, R60 ;  /* 0x000000ffff027224 */ /* 0x000fc600078e003c */
[----:B--2---:R1:W-:Y:S01]  /*2d80*/  STG.E.128 [R48.64+0x10], R16 ;  /* 0x0000101030007986 */ /* 0x0043e2000c101d0e */
[----:B------:R-:W-:Y:S01]  /*2d90*/  ISETP.GE.AND.EX P0, PT, R3, UR7, PT, P0 ;  /* 0x0000000703007c0c */ /* 0x000fe2000bf06300 */
[----:B------:R-:W-:Y:S02]  /*2da0*/  IMAD.MOV.U32 R3, RZ, RZ, RZ ;  /* 0x000000ffff037224 */ /* 0x000fe400078e00ff */
[----:B------:R1:W-:Y:S04]  /*2db0*/  @P4 STG.E.128 [R50.64], R20 ;  /* 0x0000001432004986 */ /* 0x0003e8000c101d0e */
[----:B------:R1:W-:Y:S04]  /*2dc0*/  @P4 STG.E.128 [R50.64+0x10], R24 ;  /* 0x0000101832004986 */ /* 0x0003e8000c101d0e */
[----:B------:R1:W-:Y:S04]  /*2dd0*/  STG.E.128 [R52.64], R28 ;  /* 0x0000001c34007986 */ /* 0x0003e8000c101d0e */
[----:B------:R1:W-:Y:S01]  /*2de0*/  STG.E.128 [R52.64+0x10], R32 ;  /* 0x0000102034007986 */ /* 0x0003e2000c101d0e */
[----:B------:R-:W-:Y:S05]  /*2df0*/  @!P0 BRA P1, `(.L_x_173) ;  /* 0xffffedf000008947 */ /* 0x000fea000083ffff */
[----:B------:R-:W-:Y:S05]  /*2e00*/  EXIT ;  /* 0x000000000000794d */ /* 0x000fea0003800000 */
        .weak           $__internal_1_$__cuda_sm20_div_rn_f64_full
        .type           $__internal_1_$__cuda_sm20_div_rn_f64_full,@function
        .size           $__internal_1_$__cuda_sm20_div_rn_f64_full,(.L_x_188 - $__internal_1_$__cuda_sm20_div_rn_f64_full)
$__internal_1_$__cuda_sm20_div_rn_f64_full:
[----:B------:R-:W-:Y:S01]  /*2e10*/  LOP3.LUT R10, R3, 0x7ff00000, RZ, 0xc0, !PT ;  /* 0x7ff00000030a7812 */ /* 0x000fe200078ec0ff */
[----:B------:R-:W-:Y:S01]  /*2e20*/  IMAD.MOV.U32 R40, RZ, RZ, 0x1ca00000 ;  /* 0x1ca00000ff287424 */ /* 0x000fe200078e00ff */
[----:B------:R-:W-:Y:S01]  /*2e30*/  LOP3.LUT R11, R9, 0x7ff00000, RZ, 0xc0, !PT ;  /* 0x7ff00000090b7812 */ /* 0x000fe200078ec0ff */
[----:B------:R-:W-:Y:S01]  /*2e40*/  IMAD.MOV.U32 R6, RZ, RZ, R8 ;  /* 0x000000ffff067224 */ /* 0x000fe200078e0008 */
[----:B------:R-:W-:Y:S02]  /*2e50*/  BSSY B1, `(.L_x_174) ;  /* 0x0000054000017945 */ /* 0x000fe40003800000 */
[----:B------:R-:W-:-:S04]  /*2e60*/  ISETP.GE.U32.AND P3, PT, R11, R10, PT ;  /* 0x0000000a0b00720c */ /* 0x000fc80003f66070 */
[----:B------:R-:W-:Y:S02]  /*2e70*/  SEL R7, R40, 0x63400000, !P3 ;  /* 0x6340000028077807 */ /* 0x000fe40005800000 */
[----:B------:R-:W-:Y:S02]  /*2e80*/  FSETP.GEU.AND P3, PT, |R9|, 1.469367938527859385e-39, PT ;  /* 0x001000000900780b */ /* 0x000fe40003f6e200 */
[----:B------:R-:W-:-:S11]  /*2e90*/  LOP3.LUT R7, R7, 0x800fffff, R9, 0xf8, !PT ;  /* 0x800fffff07077812 */ /* 0x000fd600078ef809 */
[----:B------:R-:W-:Y:S01]  /*2ea0*/  @!P3 LOP3.LUT R4, R3, 0x7ff00000, RZ, 0xc0, !PT ;  /* 0x7ff000000304b812 */ /* 0x000fe200078ec0ff */
[----:B------:R-:W-:-:S03]  /*2eb0*/  @!P3 IMAD.MOV.U32 R42, RZ, RZ, RZ ;  /* 0x000000ffff2ab224 */ /* 0x000fc600078e00ff */
[----:B------:R-:W-:Y:S02]  /*2ec0*/  @!P3 ISETP.GE.U32.AND P6, PT, R11, R4, PT ;  /* 0x000000040b00b20c */ /* 0x000fe40003fc6070 */
[C---:B------:R-:W-:Y:S02]  /*2ed0*/  LOP3.LUT R4, R3.reuse, 0x800fffff, RZ, 0xc0, !PT ;  /* 0x800fffff03047812 */ /* 0x040fe400078ec0ff */
[----:B------:R-:W-:Y:S02]  /*2ee0*/  @!P3 SEL R41, R40, 0x63400000, !P6 ;  /* 0x634000002829b807 */ /* 0x000fe40007000000 */
[----:B------:R-:W-:Y:S02]  /*2ef0*/  FSETP.GEU.AND P6, PT, |R3|, 1.469367938527859385e-39, PT ;  /* 0x001000000300780b */ /* 0x000fe40003fce200 */
[----:B------:R-:W-:Y:S02]  /*2f00*/  @!P3 LOP3.LUT R41, R41, 0x80000000, R9, 0xf8, !PT ;  /* 0x800000002929b812 */ /* 0x000fe400078ef809 */
[----:B------:R-:W-:Y:S01]  /*2f10*/  LOP3.LUT R5, R4, 0x3ff00000, RZ, 0xfc, !PT ;  /* 0x3ff0000004057812 */ /* 0x000fe200078efcff */
[----:B------:R-:W-:Y:S01]  /*2f20*/  IMAD.MOV.U32 R4, RZ, RZ, R2 ;  /* 0x000000ffff047224 */ /* 0x000fe200078e0002 */
[----:B------:R-:W-:Y:S01]  /*2f30*/  @!P3 LOP3.LUT R43, R41, 0x100000, RZ, 0xfc, !PT ;  /* 0x00100000292bb812 */ /* 0x000fe200078efcff */
[----:B------:R-:W-:-:S05]  /*2f40*/  IMAD.MOV.U32 R41, RZ, RZ, R11 ;  /* 0x000000ffff297224 */ /* 0x000fca00078e000b */
[----:B------:R0:W-:Y:S02]  /*2f50*/  @!P3 DFMA R6, R6, 2, -R42 ;  /* 0x400000000606b82b */ /* 0x0001e4000000082a */
[----:B0-----:R-:W-:Y:S02]  /*2f60*/  IMAD.MOV.U32 R42, RZ, RZ, 0x1 ;  /* 0x00000001ff2a7424 */ /* 0x001fe400078e00ff */
[----:B------:R-:W0:-:S06]  /*2f70*/  @!P6 DMUL R4, R2, 8.98846567431157953865e+307 ;  /* 0x7fe000000204e828 */ /* 0x000e0c0000000000 */
[----:B0-----:R-:W0:Y:S01]  /*2f80*/  MUFU.RCP64H R43, R5 ;  /* 0x00000005002b7308 */ /* 0x001e220000001800 */
[----:B------:R-:W-:-:S03]  /*2f90*/  @!P3 LOP3.LUT R41, R7, 0x7ff00000, RZ, 0xc0, !PT ;  /* 0x7ff000000729b812 */ /* 0x000fc600078ec0ff */
        /* <DEDUP_REMOVED lines=9> */
[----:B0-----:R-:W-:Y:S02]  /*3030*/  IADD3 R44, R41, -0x1, RZ ;  /* 0xffffffff292c7810 */ /* 0x001fe40007ffe0ff */
[----:B------:R-:W-:Y:S02]  /*3040*/  IADD3 R45, R10, -0x1, RZ ;  /* 0xffffffff0a2d7810 */ /* 0x000fe40007ffe0ff */
[----:B------:R-:W-:-:S04]  /*3050*/  ISETP.GT.U32.AND P3, PT, R44, 0x7feffffe, PT ;  /* 0x7feffffe2c00780c */ /* 0x000fc80003f64070 */
        /* <DEDUP_REMOVED lines=30> */
.L_x_175:
        /* <DEDUP_REMOVED lines=16> */
.L_x_178:
[----:B------:R-:W-:Y:S01]  /*3340*/  LOP3.LUT R45, R3, 0x80000, RZ, 0xfc, !PT ;  /* 0x00080000032d7812 */ /* 0x000fe200078efcff */
[----:B------:R-:W-:Y:S01]  /*3350*/  IMAD.MOV.U32 R44, RZ, RZ, R2 ;  /* 0x000000ffff2c7224 */ /* 0x000fe200078e0002 */
[----:B------:R-:W-:Y:S05]  /*3360*/  BRA `(.L_x_176) ;  /* 0x0000002000007947 */ /* 0x000fea0003800000 */
.L_x_177:
[----:B------:R-:W-:Y:S01]  /*3370*/  LOP3.LUT R45, R9, 0x80000, RZ, 0xfc, !PT ;  /* 0x00080000092d7812 */ /* 0x000fe200078efcff */
[----:B------:R-:W-:Y:S02]  /*3380*/  IMAD.MOV.U32 R44, RZ, RZ, R8 ;  /* 0x000000ffff2c7224 */ /* 0x000fe400078e0008 */
.L_x_176:
[----:B------:R-:W-:Y:S05]  /*3390*/  BSYNC B1 ;  /* 0x0000000000017941 */ /* 0x000fea0003800000 */
.L_x_174:
[----:B------:R-:W-:Y:S02]  /*33a0*/  IMAD.MOV.U32 R2, RZ, RZ, R0 ;  /* 0x000000ffff027224 */ /* 0x000fe400078e0000 */
[----:B------:R-:W-:-:S02]  /*33b0*/  IMAD.MOV.U32 R3, RZ, RZ, 0x0 ;  /* 0x00000000ff037424 */ /* 0x000fc400078e00ff */
[----:B------:R-:W-:Y:S02]  /*33c0*/  IMAD.MOV.U32 R6, RZ, RZ, R44 ;  /* 0x000000ffff067224 */ /* 0x000fe400078e002c */
[----:B------:R-:W-:Y:S01]  /*33d0*/  IMAD.MOV.U32 R7, RZ, RZ, R45 ;  /* 0x000000ffff077224 */ /* 0x000fe200078e002d */
[----:B------:R-:W-:Y:S06]  /*33e0*/  RET.REL.NODEC R2 `(_ZN2at6native50_GLOBAL__N__ca2a4b1e_17_FusedSgdKernel_cu_a550329a25multi_tensor_apply_kernelINS1_18TensorListMetadataILi3EEENS1_19FusedSgdMathFunctorIdLi3EEEJddPfddbbbS7_S7_EEEvT_T0_DpT1_) ;  /* 0xffffcc1002007950 */ /* 0x000fec0003c3ffff */
.L_x_179:
        /* <DEDUP_REMOVED lines=9> */
.L_x_188:


//--------------------- .nv.global                --------------------------
	.section	.nv.global,"aw",@nobits
.nv.global:
	.type		_ZN48_INTERNAL_ca2a4b1e_17_FusedSgdKernel_cu_a550329a4cuda3std3__48in_placeE,@object
	.size		_ZN48_INTERNAL_ca2a4b1e_17_FusedSgdKernel_cu_a550329a4cuda3std3__48in_placeE,(_ZN48_INTERNAL_ca2a4b1e_17_FusedSgdKernel_cu_a550329a4cuda3std6ranges3__45__cpo8distanceE - _ZN48_INTERNAL_ca2a4b1e_17_FusedSgdKernel_cu_a550329a4cuda3std3__48in_placeE)
_ZN48_INTERNAL_ca2a4b1e_17_FusedSgdKernel_cu_a550329a4cuda3std3__48in_placeE:
	.zero		1
	.type		_ZN48_INTERNAL_ca2a4b1e_17_FusedSgdKernel_cu_a550329a4cuda3std6ranges3__45__cpo8distanceE,@object
	.size		_ZN48_INTERNAL_ca2a4b1e_17_FusedSgdKernel_cu_a550329a4cuda3std6ranges3__45__cpo8distanceE,(_ZN48_INTERNAL_ca2a4b1e_17_FusedSgdKernel_cu_a550329a4cuda3std3__45__cpo6cbeginE - _ZN48_INTERNAL_ca2a4b1e_17_FusedSgdKernel_cu_a550329a4cuda3std6ranges3__45__cpo8distanceE)
_ZN48_INTERNAL_ca2a4b1e_17_FusedSgdKernel_cu_a550329a4cuda3std6ranges3__45__cpo8distanceE:
	.zero		1
	.type		_ZN48_INTERNAL_ca2a4b1e_17_FusedSgdKernel_cu_a550329a4cuda3std3__45__cpo6cbeginE,@object
	.size		_ZN48_INTERNAL_ca2a4b1e_17_FusedSgdKernel_cu_a550329a4cuda3std3__45__cpo6cbeginE,(_ZN48_INTERNAL_ca2a4b1e_17_FusedSgdKernel_cu_a550329a4cuda3std6ranges3__45__cpo7advanceE - _ZN48_INTERNAL_ca2a4b1e_17_FusedSgdKernel_cu_a550329a4cuda3std3__45__cpo6cbeginE)
_ZN48_INTERNAL_ca2a4b1e_17_FusedSgdKernel_cu_a550329a4cuda3std3__45__cpo6cbeginE:
	.zero		1
	.type		_ZN48_INTERNAL_ca2a4b1e_17_FusedSgdKernel_cu_a550329a4cuda3std6ranges3__45__cpo7advanceE,@object
	.size		_ZN48_INTERNAL_ca2a4b1e_17_FusedSgdKernel_cu_a550329a4cuda3std6ranges3__45__cpo7advanceE,(_ZN48_INTERNAL_ca2a4b1e_17_FusedSgdKernel_cu_a550329a4cuda3std3__45__cpo7crbeginE - _ZN48_INTERNAL_ca2a4b1e_17_FusedSgdKernel_cu_a550329a4cuda3std6ranges3__45__cpo7advanceE)
_ZN48_INTERNAL_ca2a4b1e_17_FusedSgdKernel_cu_a550329a4cuda3std6ranges3__45__cpo7advanceE:
	.zero		1
	.type		_ZN48_INTERNAL_ca2a4b1e_17_FusedSgdKernel_cu_a550329a4cuda3std3__45__cpo7crbeginE,@object
	.size		_ZN48_INTERNAL_ca2a4b1e_17_FusedSgdKernel_cu_a550329a4cuda3std3__45__cpo7crbeginE,(_ZN48_INTERNAL_ca2a4b1e_17_FusedSgdKernel_cu_a550329a4cuda3std6ranges3__45__cpo4dataE - _ZN48_INTERNAL_ca2a4b1e_17_FusedSgdKernel_cu_a550329a4cuda3std3__45__cpo7crbeginE)
_ZN48_INTERNAL_ca2a4b1e_17_FusedSgdKernel_cu_a550329a4cuda3std3__45__cpo7crbeginE:
	.zero		1
	.type		_ZN48_INTERNAL_ca2a4b1e_17_FusedSgdKernel_cu_a550329a4cuda3std6ranges3__45__cpo4dataE,@object
	.size		_ZN48_INTERNAL_ca2a4b1e_17_FusedSgdKernel_cu_a550329a4cuda3std6ranges3__45__cpo4dataE,(_ZN48_INTERNAL_ca2a4b1e_17_FusedSgdKernel_cu_a550329a4cuda3std6ranges3__45__cpo5beginE - _ZN48_INTERNAL_ca2a4b1e_17_FusedSgdKernel_cu_a550329a4cuda3std6ranges3__45__cpo4dataE)
_ZN48_INTERNAL_ca2a4b1e_17_FusedSgdKernel_cu_a550329a4cuda3std6ranges3__45__cpo4dataE:
	.zero		1
	.type		_ZN48_INTERNAL_ca2a4b1e_17_FusedSgdKernel_cu_a550329a4cuda3std6ranges3__45__cpo5beginE,@object
	.size		_ZN48_INTERNAL_ca2a4b1e_17_FusedSgdKernel_cu_a550329a4cuda3std6ranges3__45__cpo5beginE,(_ZN48_INTERNAL_ca2a4b1e_17_FusedSgdKernel_cu_a550329a4cuda3std3__450_GLOBAL__N__ca2a4b1e_17_FusedSgdKernel_cu_a550329a6ignoreE - _ZN48_INTERNAL_ca2a4b1e_17_FusedSgdKernel_cu_a550329a4cuda3std6ranges3__45__cpo5beginE)
_ZN48_INTERNAL_ca2a4b1e_17_FusedSgdKernel_cu_a550329a4cuda3std6ranges3__45__cpo5beginE:
	.zero		1
	.type		_ZN48_INTERNAL_ca2a4b1e_17_FusedSgdKernel_cu_a550329a4cuda3std3__450_GLOBAL__N__ca2a4b1e_17_FusedSgdKernel_cu_a550329a6ignoreE,@object
	.size		_ZN48_INTERNAL_ca2a4b1e_17_FusedSgdKernel_cu_a550329a4cuda3std3__450_GLOBAL__N__ca2a4b1e_17_FusedSgdKernel_cu_a550329a6ignoreE,(_ZN48_INTERNAL_ca2a4b1e_17_FusedSgdKernel_cu_a550329a4cuda3std6ranges3__45__cpo4sizeE - _ZN48_INTERNAL_ca2a4b1e_17_FusedSgdKernel_cu_a550329a4cuda3std3__450_GLOBAL__N__ca2a4b1e_17_FusedSgdKernel_cu_a550329a6ignoreE)
_ZN48_INTERNAL_ca2a4b1e_17_FusedSgdKernel_cu_a550329a4cuda3std3__450_GLOBAL__N__ca2a4b1e_17_FusedSgdKernel_cu_a550329a6ignoreE:
	.zero		1
	.type		_ZN48_INTERNAL_ca2a4b1e_17_FusedSgdKernel_cu_a550329a4cuda3std6ranges3__45__cpo4sizeE,@object
	.size		_ZN48_INTERNAL_ca2a4b1e_17_FusedSgdKernel_cu_a550329a4cuda3std6ranges3__45__cpo4sizeE,(_ZN48_INTERNAL_ca2a4b1e_17_FusedSgdKernel_cu_a550329a4cuda3std3__45__cpo5beginE - _ZN48_INTERNAL_ca2a4b1e_17_FusedSgdKernel_cu_a550329a4cuda3std6ranges3__45__cpo4sizeE)
_ZN48_INTERNAL_ca2a4b1e_17_FusedSgdKernel_cu_a550329a4cuda3std6ranges3__45__cpo4sizeE:
	.zero		1
	.type		_ZN48_INTERNAL_ca2a4b1e_17_FusedSgdKernel_cu_a550329a4cuda3std3__45__cpo5beginE,@object
	.size		_ZN48_INTERNAL_ca2a4b1e_17_FusedSgdKernel_cu_a550329a4cuda3std3__45__cpo5beginE,(_ZN48_INTERNAL_ca2a4b1e_17_FusedSgdKernel_cu_a550329a4cuda3std6ranges3__45__cpo6cbeginE - _ZN48_INTERNAL_ca2a4b1e_17_FusedSgdKernel_cu_a550329a4cuda3std3__45__cpo5beginE)
_ZN48_INTERNAL_ca2a4b1e_17_FusedSgdKernel_cu_a550329a4cuda3std3__45__cpo5beginE:
	.zero		1
	.type		_ZN48_INTERNAL_ca2a4b1e_17_FusedSgdKernel_cu_a550329a4cuda3std6ranges3__45__cpo6cbeginE,@object
	.size		_ZN48_INTERNAL_ca2a4b1e_17_FusedSgdKernel_cu_a550329a4cuda3std6ranges3__45__cpo6cbeginE,(_ZN48_INTERNAL_ca2a4b1e_17_FusedSgdKernel_cu_a550329a4cuda3std3__45__cpo6rbeginE - _ZN48_INTERNAL_ca2a4b1e_17_FusedSgdKernel_cu_a550329a4cuda3std6ranges3__45__cpo6cbeginE)
_ZN48_INTERNAL_ca2a4b1e_17_FusedSgdKernel_cu_a550329a4cuda3std6ranges3__45__cpo6cbeginE:
	.zero		1
	.type		_ZN48_INTERNAL_ca2a4b1e_17_FusedSgdKernel_cu_a550329a4cuda3std3__45__cpo6rbeginE,@object
	.size		_ZN48_INTERNAL_ca2a4b1e_17_FusedSgdKernel_cu_a550329a4cuda3std3__45__cpo6rbeginE,(_ZN48_INTERNAL_ca2a4b1e_17_FusedSgdKernel_cu_a550329a4cuda3std6ranges3__45__cpo4nextE - _ZN48_INTERNAL_ca2a4b1e_17_FusedSgdKernel_cu_a550329a4cuda3std3__45__cpo6rbeginE)
_ZN48_INTERNAL_ca2a4b1e_17_FusedSgdKernel_cu_a550329a4cuda3std3__45__cpo6rbeginE:
	.zero		1
	.type		_ZN48_INTERNAL_ca2a4b1e_17_FusedSgdKernel_cu_a550329a4cuda3std6ranges3__45__cpo4nextE,@object
	.size		_ZN48_INTERNAL_ca2a4b1e_17_FusedSgdKernel_cu_a550329a4cuda3std6ranges3__45__cpo4nextE,(_ZN48_INTERNAL_ca2a4b1e_17_FusedSgdKernel_cu_a550329a4cuda3std6ranges3__45__cpo4swapE - _ZN48_INTERNAL_ca2a4b1e_17_FusedSgdKernel_cu_a550329a4cuda3std6ranges3__45__cpo4nextE)
_ZN48_INTERNAL_ca2a4b1e_17_FusedSgdKernel_cu_a550329a4cuda3std6ranges3__45__cpo4nextE:
	.zero		1
	.type		_ZN48_INTERNAL_ca2a4b1e_17_FusedSgdKernel_cu_a550329a4cuda3std6ranges3__45__cpo4swapE,@object
	.size		_ZN48_INTERNAL_ca2a4b1e_17_FusedSgdKernel_cu_a550329a4cuda3std6ranges3__45__cpo4swapE,(_ZN48_INTERNAL_ca2a4b1e_17_FusedSgdKernel_cu_a550329a4cuda3std3__420unreachable_sentinelE - _ZN48_INTERNAL_ca2a4b1e_17_FusedSgdKernel_cu_a550329a4cuda3std6ranges3__45__cpo4swapE)
_ZN48_INTERNAL_ca2a4b1e_17_FusedSgdKernel_cu_a550329a4cuda3std6ranges3__45__cpo4swapE:
	.zero		1
	.type		_ZN48_INTERNAL_ca2a4b1e_17_FusedSgdKernel_cu_a550329a4cuda3std3__420unreachable_sentinelE,@object
	.size		_ZN48_INTERNAL_ca2a4b1e_17_FusedSgdKernel_cu_a550329a4cuda3std3__420unreachable_sentinelE,(_ZN48_INTERNAL_ca2a4b1e_17_FusedSgdKernel_cu_a550329a6thrust23THRUST_300001_SM_800_NS6system6detail10sequential3seqE - _ZN48_INTERNAL_ca2a4b1e_17_FusedSgdKernel_cu_a550329a4cuda3std3__420unreachable_sentinelE)
_ZN48_INTERNAL_ca2a4b1e_17_FusedSgdKernel_cu_a550329a4cuda3std3__420unreachable_sentinelE:
	.zero		1
	.type		_ZN48_INTERNAL_ca2a4b1e_17_FusedSgdKernel_cu_a550329a6thrust23THRUST_300001_SM_800_NS6system6detail10sequential3seqE,@object
	.size		_ZN48_INTERNAL_ca2a4b1e_17_FusedSgdKernel_cu_a550329a6thrust23THRUST_300001_SM_800_NS6system6detail10sequential3seqE,(_ZN48_INTERNAL_ca2a4b1e_17_FusedSgdKernel_cu_a550329a4cuda3std3__45__cpo4cendE - _ZN48_INTERNAL_ca2a4b1e_17_FusedSgdKernel_cu_a550329a6thrust23THRUST_300001_SM_800_NS6system6detail10sequential3seqE)
_ZN48_INTERNAL_ca2a4b1e_17_FusedSgdKernel_cu_a550329a6thrust23THRUST_300001_SM_800_NS6system6detail10sequential3seqE:
	.zero		1
	.type		_ZN48_INTERNAL_ca2a4b1e_17_FusedSgdKernel_cu_a550329a4cuda3std3__45__cpo4cendE,@object
	.size		_ZN48_INTERNAL_ca2a4b1e_17_FusedSgdKernel_cu_a550329a4cuda3std3__45__cpo4cendE,(_ZN48_INTERNAL_ca2a4b1e_17_FusedSgdKernel_cu_a550329a4cuda3std6ranges3__45__cpo9iter_swapE - _ZN48_INTERNAL_ca2a4b1e_17_FusedSgdKernel_cu_a550329a4cuda3std3__45__cpo4cendE)
_ZN48_INTERNAL_ca2a4b1e_17_FusedSgdKernel_cu_a550329a4cuda3std3__45__cpo4cendE:
	.zero		1
	.type		_ZN48_INTERNAL_ca2a4b1e_17_FusedSgdKernel_cu_a550329a4cuda3std6ranges3__45__cpo9iter_swapE,@object
	.size		_ZN48_INTERNAL_ca2a4b1e_17_FusedSgdKernel_cu_a550329a4cuda3std6ranges3__45__cpo9iter_swapE,(_ZN48_INTERNAL_ca2a4b1e_17_FusedSgdKernel_cu_a550329a4cuda3std3__45__cpo5crendE - _ZN48_INTERNAL_ca2a4b1e_17_FusedSgdKernel_cu_a550329a4cuda3std6ranges3__45__cpo9iter_swapE)
_ZN48_INTERNAL_ca2a4b1e_17_FusedSgdKernel_cu_a550329a4cuda3std6ranges3__45__cpo9iter_swapE:
	.zero		1
	.type		_ZN48_INTERNAL_ca2a4b1e_17_FusedSgdKernel_cu_a550329a4cuda3std3__45__cpo5crendE,@object
	.size		_ZN48_INTERNAL_ca2a4b1e_17_FusedSgdKernel_cu_a550329a4cuda3std3__45__cpo5crendE,(_ZN48_INTERNAL_ca2a4b1e_17_FusedSgdKernel_cu_a550329a4cuda3std6ranges3__45__cpo5cdataE - _ZN48_INTERNAL_ca2a4b1e_17_FusedSgdKernel_cu_a550329a4cuda3std3__45__cpo5crendE)
_ZN48_INTERNAL_ca2a4b1e_17_FusedSgdKernel_cu_a550329a4cuda3std3__45__cpo5crendE:
	.zero		1
	.type		_ZN48_INTERNAL_ca2a4b1e_17_FusedSgdKernel_cu_a550329a4cuda3std6ranges3__45__cpo5cdataE,@object
	.size		_ZN48_INTERNAL_ca2a4b1e_17_FusedSgdKernel_cu_a550329a4cuda3std6ranges3__45__cpo5cdataE,(_ZN48_INTERNAL_ca2a4b1e_17_FusedSgdKernel_cu_a550329a4cuda3std6ranges3__45__cpo3endE - _ZN48_INTERNAL_ca2a4b1e_17_FusedSgdKernel_cu_a550329a4cuda3std6ranges3__45__cpo5cdataE)
_ZN48_INTERNAL_ca2a4b1e_17_FusedSgdKernel_cu_a550329a4cuda3std6ranges3__45__cpo5cdataE:
	.zero		1
	.type		_ZN48_INTERNAL_ca2a4b1e_17_FusedSgdKernel_cu_a550329a4cuda3std6ranges3__45__cpo3endE,@object
	.size		_ZN48_INTERNAL_ca2a4b1e_17_FusedSgdKernel_cu_a550329a4cuda3std6ranges3__45__cpo3endE,(_ZN48_INTERNAL_ca2a4b1e_17_FusedSgdKernel_cu_a550329a4cuda3std3__419piecewise_constructE - _ZN48_INTERNAL_ca2a4b1e_17_FusedSgdKernel_cu_a550329a4cuda3std6ranges3__45__cpo3endE)
_ZN48_INTERNAL_ca2a4b1e_17_FusedSgdKernel_cu_a550329a4cuda3std6ranges3__45__cpo3endE:
	.zero		1
	.type		_ZN48_INTERNAL_ca2a4b1e_17_FusedSgdKernel_cu_a550329a4cuda3std3__419piecewise_constructE,@object
	.size		_ZN48_INTERNAL_ca2a4b1e_17_FusedSgdKernel_cu_a550329a4cuda3std3__419piecewise_constructE,(_ZN48_INTERNAL_ca2a4b1e_17_FusedSgdKernel_cu_a550329a4cuda3std6ranges3__45__cpo5ssizeE - _ZN48_INTERNAL_ca2a4b1e_17_FusedSgdKernel_cu_a550329a4cuda3std3__419piecewise_constructE)
_ZN48_INTERNAL_ca2a4b1e_17_FusedSgdKernel_cu_a550329a4cuda3std3__419piecewise_constructE:
	.zero		1
	.type		_ZN48_INTERNAL_ca2a4b1e_17_FusedSgdKernel_cu_a550329a4cuda3std6ranges3__45__cpo5ssizeE,@object
	.size		_ZN48_INTERNAL_ca2a4b1e_17_FusedSgdKernel_cu_a550329a4cuda3std6ranges3__45__cpo5ssizeE,(_ZN48_INTERNAL_ca2a4b1e_17_FusedSgdKernel_cu_a550329a4cuda3std3__45__cpo3endE - _ZN48_INTERNAL_ca2a4b1e_17_FusedSgdKernel_cu_a550329a4cuda3std6ranges3__45__cpo5ssizeE)
_ZN48_INTERNAL_ca2a4b1e_17_FusedSgdKernel_cu_a550329a4cuda3std6ranges3__45__cpo5ssizeE:
	.zero		1
	.type		_ZN48_INTERNAL_ca2a4b1e_17_FusedSgdKernel_cu_a550329a4cuda3std3__45__cpo3endE,@object
	.size		_ZN48_INTERNAL_ca2a4b1e_17_FusedSgdKernel_cu_a550329a4cuda3std3__45__cpo3endE,(_ZN48_INTERNAL_ca2a4b1e_17_FusedSgdKernel_cu_a550329a4cuda3std6ranges3__45__cpo4cendE - _ZN48_INTERNAL_ca2a4b1e_17_FusedSgdKernel_cu_a550329a4cuda3std3__45__cpo3endE)
_ZN48_INTERNAL_ca2a4b1e_17_FusedSgdKernel_cu_a550329a4cuda3std3__45__cpo3endE:
	.zero		1
	.type		_ZN48_INTERNAL_ca2a4b1e_17_FusedSgdKernel_cu_a550329a4cuda3std6ranges3__45__cpo4cendE,@object
	.size		_ZN48_INTERNAL_ca2a4b1e_17_FusedSgdKernel_cu_a550329a4cuda3std6ranges3__45__cpo4cendE,(_ZN48_INTERNAL_ca2a4b1e_17_FusedSgdKernel_cu_a550329a4cuda3std3__45__cpo4rendE - _ZN48_INTERNAL_ca2a4b1e_17_FusedSgdKernel_cu_a550329a4cuda3std6ranges3__45__cpo4cendE)
_ZN48_INTERNAL_ca2a4b1e_17_FusedSgdKernel_cu_a550329a4cuda3std6ranges3__45__cpo4cendE:
	.zero		1
	.type		_ZN48_INTERNAL_ca2a4b1e_17_FusedSgdKernel_cu_a550329a4cuda3std3__45__cpo4rendE,@object
	.size		_ZN48_INTERNAL_ca2a4b1e_17_FusedSgdKernel_cu_a550329a4cuda3std3__45__cpo4rendE,(_ZN48_INTERNAL_ca2a4b1e_17_FusedSgdKernel_cu_a550329a4cuda3std6ranges3__45__cpo4prevE - _ZN48_INTERNAL_ca2a4b1e_17_FusedSgdKernel_cu_a550329a4cuda3std3__45__cpo4rendE)
_ZN48_INTERNAL_ca2a4b1e_17_FusedSgdKernel_cu_a550329a4cuda3std3__45__cpo4rendE:
	.zero		1
	.type		_ZN48_INTERNAL_ca2a4b1e_17_FusedSgdKernel_cu_a550329a4cuda3std6ranges3__45__cpo4prevE,@object
	.size		_ZN48_INTERNAL_ca2a4b1e_17_FusedSgdKernel_cu_a550329a4cuda3std6ranges3__45__cpo4prevE,(_ZN48_INTERNAL_ca2a4b1e_17_FusedSgdKernel_cu_a550329a4cuda3std6ranges3__45__cpo9iter_moveE - _ZN48_INTERNAL_ca2a4b1e_17_FusedSgdKernel_cu_a550329a4cuda3std6ranges3__45__cpo4prevE)
_ZN48_INTERNAL_ca2a4b1e_17_FusedSgdKernel_cu_a550329a4cuda3std6ranges3__45__cpo4prevE:
	.zero		1
	.type		_ZN48_INTERNAL_ca2a4b1e_17_FusedSgdKernel_cu_a550329a4cuda3std6ranges3__45__cpo9iter_moveE,@object
	.size		_ZN48_INTERNAL_ca2a4b1e_17_FusedSgdKernel_cu_a550329a4cuda3std6ranges3__45__cpo9iter_moveE,(.L_13 - _ZN48_INTERNAL_ca2a4b1e_17_FusedSgdKernel_cu_a550329a4cuda3std6ranges3__45__cpo9iter_moveE)
_ZN48_INTERNAL_ca2a4b1e_17_FusedSgdKernel_cu_a550329a4cuda3std6ranges3__45__cpo9iter_moveE:
	.zero		1
.L_13:
